	.target	sm_90a

	.elftype	@"ET_EXEC"


//--------------------- .note.nv.tkinfo           --------------------------
	.section	.note.nv.tkinfo,"",@"SHT_NOTE"
	.sectionflags	@"SHF_NOTE_NV_TKINFO"
	.tkinfo
        /*0018*/ 	.word	0x00000002
        /*0030*/ 	.string	""
        /*0030*/ 	.string	"ptxas"
        /*0030*/ 	.string	"Cuda compilation tools, release 13.0, V13.0.88"
        /*0030*/ 	.string	"Build cuda_13.0.r13.0/compiler.36424714_0"
        /*0030*/ 	.string	"-arch sm_90a -m 64 "



//--------------------- .note.nv.cuinfo           --------------------------
	.section	.note.nv.cuinfo,"",@"SHT_NOTE"
	.sectionflags	@"SHF_NOTE_NV_CUINFO"
        /*0018*/ 	.short	0x0002
        /*001a*/ 	.short	0x005a
        /*001c*/ 	.short	0x0082
	.zero		2


//--------------------- .nv.info                  --------------------------
	.section	.nv.info,"",@"SHT_CUDA_INFO"
	.align	4


	//----- nvinfo : EIATTR_REGCOUNT
	.align		4
        /*0000*/ 	.byte	0x04, 0x2f
        /*0002*/ 	.short	(.L_18 - .L_17)
	.align		4
.L_17:
        /*0004*/ 	.word	index@(_ZN7cutlass13device_kernelINS_4gemm6kernel13GemmUniversalIN4cute5tupleIJiiiiEEENS1_10collective13CollectiveMmaINS1_34MainloopSm90TmaGmmaWarpSpecializedILi3ENS5_IJNS4_1CILi2EEENSA_ILi1EEESC_EEENS1_35KernelTmaWarpSpecializedCooperativeEEENS5_IJNSA_ILi256EEESG_NSA_ILi64EEEEEENS_10bfloat16_tENS5_IJlSC_lEEESJ_SK_NS4_8TiledMMAINS4_8MMA_AtomIJNS4_4SM904GMMA28MMA_64x256x16_F32BF16BF16_SSILNSO_5MajorE0ELSQ_0ELNSO_7ScaleInE1ELSR_1EEEEEENS4_6LayoutISD_NS5_IJSC_NSA_ILi0EEESV_EEEEENS5_IJNS4_10UnderscoreESY_SY_EEEEENS4_13SM90_TMA_LOADENS4_14ComposedLayoutINS4_7SwizzleILi3ELi4ELi3EEENS4_18smem_ptr_flag_bitsILi16EEENSU_INS5_IJNSA_ILi8EEESH_EEENS5_IJSH_SC_EEEEEEEvNS4_8identityENS4_23SM90_TMA_LOAD_MULTICASTES1B_vS1C_EENS_8epilogue10collective18CollectiveEpilogueINS1F_22Sm90TmaWarpSpecializedILi4ELi2ELi16ELb1ELb0EEEJSI_NS5_IJNSA_ILi128EEENSA_ILi32EEEEEESJ_SK_SJ_SK_NS1F_6fusion15FusionCallbacksIS1J_NS1N_13LinCombEltActINS1F_6thread4SiLuESJ_fSJ_fLNS_15FloatRoundStyleE2EEESI_S1M_JEEES11_NS12_INS13_ILi2ELi4ELi3EEES16_NSU_INS5_IJS17_S1L_EEENS5_IJS1L_SC_EEEEEEENS4_17SM75_U32x4_LDSM_NENS4_14SM90_TMA_STOREES1Z_NS4_17SM90_U32x4_STSM_NENS4_9Copy_AtomIJS22_NS_6half_tEEEEvEEEvvEEEEvNT_6ParamsE)
        /*0008*/ 	.word	0x000000a8


	//----- nvinfo : EIATTR_FRAME_SIZE
	.align		4
.L_18:
        /*000c*/ 	.byte	0x04, 0x11
        /*000e*/ 	.short	(.L_20 - .L_19)
	.align		4
.L_19:
        /*0010*/ 	.word	index@($__internal_0_$__cuda_sm20_rcp_rn_f32_slowpath)
        /*0014*/ 	.word	0x000007a0


	//----- nvinfo : EIATTR_FRAME_SIZE
	.align		4
.L_20:
        /*0018*/ 	.byte	0x04, 0x11
        /*001a*/ 	.short	(.L_22 - .L_21)
	.align		4
.L_21:
        /*001c*/ 	.word	index@(_ZN7cutlass13device_kernelINS_4gemm6kernel13GemmUniversalIN4cute5tupleIJiiiiEEENS1_10collective13CollectiveMmaINS1_34MainloopSm90TmaGmmaWarpSpecializedILi3ENS5_IJNS4_1CILi2EEENSA_ILi1EEESC_EEENS1_35KernelTmaWarpSpecializedCooperativeEEENS5_IJNSA_ILi256EEESG_NSA_ILi64EEEEEENS_10bfloat16_tENS5_IJlSC_lEEESJ_SK_NS4_8TiledMMAINS4_8MMA_AtomIJNS4_4SM904GMMA28MMA_64x256x16_F32BF16BF16_SSILNSO_5MajorE0ELSQ_0ELNSO_7ScaleInE1ELSR_1EEEEEENS4_6LayoutISD_NS5_IJSC_NSA_ILi0EEESV_EEEEENS5_IJNS4_10UnderscoreESY_SY_EEEEENS4_13SM90_TMA_LOADENS4_14ComposedLayoutINS4_7SwizzleILi3ELi4ELi3EEENS4_18smem_ptr_flag_bitsILi16EEENSU_INS5_IJNSA_ILi8EEESH_EEENS5_IJSH_SC_EEEEEEEvNS4_8identityENS4_23SM90_TMA_LOAD_MULTICASTES1B_vS1C_EENS_8epilogue10collective18CollectiveEpilogueINS1F_22Sm90TmaWarpSpecializedILi4ELi2ELi16ELb1ELb0EEEJSI_NS5_IJNSA_ILi128EEENSA_ILi32EEEEEESJ_SK_SJ_SK_NS1F_6fusion15FusionCallbacksIS1J_NS1N_13LinCombEltActINS1F_6thread4SiLuESJ_fSJ_fLNS_15FloatRoundStyleE2EEESI_S1M_JEEES11_NS12_INS13_ILi2ELi4ELi3EEES16_NSU_INS5_IJS17_S1L_EEENS5_IJS1L_SC_EEEEEEENS4_17SM75_U32x4_LDSM_NENS4_14SM90_TMA_STOREES1Z_NS4_17SM90_U32x4_STSM_NENS4_9Copy_AtomIJS22_NS_6half_tEEEEvEEEvvEEEEvNT_6ParamsE)
        /*0020*/ 	.word	0x000007a0


	//----- nvinfo : EIATTR_MIN_STACK_SIZE
	.align		4
.L_22:
        /*0024*/ 	.byte	0x04, 0x12
        /*0026*/ 	.short	(.L_24 - .L_23)
	.align		4
.L_23:
        /*0028*/ 	.word	index@(_ZN7cutlass13device_kernelINS_4gemm6kernel13GemmUniversalIN4cute5tupleIJiiiiEEENS1_10collective13CollectiveMmaINS1_34MainloopSm90TmaGmmaWarpSpecializedILi3ENS5_IJNS4_1CILi2EEENSA_ILi1EEESC_EEENS1_35KernelTmaWarpSpecializedCooperativeEEENS5_IJNSA_ILi256EEESG_NSA_ILi64EEEEEENS_10bfloat16_tENS5_IJlSC_lEEESJ_SK_NS4_8TiledMMAINS4_8MMA_AtomIJNS4_4SM904GMMA28MMA_64x256x16_F32BF16BF16_SSILNSO_5MajorE0ELSQ_0ELNSO_7ScaleInE1ELSR_1EEEEEENS4_6LayoutISD_NS5_IJSC_NSA_ILi0EEESV_EEEEENS5_IJNS4_10UnderscoreESY_SY_EEEEENS4_13SM90_TMA_LOADENS4_14ComposedLayoutINS4_7SwizzleILi3ELi4ELi3EEENS4_18smem_ptr_flag_bitsILi16EEENSU_INS5_IJNSA_ILi8EEESH_EEENS5_IJSH_SC_EEEEEEEvNS4_8identityENS4_23SM90_TMA_LOAD_MULTICASTES1B_vS1C_EENS_8epilogue10collective18CollectiveEpilogueINS1F_22Sm90TmaWarpSpecializedILi4ELi2ELi16ELb1ELb0EEEJSI_NS5_IJNSA_ILi128EEENSA_ILi32EEEEEESJ_SK_SJ_SK_NS1F_6fusion15FusionCallbacksIS1J_NS1N_13LinCombEltActINS1F_6thread4SiLuESJ_fSJ_fLNS_15FloatRoundStyleE2EEESI_S1M_JEEES11_NS12_INS13_ILi2ELi4ELi3EEES16_NSU_INS5_IJS17_S1L_EEENS5_IJS1L_SC_EEEEEEENS4_17SM75_U32x4_LDSM_NENS4_14SM90_TMA_STOREES1Z_NS4_17SM90_U32x4_STSM_NENS4_9Copy_AtomIJS22_NS_6half_tEEEEvEEEvvEEEEvNT_6ParamsE)
        /*002c*/ 	.word	0x000007a0
.L_24:


//--------------------- .nv.compat                --------------------------
	.section	.nv.compat,"",@"SHT_CUDA_COMPAT_INFO"
	.align	4
        /*0000*/ 	.byte	0x02, 0x09, 0x01, 0x00, 0x02, 0x02, 0x04, 0x00, 0x02, 0x05, 0x05, 0x00, 0x03, 0x07, 0x01, 0x01
        /*0010*/ 	.byte	0x02, 0x03, 0x01, 0x00, 0x02, 0x06, 0x01, 0x00, 0x04, 0x0b, 0x08, 0x00, 0x00, 0x00, 0x00, 0x00
        /*0020*/ 	.byte	0x00, 0x00, 0x00, 0x00


//--------------------- .nv.info._ZN7cutlass13device_kernelINS_4gemm6kernel13GemmUniversalIN4cute5tupleIJiiiiEEENS1_10collective13CollectiveMmaINS1_34MainloopSm90TmaGmmaWarpSpecializedILi3ENS5_IJNS4_1CILi2EEENSA_ILi1EEESC_EEENS1_35KernelTmaWarpSpecializedCooperativeEEENS5_IJNSA_ILi256EEESG_NSA_ILi64EEEEEENS_10bfloat16_tENS5_IJlSC_lEEESJ_SK_NS4_8TiledMMAINS4_8MMA_AtomIJNS4_4SM904GMMA28MMA_64x256x16_F32BF16BF16_SSILNSO_5MajorE0ELSQ_0ELNSO_7ScaleInE1ELSR_1EEEEEENS4_6LayoutISD_NS5_IJSC_NSA_ILi0EEESV_EEEEENS5_IJNS4_10UnderscoreESY_SY_EEEEENS4_13SM90_TMA_LOADENS4_14ComposedLayoutINS4_7SwizzleILi3ELi4ELi3EEENS4_18smem_ptr_flag_bitsILi16EEENSU_INS5_IJNSA_ILi8EEESH_EEENS5_IJSH_SC_EEEEEEEvNS4_8identityENS4_23SM90_TMA_LOAD_MULTICASTES1B_vS1C_EENS_8epilogue10collective18CollectiveEpilogueINS1F_22Sm90TmaWarpSpecializedILi4ELi2ELi16ELb1ELb0EEEJSI_NS5_IJNSA_ILi128EEENSA_ILi32EEEEEESJ_SK_SJ_SK_NS1F_6fusion15FusionCallbacksIS1J_NS1N_13LinCombEltActINS1F_6thread4SiLuESJ_fSJ_fLNS_15FloatRoundStyleE2EEESI_S1M_JEEES11_NS12_INS13_ILi2ELi4ELi3EEES16_NSU_INS5_IJS17_S1L_EEENS5_IJS1L_SC_EEEEEEENS4_17SM75_U32x4_LDSM_NENS4_14SM90_TMA_STOREES1Z_NS4_17SM90_U32x4_STSM_NENS4_9Copy_AtomIJS22_NS_6half_tEEEEvEEEvvEEEEvNT_6ParamsE --------------------------
	.section	.nv.info._ZN7cutlass13device_kernelINS_4gemm6kernel13GemmUniversalIN4cute5tupleIJiiiiEEENS1_10collective13CollectiveMmaINS1_34MainloopSm90TmaGmmaWarpSpecializedILi3ENS5_IJNS4_1CILi2EEENSA_ILi1EEESC_EEENS1_35KernelTmaWarpSpecializedCooperativeEEENS5_IJNSA_ILi256EEESG_NSA_ILi64EEEEEENS_10bfloat16_tENS5_IJlSC_lEEESJ_SK_NS4_8TiledMMAINS4_8MMA_AtomIJNS4_4SM904GMMA28MMA_64x256x16_F32BF16BF16_SSILNSO_5MajorE0ELSQ_0ELNSO_7ScaleInE1ELSR_1EEEEEENS4_6LayoutISD_NS5_IJSC_NSA_ILi0EEESV_EEEEENS5_IJNS4_10UnderscoreESY_SY_EEEEENS4_13SM90_TMA_LOADENS4_14ComposedLayoutINS4_7SwizzleILi3ELi4ELi3EEENS4_18smem_ptr_flag_bitsILi16EEENSU_INS5_IJNSA_ILi8EEESH_EEENS5_IJSH_SC_EEEEEEEvNS4_8identityENS4_23SM90_TMA_LOAD_MULTICASTES1B_vS1C_EENS_8epilogue10collective18CollectiveEpilogueINS1F_22Sm90TmaWarpSpecializedILi4ELi2ELi16ELb1ELb0EEEJSI_NS5_IJNSA_ILi128EEENSA_ILi32EEEEEESJ_SK_SJ_SK_NS1F_6fusion15FusionCallbacksIS1J_NS1N_13LinCombEltActINS1F_6thread4SiLuESJ_fSJ_fLNS_15FloatRoundStyleE2EEESI_S1M_JEEES11_NS12_INS13_ILi2ELi4ELi3EEES16_NSU_INS5_IJS17_S1L_EEENS5_IJS1L_SC_EEEEEEENS4_17SM75_U32x4_LDSM_NENS4_14SM90_TMA_STOREES1Z_NS4_17SM90_U32x4_STSM_NENS4_9Copy_AtomIJS22_NS_6half_tEEEEvEEEvvEEEEvNT_6ParamsE,"",@"SHT_CUDA_INFO"
	.sectionflags	@""
	.align	4


	//----- nvinfo : EIATTR_CUDA_API_VERSION
	.align		4
        /*0000*/ 	.byte	0x04, 0x37
        /*0002*/ 	.short	(.L_26 - .L_25)
.L_25:
        /*0004*/ 	.word	0x00000082


	//----- nvinfo : EIATTR_KPARAM_INFO
	.align		4
.L_26:
        /*0008*/ 	.byte	0x04, 0x17
        /*000a*/ 	.short	(.L_28 - .L_27)
.L_27:
        /*000c*/ 	.word	0x00000000
        /*0010*/ 	.short	0x0000
        /*0012*/ 	.short	0x0070
        /*0014*/ 	.byte	0x00, 0xf0, 0x01, 0x1c


	//----- nvinfo : EIATTR_SPARSE_MMA_MASK
	.align		4
.L_28:
        /*0018*/ 	.byte	0x03, 0x50
        /*001a*/ 	.short	0x0000


	//----- nvinfo : EIATTR_MAXREG_COUNT
	.align		4
        /*001c*/ 	.byte	0x03, 0x1b
        /*001e*/ 	.short	0x00a8


	//----- nvinfo : EIATTR_NUM_BARRIERS
	.align		4
        /*0020*/ 	.byte	0x02, 0x4c
        /*0022*/ 	.byte	0x02
	.zero		1


	//----- nvinfo : EIATTR_EXTERNS
	.align		4
        /*0024*/ 	.byte	0x04, 0x0f
        /*0026*/ 	.short	(.L_30 - .L_29)


	//   ....[0]....
	.align		4
.L_29:
        /*0028*/ 	.word	index@(__assertfail)


	//----- nvinfo : EIATTR_ANNOTATIONS
	.align		4
.L_30:
        /*002c*/ 	.byte	0x04, 0x55
        /*002e*/ 	.short	(.L_32 - .L_31)


	//   ....[0]....
.L_31:
        /*0030*/ 	.word	0x00000001
        /*0034*/ 	.byte	0xb0, 0x0b, 0x00, 0x00, 0x01, 0x00, 0x00, 0x00, 0x80, 0x0e, 0x00, 0x00, 0x01, 0x00, 0x00, 0x00
        /* <DEDUP_REMOVED lines=669> */
        /*2a14*/ 	.byte	0xc0, 0xd7, 0x02, 0x00


	//----- nvinfo : EIATTR_MERCURY_ISA_VERSION
	.align		4
.L_32:
        /*2a18*/ 	.byte	0x03, 0x5f
        /*2a1a*/ 	.short	0x0101


	//----- nvinfo : EIATTR_INT_WARP_WIDE_INSTR_OFFSETS
	.align		4
        /*2a1c*/ 	.byte	0x04, 0x31
        /*2a1e*/ 	.short	(.L_34 - .L_33)


	//   ....[0]....
.L_33:
        /*2a20*/ 	.word	0x00000a20


	//   ....[1]....
        /*2a24*/ 	.word	0x00000a30


	//   ....[2]....
        /*2a28*/ 	.word	0x00000b90


	//----- nvinfo : EIATTR_COOP_GROUP_MASK_REGIDS
	.align		4
.L_34:
        /*2a2c*/ 	.byte	0x04, 0x29
        /*2a2e*/ 	.short	(.L_36 - .L_35)


	//   ....[0]....
.L_35:
        /*2a30*/ 	.word	0xffffffff


	//   ....[1]....
        /*2a34*/ 	.word	0xffffffff


	//   ....[2]....
        /*2a38*/ 	.word	0xffffffff


	//   ....[3]....
        /*2a3c*/ 	.word	0xffffffff


	//   ....[4]....
        /*2a40*/ 	.word	0xffffffff


	//   ....[5]....
        /*2a44*/ 	.word	0xffffffff


	//   ....[6]....
        /*2a48*/ 	.word	0xffffffff


	//----- nvinfo : EIATTR_COOP_GROUP_INSTR_OFFSETS
	.align		4
.L_36:
        /*2a4c*/ 	.byte	0x04, 0x28
        /*2a4e*/ 	.short	(.L_38 - .L_37)


	//   ....[0]....
.L_37:
        /*2a50*/ 	.word	0x00000060


	//   ....[1]....
        /*2a54*/ 	.word	0x00000090


	//   ....[2]....
        /*2a58*/ 	.word	0x000004e0


	//   ....[3]....
        /*2a5c*/ 	.word	0x000006b0


	//   ....[4]....
        /*2a60*/ 	.word	0x00000860


	//   ....[5]....
        /*2a64*/ 	.word	0x00000d20


	//   ....[6]....
        /*2a68*/ 	.word	0x000018b0


	//----- nvinfo : EIATTR_REG_RECONFIG
	.align		4
.L_38:
        /*2a6c*/ 	.byte	0x01, 0x54
	.zero		2


	//----- nvinfo : EIATTR_SYSCALL_OFFSETS
	.align		4
        /*2a70*/ 	.byte	0x04, 0x46
        /*2a72*/ 	.short	(.L_40 - .L_39)


	//   ....[0]....
.L_39:
        /*2a74*/ 	.word	0x00001a60


	//   ....[1]....
        /*2a78*/ 	.word	0x00009770


	//   ....[2]....
        /*2a7c*/ 	.word	0x00009860


	//----- nvinfo : EIATTR_MBARRIER_INSTR_OFFSETS
	.align		4
.L_40:
        /*2a80*/ 	.byte	0x04, 0x39
        /*2a82*/ 	.short	(.L_42 - .L_41)


	//   ....[0]....
.L_41:
        /*2a84*/ 	.word	0x00000640
        /*2a88*/ 	.word	0x000000ff
        /*2a8c*/ 	.word	0x00000000
        /*2a90*/ 	.short	0x0100
        /*2a92*/ 	.byte	0x08
	.zero		1


	//   ....[1]....
        /*2a94*/ 	.word	0x00000650
        /*2a98*/ 	.word	0x000000ff
        /*2a9c*/ 	.word	0x00000018
        /*2aa0*/ 	.short	0x0100
        /*2aa2*/ 	.byte	0x08
	.zero		1


	//   ....[2]....
        /*2aa4*/ 	.word	0x00000660
        /*2aa8*/ 	.word	0x000000ff
        /*2aac*/ 	.word	0x00000008
        /*2ab0*/ 	.short	0x0100
        /*2ab2*/ 	.byte	0x08
	.zero		1


	//   ....[3]....
        /*2ab4*/ 	.word	0x00000670
        /*2ab8*/ 	.word	0x000000ff
        /*2abc*/ 	.word	0x00000020
        /*2ac0*/ 	.short	0x0100
        /*2ac2*/ 	.byte	0x08
	.zero		1


	//   ....[4]....
        /*2ac4*/ 	.word	0x00000680
        /*2ac8*/ 	.word	0x000000ff
        /*2acc*/ 	.word	0x00000010
        /*2ad0*/ 	.short	0x0100
        /*2ad2*/ 	.byte	0x08
	.zero		1


	//   ....[5]....
        /*2ad4*/ 	.word	0x00000690
        /*2ad8*/ 	.word	0x000000ff
        /*2adc*/ 	.word	0x00000028
        /*2ae0*/ 	.short	0x0100
        /*2ae2*/ 	.byte	0x08
	.zero		1


	//   ....[6]....
        /*2ae4*/ 	.word	0x000007c0
        /*2ae8*/ 	.word	0x000000ff
        /*2aec*/ 	.word	0x00000030
        /*2af0*/ 	.short	0x0100
        /*2af2*/ 	.byte	0x08
	.zero		1


	//   ....[7]....
        /*2af4*/ 	.word	0x000007d0
        /*2af8*/ 	.word	0x000000ff
        /*2afc*/ 	.word	0x00000050
        /*2b00*/ 	.short	0x0100
        /*2b02*/ 	.byte	0x08
	.zero		1


	//   ....[8]....
        /*2b04*/ 	.word	0x000007e0
        /*2b08*/ 	.word	0x000000ff
        /*2b0c*/ 	.word	0x00000038
        /*2b10*/ 	.short	0x0100
        /*2b12*/ 	.byte	0x08
	.zero		1


	//   ....[9]....
        /*2b14*/ 	.word	0x000007f0
        /*2b18*/ 	.word	0x000000ff
        /*2b1c*/ 	.word	0x00000058
        /*2b20*/ 	.short	0x0100
        /*2b22*/ 	.byte	0x08
	.zero		1


	//   ....[10]....
        /*2b24*/ 	.word	0x00000800
        /*2b28*/ 	.word	0x000000ff
        /*2b2c*/ 	.word	0x00000040
        /*2b30*/ 	.short	0x0100
        /*2b32*/ 	.byte	0x08
	.zero		1


	//   ....[11]....
        /*2b34*/ 	.word	0x00000810
        /*2b38*/ 	.word	0x000000ff
        /*2b3c*/ 	.word	0x00000060
        /*2b40*/ 	.short	0x0100
        /*2b42*/ 	.byte	0x08
	.zero		1


	//   ....[12]....
        /*2b44*/ 	.word	0x00000820
        /*2b48*/ 	.word	0x000000ff
        /*2b4c*/ 	.word	0x00000048
        /*2b50*/ 	.short	0x0100
        /*2b52*/ 	.byte	0x08
	.zero		1


	//   ....[13]....
        /*2b54*/ 	.word	0x00000830
        /*2b58*/ 	.word	0x000000ff
        /*2b5c*/ 	.word	0x00000068
        /*2b60*/ 	.short	0x0100
        /*2b62*/ 	.byte	0x08
	.zero		1


	//   ....[14]....
        /*2b64*/ 	.word	0x00000bf0
        /*2b68*/ 	.word	0x000000ff
        /*2b6c*/ 	.word	0x00000070
        /*2b70*/ 	.short	0x0100
        /*2b72*/ 	.byte	0x06
	.zero		1


	//   ....[15]....
        /*2b74*/ 	.word	0x00000c90
        /*2b78*/ 	.word	0x000000ff
        /*2b7c*/ 	.word	0x00000078
        /*2b80*/ 	.short	0x0100
        /*2b82*/ 	.byte	0x06
	.zero		1


	//   ....[16]....
        /*2b84*/ 	.word	0x00001af0
        /*2b88*/ 	.word	0x00000003
        /*2b8c*/ 	.word	0x00000000
        /*2b90*/ 	.short	0x010a
        /*2b92*/ 	.byte	0x3f
	.zero		1


	//   ....[17]....
        /*2b94*/ 	.word	0x00001b30
        /*2b98*/ 	.word	0x00000003
        /*2b9c*/ 	.word	0x00000000
        /*2ba0*/ 	.short	0x010a
        /*2ba2*/ 	.byte	0x3f
	.zero		1


	//   ....[18]....
        /*2ba4*/ 	.word	0x00005160
        /*2ba8*/ 	.word	0x000000ff
        /*2bac*/ 	.word	0x00000000
        /*2bb0*/ 	.short	0x010a
        /*2bb2*/ 	.byte	0x08
	.zero		1


	//   ....[19]....
        /*2bb4*/ 	.word	0x000051a0
        /*2bb8*/ 	.word	0x000000ff
        /*2bbc*/ 	.word	0x00000000
        /*2bc0*/ 	.short	0x010a
        /*2bc2*/ 	.byte	0x08
	.zero		1


	//   ....[20]....
        /*2bc4*/ 	.word	0x00009300
        /*2bc8*/ 	.word	0x00000003
        /*2bcc*/ 	.word	0x00000000
        /*2bd0*/ 	.short	0x0101
        /*2bd2*/ 	.byte	0x3f
	.zero		1


	//   ....[21]....
        /*2bd4*/ 	.word	0x00009520
        /*2bd8*/ 	.word	0x00000000
        /*2bdc*/ 	.word	0x00000000
        /*2be0*/ 	.short	0x0101
        /*2be2*/ 	.byte	0x3f
	.zero		1


	//   ....[22]....
        /*2be4*/ 	.word	0x00009d30
        /*2be8*/ 	.word	0x000000ff
        /*2bec*/ 	.word	0x00000030
        /*2bf0*/ 	.short	0x010a
        /*2bf2*/ 	.byte	0x2e
	.zero		1


	//   ....[23]....
        /*2bf4*/ 	.word	0x0000be50
        /*2bf8*/ 	.word	0x000000ff
        /*2bfc*/ 	.word	0x00000000
        /*2c00*/ 	.short	0x0101
        /*2c02*/ 	.byte	0x04
	.zero		1


	//   ....[24]....
        /*2c04*/ 	.word	0x0000bf30
        /*2c08*/ 	.word	0x00000000
        /*2c0c*/ 	.word	0x00000030
        /*2c10*/ 	.short	0x010a
        /*2c12*/ 	.byte	0x3f
	.zero		1


	//   ....[25]....
        /*2c14*/ 	.word	0x0000dd90
        /*2c18*/ 	.word	0x000000ff
        /*2c1c*/ 	.word	0x00000000
        /*2c20*/ 	.short	0x0101
        /*2c22*/ 	.byte	0x04
	.zero		1


	//   ....[26]....
        /*2c24*/ 	.word	0x0000de80
        /*2c28*/ 	.word	0x00000000
        /*2c2c*/ 	.word	0x00000030
        /*2c30*/ 	.short	0x010a
        /*2c32*/ 	.byte	0x3f
	.zero		1


	//   ....[27]....
        /*2c34*/ 	.word	0x0000fe10
        /*2c38*/ 	.word	0x000000ff
        /*2c3c*/ 	.word	0x00000000
        /*2c40*/ 	.short	0x0101
        /*2c42*/ 	.byte	0x04
	.zero		1


	//   ....[28]....
        /*2c44*/ 	.word	0x0000fef0
        /*2c48*/ 	.word	0x00000000
        /*2c4c*/ 	.word	0x00000030
        /*2c50*/ 	.short	0x010a
        /*2c52*/ 	.byte	0x3f
	.zero		1


	//   ....[29]....
        /*2c54*/ 	.word	0x00011d90
        /*2c58*/ 	.word	0x000000ff
        /*2c5c*/ 	.word	0x00000000
        /*2c60*/ 	.short	0x0101
        /*2c62*/ 	.byte	0x04
	.zero		1


	//   ....[30]....
        /*2c64*/ 	.word	0x00011e80
        /*2c68*/ 	.word	0x00000002
        /*2c6c*/ 	.word	0x00000030
        /*2c70*/ 	.short	0x010a
        /*2c72*/ 	.byte	0x3f
	.zero		1


	//   ....[31]....
        /*2c74*/ 	.word	0x00013de0
        /*2c78*/ 	.word	0x000000ff
        /*2c7c*/ 	.word	0x00000000
        /*2c80*/ 	.short	0x0101
        /*2c82*/ 	.byte	0x04
	.zero		1


	//   ....[32]....
        /*2c84*/ 	.word	0x00013ed0
        /*2c88*/ 	.word	0x00000003
        /*2c8c*/ 	.word	0x00000030
        /*2c90*/ 	.short	0x010a
        /*2c92*/ 	.byte	0x3f
	.zero		1


	//   ....[33]....
        /*2c94*/ 	.word	0x00015d30
        /*2c98*/ 	.word	0x000000ff
        /*2c9c*/ 	.word	0x00000000
        /*2ca0*/ 	.short	0x0101
        /*2ca2*/ 	.byte	0x04
	.zero		1


	//   ....[34]....
        /*2ca4*/ 	.word	0x00015e20
        /*2ca8*/ 	.word	0x00000000
        /*2cac*/ 	.word	0x00000030
        /*2cb0*/ 	.short	0x010a
        /*2cb2*/ 	.byte	0x3f
	.zero		1


	//   ....[35]....
        /*2cb4*/ 	.word	0x00017d80
        /*2cb8*/ 	.word	0x000000ff
        /*2cbc*/ 	.word	0x00000000
        /*2cc0*/ 	.short	0x0101
        /*2cc2*/ 	.byte	0x04
	.zero		1


	//   ....[36]....
        /*2cc4*/ 	.word	0x00017e70
        /*2cc8*/ 	.word	0x00000000
        /*2ccc*/ 	.word	0x00000030
        /*2cd0*/ 	.short	0x010a
        /*2cd2*/ 	.byte	0x3f
	.zero		1


	//   ....[37]....
        /*2cd4*/ 	.word	0x00019cd0
        /*2cd8*/ 	.word	0x000000ff
        /*2cdc*/ 	.word	0x00000000
        /*2ce0*/ 	.short	0x0101
        /*2ce2*/ 	.byte	0x04
	.zero		1


	//   ....[38]....
        /*2ce4*/ 	.word	0x00019dc0
        /*2ce8*/ 	.word	0x00000000
        /*2cec*/ 	.word	0x00000030
        /*2cf0*/ 	.short	0x010a
        /*2cf2*/ 	.byte	0x3f
	.zero		1


	//   ....[39]....
        /*2cf4*/ 	.word	0x0001bd20
        /*2cf8*/ 	.word	0x000000ff
        /*2cfc*/ 	.word	0x00000000
        /*2d00*/ 	.short	0x0101
        /*2d02*/ 	.byte	0x04
	.zero		1


	//   ....[40]....
        /*2d04*/ 	.word	0x0001be10
        /*2d08*/ 	.word	0x00000000
        /*2d0c*/ 	.word	0x00000030
        /*2d10*/ 	.short	0x010a
        /*2d12*/ 	.byte	0x3f
	.zero		1


	//   ....[41]....
        /*2d14*/ 	.word	0x0001dc80
        /*2d18*/ 	.word	0x000000ff
        /*2d1c*/ 	.word	0x00000000
        /*2d20*/ 	.short	0x0101
        /*2d22*/ 	.byte	0x04
	.zero		1


	//   ....[42]....
        /*2d24*/ 	.word	0x0001dd70
        /*2d28*/ 	.word	0x00000000
        /*2d2c*/ 	.word	0x00000030
        /*2d30*/ 	.short	0x010a
        /*2d32*/ 	.byte	0x3f
	.zero		1


	//   ....[43]....
        /*2d34*/ 	.word	0x0001fce0
        /*2d38*/ 	.word	0x000000ff
        /*2d3c*/ 	.word	0x00000000
        /*2d40*/ 	.short	0x0101
        /*2d42*/ 	.byte	0x04
	.zero		1


	//   ....[44]....
        /*2d44*/ 	.word	0x0001fdd0
        /*2d48*/ 	.word	0x00000000
        /*2d4c*/ 	.word	0x00000030
        /*2d50*/ 	.short	0x010a
        /*2d52*/ 	.byte	0x3f
	.zero		1


	//   ....[45]....
        /*2d54*/ 	.word	0x00021c40
        /*2d58*/ 	.word	0x000000ff
        /*2d5c*/ 	.word	0x00000000
        /*2d60*/ 	.short	0x0101
        /*2d62*/ 	.byte	0x04
	.zero		1


	//   ....[46]....
        /*2d64*/ 	.word	0x00021d30
        /*2d68*/ 	.word	0x00000000
        /*2d6c*/ 	.word	0x00000030
        /*2d70*/ 	.short	0x010a
        /*2d72*/ 	.byte	0x3f
	.zero		1


	//   ....[47]....
        /*2d74*/ 	.word	0x00023ca0
        /*2d78*/ 	.word	0x000000ff
        /*2d7c*/ 	.word	0x00000000
        /*2d80*/ 	.short	0x0101
        /*2d82*/ 	.byte	0x04
	.zero		1


	//   ....[48]....
        /*2d84*/ 	.word	0x00023d90
        /*2d88*/ 	.word	0x00000000
        /*2d8c*/ 	.word	0x00000030
        /*2d90*/ 	.short	0x010a
        /*2d92*/ 	.byte	0x3f
	.zero		1


	//   ....[49]....
        /*2d94*/ 	.word	0x00025c00
        /*2d98*/ 	.word	0x000000ff
        /*2d9c*/ 	.word	0x00000000
        /*2da0*/ 	.short	0x0101
        /*2da2*/ 	.byte	0x04
	.zero		1


	//   ....[50]....
        /*2da4*/ 	.word	0x00025cf0
        /*2da8*/ 	.word	0x00000000
        /*2dac*/ 	.word	0x00000030
        /*2db0*/ 	.short	0x010a
        /*2db2*/ 	.byte	0x3f
	.zero		1


	//   ....[51]....
        /*2db4*/ 	.word	0x00027c60
        /*2db8*/ 	.word	0x000000ff
        /*2dbc*/ 	.word	0x00000000
        /*2dc0*/ 	.short	0x0101
        /*2dc2*/ 	.byte	0x04
	.zero		1


	//   ....[52]....
        /*2dc4*/ 	.word	0x00027d40
        /*2dc8*/ 	.word	0x00000000
        /*2dcc*/ 	.word	0x00000030
        /*2dd0*/ 	.short	0x010a
        /*2dd2*/ 	.byte	0x3f
	.zero		1


	//   ....[53]....
        /*2dd4*/ 	.word	0x00029b70
        /*2dd8*/ 	.word	0x000000ff
        /*2ddc*/ 	.word	0x00000000
        /*2de0*/ 	.short	0x0101
        /*2de2*/ 	.byte	0x04
	.zero		1


	//   ....[54]....
        /*2de4*/ 	.word	0x0002a560
        /*2de8*/ 	.word	0x000000ff
        /*2dec*/ 	.word	0x00000000
        /*2df0*/ 	.short	0x0101
        /*2df2*/ 	.byte	0x04
	.zero		1


	//   ....[55]....
        /*2df4*/ 	.word	0x0002ac10
        /*2df8*/ 	.word	0x000000ff
        /*2dfc*/ 	.word	0x00000078
        /*2e00*/ 	.short	0x010a
        /*2e02*/ 	.byte	0x04
	.zero		1


	//   ....[56]....
        /*2e04*/ 	.word	0x0002b050
        /*2e08*/ 	.word	0x000000ff
        /*2e0c*/ 	.word	0x00000050
        /*2e10*/ 	.short	0x010a
        /*2e12*/ 	.byte	0x04
	.zero		1


	//   ....[57]....
        /*2e14*/ 	.word	0x0002b140
        /*2e18*/ 	.word	0x000000ff
        /*2e1c*/ 	.word	0x00000030
        /*2e20*/ 	.short	0x010b
        /*2e22*/ 	.byte	0x04
	.zero		1


	//   ....[58]....
        /*2e24*/ 	.word	0x0002b1a0
        /*2e28*/ 	.word	0x000000ff
        /*2e2c*/ 	.word	0x00000000
        /*2e30*/ 	.short	0x0101
        /*2e32*/ 	.byte	0x0e
	.zero		1


	//   ....[59]....
        /*2e34*/ 	.word	0x0002b1d0
        /*2e38*/ 	.word	0x000000ff
        /*2e3c*/ 	.word	0x00000058
        /*2e40*/ 	.short	0x010a
        /*2e42*/ 	.byte	0x04
	.zero		1


	//   ....[60]....
        /*2e44*/ 	.word	0x0002b2e0
        /*2e48*/ 	.word	0x000000ff
        /*2e4c*/ 	.word	0x00000038
        /*2e50*/ 	.short	0x010b
        /*2e52*/ 	.byte	0x04
	.zero		1


	//   ....[61]....
        /*2e54*/ 	.word	0x0002b350
        /*2e58*/ 	.word	0x000000ff
        /*2e5c*/ 	.word	0x00000000
        /*2e60*/ 	.short	0x0101
        /*2e62*/ 	.byte	0x0d
	.zero		1


	//   ....[62]....
        /*2e64*/ 	.word	0x0002b380
        /*2e68*/ 	.word	0x000000ff
        /*2e6c*/ 	.word	0x00000060
        /*2e70*/ 	.short	0x010a
        /*2e72*/ 	.byte	0x04
	.zero		1


	//   ....[63]....
        /*2e74*/ 	.word	0x0002b480
        /*2e78*/ 	.word	0x000000ff
        /*2e7c*/ 	.word	0x00000040
        /*2e80*/ 	.short	0x010b
        /*2e82*/ 	.byte	0x04
	.zero		1


	//   ....[64]....
        /*2e84*/ 	.word	0x0002b4e0
        /*2e88*/ 	.word	0x000000ff
        /*2e8c*/ 	.word	0x00000000
        /*2e90*/ 	.short	0x0101
        /*2e92*/ 	.byte	0x0f
	.zero		1


	//   ....[65]....
        /*2e94*/ 	.word	0x0002b510
        /*2e98*/ 	.word	0x000000ff
        /*2e9c*/ 	.word	0x00000068
        /*2ea0*/ 	.short	0x010a
        /*2ea2*/ 	.byte	0x04
	.zero		1


	//   ....[66]....
        /*2ea4*/ 	.word	0x0002b610
        /*2ea8*/ 	.word	0x000000ff
        /*2eac*/ 	.word	0x00000048
        /*2eb0*/ 	.short	0x010b
        /*2eb2*/ 	.byte	0x04
	.zero		1


	//   ....[67]....
        /*2eb4*/ 	.word	0x0002b680
        /*2eb8*/ 	.word	0x000000ff
        /*2ebc*/ 	.word	0x00000000
        /*2ec0*/ 	.short	0x0101
        /*2ec2*/ 	.byte	0x05
	.zero		1


	//   ....[68]....
        /*2ec4*/ 	.word	0x0002b6c0
        /*2ec8*/ 	.word	0x000000ff
        /*2ecc*/ 	.word	0x00000050
        /*2ed0*/ 	.short	0x010a
        /*2ed2*/ 	.byte	0x04
	.zero		1


	//   ....[69]....
        /*2ed4*/ 	.word	0x0002b7b0
        /*2ed8*/ 	.word	0x000000ff
        /*2edc*/ 	.word	0x00000030
        /*2ee0*/ 	.short	0x010b
        /*2ee2*/ 	.byte	0x04
	.zero		1


	//   ....[70]....
        /*2ee4*/ 	.word	0x0002b7f0
        /*2ee8*/ 	.word	0x000000ff
        /*2eec*/ 	.word	0x00000000
        /*2ef0*/ 	.short	0x0101
        /*2ef2*/ 	.byte	0x0e
	.zero		1


	//   ....[71]....
        /*2ef4*/ 	.word	0x0002b820
        /*2ef8*/ 	.word	0x000000ff
        /*2efc*/ 	.word	0x00000058
        /*2f00*/ 	.short	0x010a
        /*2f02*/ 	.byte	0x04
	.zero		1


	//   ....[72]....
        /*2f04*/ 	.word	0x0002b920
        /*2f08*/ 	.word	0x000000ff
        /*2f0c*/ 	.word	0x00000038
        /*2f10*/ 	.short	0x010b
        /*2f12*/ 	.byte	0x04
	.zero		1


	//   ....[73]....
        /*2f14*/ 	.word	0x0002b960
        /*2f18*/ 	.word	0x000000ff
        /*2f1c*/ 	.word	0x00000000
        /*2f20*/ 	.short	0x0101
        /*2f22*/ 	.byte	0x0d
	.zero		1


	//   ....[74]....
        /*2f24*/ 	.word	0x0002b9a0
        /*2f28*/ 	.word	0x000000ff
        /*2f2c*/ 	.word	0x00000060
        /*2f30*/ 	.short	0x010a
        /*2f32*/ 	.byte	0x04
	.zero		1


	//   ....[75]....
        /*2f34*/ 	.word	0x0002ba90
        /*2f38*/ 	.word	0x000000ff
        /*2f3c*/ 	.word	0x00000040
        /*2f40*/ 	.short	0x010b
        /*2f42*/ 	.byte	0x04
	.zero		1


	//   ....[76]....
        /*2f44*/ 	.word	0x0002bad0
        /*2f48*/ 	.word	0x000000ff
        /*2f4c*/ 	.word	0x00000000
        /*2f50*/ 	.short	0x0101
        /*2f52*/ 	.byte	0x0f
	.zero		1


	//   ....[77]....
        /*2f54*/ 	.word	0x0002bb00
        /*2f58*/ 	.word	0x000000ff
        /*2f5c*/ 	.word	0x00000068
        /*2f60*/ 	.short	0x010a
        /*2f62*/ 	.byte	0x04
	.zero		1


	//   ....[78]....
        /*2f64*/ 	.word	0x0002bc00
        /*2f68*/ 	.word	0x000000ff
        /*2f6c*/ 	.word	0x00000048
        /*2f70*/ 	.short	0x010b
        /*2f72*/ 	.byte	0x04
	.zero		1


	//   ....[79]....
        /*2f74*/ 	.word	0x0002bc40
        /*2f78*/ 	.word	0x000000ff
        /*2f7c*/ 	.word	0x00000000
        /*2f80*/ 	.short	0x0101
        /*2f82*/ 	.byte	0x05
	.zero		1


	//   ....[80]....
        /*2f84*/ 	.word	0x0002bc80
        /*2f88*/ 	.word	0x000000ff
        /*2f8c*/ 	.word	0x00000050
        /*2f90*/ 	.short	0x010a
        /*2f92*/ 	.byte	0x04
	.zero		1


	//   ....[81]....
        /*2f94*/ 	.word	0x0002bd80
        /*2f98*/ 	.word	0x000000ff
        /*2f9c*/ 	.word	0x00000030
        /*2fa0*/ 	.short	0x010b
        /*2fa2*/ 	.byte	0x04
	.zero		1


	//   ....[82]....
        /*2fa4*/ 	.word	0x0002bdc0
        /*2fa8*/ 	.word	0x000000ff
        /*2fac*/ 	.word	0x00000000
        /*2fb0*/ 	.short	0x0101
        /*2fb2*/ 	.byte	0x0e
	.zero		1


	//   ....[83]....
        /*2fb4*/ 	.word	0x0002bdf0
        /*2fb8*/ 	.word	0x000000ff
        /*2fbc*/ 	.word	0x00000058
        /*2fc0*/ 	.short	0x010a
        /*2fc2*/ 	.byte	0x04
	.zero		1


	//   ....[84]....
        /*2fc4*/ 	.word	0x0002bef0
        /*2fc8*/ 	.word	0x000000ff
        /*2fcc*/ 	.word	0x00000038
        /*2fd0*/ 	.short	0x010b
        /*2fd2*/ 	.byte	0x04
	.zero		1


	//   ....[85]....
        /*2fd4*/ 	.word	0x0002bf30
        /*2fd8*/ 	.word	0x000000ff
        /*2fdc*/ 	.word	0x00000000
        /*2fe0*/ 	.short	0x0101
        /*2fe2*/ 	.byte	0x0d
	.zero		1


	//   ....[86]....
        /*2fe4*/ 	.word	0x0002bf70
        /*2fe8*/ 	.word	0x000000ff
        /*2fec*/ 	.word	0x00000060
        /*2ff0*/ 	.short	0x010a
        /*2ff2*/ 	.byte	0x04
	.zero		1


	//   ....[87]....
        /*2ff4*/ 	.word	0x0002c070
        /*2ff8*/ 	.word	0x000000ff
        /*2ffc*/ 	.word	0x00000040
        /*3000*/ 	.short	0x010b
        /*3002*/ 	.byte	0x04
	.zero		1


	//   ....[88]....
        /*3004*/ 	.word	0x0002c0b0
        /*3008*/ 	.word	0x000000ff
        /*300c*/ 	.word	0x00000000
        /*3010*/ 	.short	0x0101
        /*3012*/ 	.byte	0x0f
	.zero		1


	//   ....[89]....
        /*3014*/ 	.word	0x0002c0e0
        /*3018*/ 	.word	0x000000ff
        /*301c*/ 	.word	0x00000068
        /*3020*/ 	.short	0x010a
        /*3022*/ 	.byte	0x04
	.zero		1


	//   ....[90]....
        /*3024*/ 	.word	0x0002c1e0
        /*3028*/ 	.word	0x000000ff
        /*302c*/ 	.word	0x00000048
        /*3030*/ 	.short	0x010b
        /*3032*/ 	.byte	0x04
	.zero		1


	//   ....[91]....
        /*3034*/ 	.word	0x0002c220
        /*3038*/ 	.word	0x000000ff
        /*303c*/ 	.word	0x00000000
        /*3040*/ 	.short	0x0101
        /*3042*/ 	.byte	0x05
	.zero		1


	//   ....[92]....
        /*3044*/ 	.word	0x0002c260
        /*3048*/ 	.word	0x000000ff
        /*304c*/ 	.word	0x00000050
        /*3050*/ 	.short	0x010a
        /*3052*/ 	.byte	0x04
	.zero		1


	//   ....[93]....
        /*3054*/ 	.word	0x0002c360
        /*3058*/ 	.word	0x000000ff
        /*305c*/ 	.word	0x00000030
        /*3060*/ 	.short	0x010b
        /*3062*/ 	.byte	0x04
	.zero		1


	//   ....[94]....
        /*3064*/ 	.word	0x0002c3a0
        /*3068*/ 	.word	0x000000ff
        /*306c*/ 	.word	0x00000000
        /*3070*/ 	.short	0x0101
        /*3072*/ 	.byte	0x0e
	.zero		1


	//   ....[95]....
        /*3074*/ 	.word	0x0002c3d0
        /*3078*/ 	.word	0x000000ff
        /*307c*/ 	.word	0x00000058
        /*3080*/ 	.short	0x010a
        /*3082*/ 	.byte	0x04
	.zero		1


	//   ....[96]....
        /*3084*/ 	.word	0x0002c4d0
        /*3088*/ 	.word	0x000000ff
        /*308c*/ 	.word	0x00000038
        /*3090*/ 	.short	0x010b
        /*3092*/ 	.byte	0x04
	.zero		1


	//   ....[97]....
        /*3094*/ 	.word	0x0002c510
        /*3098*/ 	.word	0x000000ff
        /*309c*/ 	.word	0x00000000
        /*30a0*/ 	.short	0x0101
        /*30a2*/ 	.byte	0x0d
	.zero		1


	//   ....[98]....
        /*30a4*/ 	.word	0x0002c550
        /*30a8*/ 	.word	0x000000ff
        /*30ac*/ 	.word	0x00000060
        /*30b0*/ 	.short	0x010a
        /*30b2*/ 	.byte	0x04
	.zero		1


	//   ....[99]....
        /*30b4*/ 	.word	0x0002c650
        /*30b8*/ 	.word	0x000000ff
        /*30bc*/ 	.word	0x00000040
        /*30c0*/ 	.short	0x010b
        /*30c2*/ 	.byte	0x04
	.zero		1


	//   ....[100]....
        /*30c4*/ 	.word	0x0002c690
        /*30c8*/ 	.word	0x000000ff
        /*30cc*/ 	.word	0x00000000
        /*30d0*/ 	.short	0x0101
        /*30d2*/ 	.byte	0x0f
	.zero		1


	//   ....[101]....
        /*30d4*/ 	.word	0x0002c6c0
        /*30d8*/ 	.word	0x000000ff
        /*30dc*/ 	.word	0x00000068
        /*30e0*/ 	.short	0x010a
        /*30e2*/ 	.byte	0x04
	.zero		1


	//   ....[102]....
        /*30e4*/ 	.word	0x0002c7c0
        /*30e8*/ 	.word	0x000000ff
        /*30ec*/ 	.word	0x00000048
        /*30f0*/ 	.short	0x010b
        /*30f2*/ 	.byte	0x04
	.zero		1


	//   ....[103]....
        /*30f4*/ 	.word	0x0002c810
        /*30f8*/ 	.word	0x000000ff
        /*30fc*/ 	.word	0x00000000
        /*3100*/ 	.short	0x0101
        /*3102*/ 	.byte	0x05
	.zero		1


	//   ....[104]....
        /*3104*/ 	.word	0x0002cf20
        /*3108*/ 	.word	0x00000000
        /*310c*/ 	.word	0x00000050
        /*3110*/ 	.short	0x010a
        /*3112*/ 	.byte	0x3f
	.zero		1


	//   ....[105]....
        /*3114*/ 	.word	0x0002cf60
        /*3118*/ 	.word	0x00000000
        /*311c*/ 	.word	0x00000058
        /*3120*/ 	.short	0x010a
        /*3122*/ 	.byte	0x3f
	.zero		1


	//   ....[106]....
        /*3124*/ 	.word	0x0002cfa0
        /*3128*/ 	.word	0x00000000
        /*312c*/ 	.word	0x00000060
        /*3130*/ 	.short	0x010a
        /*3132*/ 	.byte	0x3f
	.zero		1


	//   ....[107]....
        /*3134*/ 	.word	0x0002d000
        /*3138*/ 	.word	0x00000000
        /*313c*/ 	.word	0x00000068
        /*3140*/ 	.short	0x010a
        /*3142*/ 	.byte	0x3f
	.zero		1


	//   ....[108]....
        /*3144*/ 	.word	0x0002d350
        /*3148*/ 	.word	0x0000000b
        /*314c*/ 	.word	0x00000018
        /*3150*/ 	.short	0x010a
        /*3152*/ 	.byte	0x3f
	.zero		1


	//   ....[109]....
        /*3154*/ 	.word	0x0002d6c0
        /*3158*/ 	.word	0x00000002
        /*315c*/ 	.word	0x00000078
        /*3160*/ 	.short	0x0101
        /*3162*/ 	.byte	0x3f
	.zero		1


	//   ....[110]....
        /*3164*/ 	.word	0x0002de80
        /*3168*/ 	.word	0x00000004
        /*316c*/ 	.word	0x00000000
        /*3170*/ 	.short	0x010a
        /*3172*/ 	.byte	0x3f
	.zero		1


	//   ....[111]....
        /*3174*/ 	.word	0x0002df10
        /*3178*/ 	.word	0x00000003
        /*317c*/ 	.word	0x00000000
        /*3180*/ 	.short	0x010a
        /*3182*/ 	.byte	0x3f
	.zero		1


	//   ....[112]....
        /*3184*/ 	.word	0x0002dfa0
        /*3188*/ 	.word	0x00000003
        /*318c*/ 	.word	0x00000000
        /*3190*/ 	.short	0x010a
        /*3192*/ 	.byte	0x3f
	.zero		1


	//   ....[113]....
        /*3194*/ 	.word	0x0002e000
        /*3198*/ 	.word	0x00000003
        /*319c*/ 	.word	0x00000000
        /*31a0*/ 	.short	0x010a
        /*31a2*/ 	.byte	0x3f
	.zero		1


	//   ....[114]....
        /*31a4*/ 	.word	0x0002e060
        /*31a8*/ 	.word	0x00000004
        /*31ac*/ 	.word	0x00000000
        /*31b0*/ 	.short	0x010a
        /*31b2*/ 	.byte	0x3f
	.zero		1


	//   ....[115]....
        /*31b4*/ 	.word	0x0002e0c0
        /*31b8*/ 	.word	0x00000003
        /*31bc*/ 	.word	0x00000030
        /*31c0*/ 	.short	0x010a
        /*31c2*/ 	.byte	0x3f
	.zero		1


	//   ....[116]....
        /*31c4*/ 	.word	0x0002e110
        /*31c8*/ 	.word	0x00000000
        /*31cc*/ 	.word	0x00000030
        /*31d0*/ 	.short	0x010a
        /*31d2*/ 	.byte	0x3f
	.zero		1


	//   ....[117]....
        /*31d4*/ 	.word	0x0002e160
        /*31d8*/ 	.word	0x00000000
        /*31dc*/ 	.word	0x00000030
        /*31e0*/ 	.short	0x010a
        /*31e2*/ 	.byte	0x3f
	.zero		1


	//   ....[118]....
        /*31e4*/ 	.word	0x0002e1b0
        /*31e8*/ 	.word	0x00000000
        /*31ec*/ 	.word	0x00000030
        /*31f0*/ 	.short	0x010a
        /*31f2*/ 	.byte	0x3f
	.zero		1


	//   ....[119]....
        /*31f4*/ 	.word	0x0002e200
        /*31f8*/ 	.word	0x00000002
        /*31fc*/ 	.word	0x00000030
        /*3200*/ 	.short	0x010a
        /*3202*/ 	.byte	0x3f
	.zero		1


	//   ....[120]....
        /*3204*/ 	.word	0x0002e250
        /*3208*/ 	.word	0x00000003
        /*320c*/ 	.word	0x00000030
        /*3210*/ 	.short	0x010a
        /*3212*/ 	.byte	0x3f
	.zero		1


	//   ....[121]....
        /*3214*/ 	.word	0x0002e2a0
        /*3218*/ 	.word	0x00000000
        /*321c*/ 	.word	0x00000030
        /*3220*/ 	.short	0x010a
        /*3222*/ 	.byte	0x3f
	.zero		1


	//   ....[122]....
        /*3224*/ 	.word	0x0002e2f0
        /*3228*/ 	.word	0x00000000
        /*322c*/ 	.word	0x00000030
        /*3230*/ 	.short	0x010a
        /*3232*/ 	.byte	0x3f
	.zero		1


	//   ....[123]....
        /*3234*/ 	.word	0x0002e340
        /*3238*/ 	.word	0x00000000
        /*323c*/ 	.word	0x00000030
        /*3240*/ 	.short	0x010a
        /*3242*/ 	.byte	0x3f
	.zero		1


	//   ....[124]....
        /*3244*/ 	.word	0x0002e390
        /*3248*/ 	.word	0x00000000
        /*324c*/ 	.word	0x00000030
        /*3250*/ 	.short	0x010a
        /*3252*/ 	.byte	0x3f
	.zero		1


	//   ....[125]....
        /*3254*/ 	.word	0x0002e3e0
        /*3258*/ 	.word	0x00000000
        /*325c*/ 	.word	0x00000030
        /*3260*/ 	.short	0x010a
        /*3262*/ 	.byte	0x3f
	.zero		1


	//   ....[126]....
        /*3264*/ 	.word	0x0002e430
        /*3268*/ 	.word	0x00000000
        /*326c*/ 	.word	0x00000030
        /*3270*/ 	.short	0x010a
        /*3272*/ 	.byte	0x3f
	.zero		1


	//   ....[127]....
        /*3274*/ 	.word	0x0002e480
        /*3278*/ 	.word	0x00000000
        /*327c*/ 	.word	0x00000030
        /*3280*/ 	.short	0x010a
        /*3282*/ 	.byte	0x3f
	.zero		1


	//   ....[128]....
        /*3284*/ 	.word	0x0002e4d0
        /*3288*/ 	.word	0x00000000
        /*328c*/ 	.word	0x00000030
        /*3290*/ 	.short	0x010a
        /*3292*/ 	.byte	0x3f
	.zero		1


	//   ....[129]....
        /*3294*/ 	.word	0x0002e520
        /*3298*/ 	.word	0x00000000
        /*329c*/ 	.word	0x00000030
        /*32a0*/ 	.short	0x010a
        /*32a2*/ 	.byte	0x3f
	.zero		1


	//   ....[130]....
        /*32a4*/ 	.word	0x0002e570
        /*32a8*/ 	.word	0x00000000
        /*32ac*/ 	.word	0x00000030
        /*32b0*/ 	.short	0x010a
        /*32b2*/ 	.byte	0x3f
	.zero		1


	//   ....[131]....
        /*32b4*/ 	.word	0x0002e5d0
        /*32b8*/ 	.word	0x00000005
        /*32bc*/ 	.word	0x00000078
        /*32c0*/ 	.short	0x010a
        /*32c2*/ 	.byte	0x3f
	.zero		1


	//   ....[132]....
        /*32c4*/ 	.word	0x0002e630
        /*32c8*/ 	.word	0x00000003
        /*32cc*/ 	.word	0x00000050
        /*32d0*/ 	.short	0x010a
        /*32d2*/ 	.byte	0x3f
	.zero		1


	//   ....[133]....
        /*32d4*/ 	.word	0x0002e690
        /*32d8*/ 	.word	0x00000003
        /*32dc*/ 	.word	0x00000058
        /*32e0*/ 	.short	0x010a
        /*32e2*/ 	.byte	0x3f
	.zero		1


	//   ....[134]....
        /*32e4*/ 	.word	0x0002e6f0
        /*32e8*/ 	.word	0x00000003
        /*32ec*/ 	.word	0x00000060
        /*32f0*/ 	.short	0x010a
        /*32f2*/ 	.byte	0x3f
	.zero		1


	//   ....[135]....
        /*32f4*/ 	.word	0x0002e750
        /*32f8*/ 	.word	0x00000003
        /*32fc*/ 	.word	0x00000068
        /*3300*/ 	.short	0x010a
        /*3302*/ 	.byte	0x3f
	.zero		1


	//   ....[136]....
        /*3304*/ 	.word	0x0002e7b0
        /*3308*/ 	.word	0x00000004
        /*330c*/ 	.word	0x00000050
        /*3310*/ 	.short	0x010a
        /*3312*/ 	.byte	0x3f
	.zero		1


	//   ....[137]....
        /*3314*/ 	.word	0x0002e810
        /*3318*/ 	.word	0x00000004
        /*331c*/ 	.word	0x00000058
        /*3320*/ 	.short	0x010a
        /*3322*/ 	.byte	0x3f
	.zero		1


	//   ....[138]....
        /*3324*/ 	.word	0x0002e870
        /*3328*/ 	.word	0x00000004
        /*332c*/ 	.word	0x00000060
        /*3330*/ 	.short	0x010a
        /*3332*/ 	.byte	0x3f
	.zero		1


	//   ....[139]....
        /*3334*/ 	.word	0x0002e8d0
        /*3338*/ 	.word	0x00000004
        /*333c*/ 	.word	0x00000068
        /*3340*/ 	.short	0x010a
        /*3342*/ 	.byte	0x3f
	.zero		1


	//   ....[140]....
        /*3344*/ 	.word	0x0002e930
        /*3348*/ 	.word	0x00000005
        /*334c*/ 	.word	0x00000050
        /*3350*/ 	.short	0x010a
        /*3352*/ 	.byte	0x3f
	.zero		1


	//   ....[141]....
        /*3354*/ 	.word	0x0002e990
        /*3358*/ 	.word	0x00000005
        /*335c*/ 	.word	0x00000058
        /*3360*/ 	.short	0x010a
        /*3362*/ 	.byte	0x3f
	.zero		1


	//   ....[142]....
        /*3364*/ 	.word	0x0002e9f0
        /*3368*/ 	.word	0x00000005
        /*336c*/ 	.word	0x00000060
        /*3370*/ 	.short	0x010a
        /*3372*/ 	.byte	0x3f
	.zero		1


	//   ....[143]....
        /*3374*/ 	.word	0x0002ea50
        /*3378*/ 	.word	0x00000005
        /*337c*/ 	.word	0x00000068
        /*3380*/ 	.short	0x010a
        /*3382*/ 	.byte	0x3f
	.zero		1


	//   ....[144]....
        /*3384*/ 	.word	0x0002eab0
        /*3388*/ 	.word	0x00000002
        /*338c*/ 	.word	0x00000050
        /*3390*/ 	.short	0x010a
        /*3392*/ 	.byte	0x3f
	.zero		1


	//   ....[145]....
        /*3394*/ 	.word	0x0002eb10
        /*3398*/ 	.word	0x00000002
        /*339c*/ 	.word	0x00000058
        /*33a0*/ 	.short	0x010a
        /*33a2*/ 	.byte	0x3f
	.zero		1


	//   ....[146]....
        /*33a4*/ 	.word	0x0002eb70
        /*33a8*/ 	.word	0x00000002
        /*33ac*/ 	.word	0x00000060
        /*33b0*/ 	.short	0x010a
        /*33b2*/ 	.byte	0x3f
	.zero		1


	//   ....[147]....
        /*33b4*/ 	.word	0x0002ebd0
        /*33b8*/ 	.word	0x00000002
        /*33bc*/ 	.word	0x00000068
        /*33c0*/ 	.short	0x010a
        /*33c2*/ 	.byte	0x3f
	.zero		1


	//   ....[148]....
        /*33c4*/ 	.word	0x0002ec20
        /*33c8*/ 	.word	0x00000000
        /*33cc*/ 	.word	0x00000050
        /*33d0*/ 	.short	0x010a
        /*33d2*/ 	.byte	0x3f
	.zero		1


	//   ....[149]....
        /*33d4*/ 	.word	0x0002ec70
        /*33d8*/ 	.word	0x00000000
        /*33dc*/ 	.word	0x00000058
        /*33e0*/ 	.short	0x010a
        /*33e2*/ 	.byte	0x3f
	.zero		1


	//   ....[150]....
        /*33e4*/ 	.word	0x0002ecc0
        /*33e8*/ 	.word	0x00000000
        /*33ec*/ 	.word	0x00000060
        /*33f0*/ 	.short	0x010a
        /*33f2*/ 	.byte	0x3f
	.zero		1


	//   ....[151]....
        /*33f4*/ 	.word	0x0002ed90
        /*33f8*/ 	.word	0x0000000b
        /*33fc*/ 	.word	0x00000018
        /*3400*/ 	.short	0x010a
        /*3402*/ 	.byte	0x3f
	.zero		1


	//   ....[152]....
        /*3404*/ 	.word	0x0002ee60
        /*3408*/ 	.word	0x00000004
        /*340c*/ 	.word	0x00000000
        /*3410*/ 	.short	0x010a
        /*3412*/ 	.byte	0x3f
	.zero		1


	//   ....[153]....
        /*3414*/ 	.word	0x0002eeb0
        /*3418*/ 	.word	0x00000003
        /*341c*/ 	.word	0x00000000
        /*3420*/ 	.short	0x010a
        /*3422*/ 	.byte	0x3f
	.zero		1


	//----- nvinfo : EIATTR_NUM_MBARRIERS
	.align		4
.L_42:
        /*3424*/ 	.byte	0x03, 0x38
        /*3426*/ 	.short	0x0010


	//----- nvinfo : EIATTR_EXIT_INSTR_OFFSETS
	.align		4
        /*3428*/ 	.byte	0x04, 0x1c
        /*342a*/ 	.short	(.L_44 - .L_43)


	//   ....[0]....
.L_43:
        /*342c*/ 	.word	0x0002dff0


	//----- nvinfo : EIATTR_MAX_THREADS
	.align		4
.L_44:
        /*3430*/ 	.byte	0x04, 0x05
        /*3432*/ 	.short	(.L_46 - .L_45)
.L_45:
        /*3434*/ 	.word	0x00000180
        /*3438*/ 	.word	0x00000001
        /*343c*/ 	.word	0x00000001


	//----- nvinfo : EIATTR_CRS_STACK_SIZE
	.align		4
.L_46:
        /*3440*/ 	.byte	0x04, 0x1e
        /*3442*/ 	.short	(.L_48 - .L_47)
.L_47:
        /*3444*/ 	.word	0x00000000


	//----- nvinfo : EIATTR_CBANK_PARAM_SIZE
	.align		4
.L_48:
        /*3448*/ 	.byte	0x03, 0x19
        /*344a*/ 	.short	0x0770


	//----- nvinfo : EIATTR_PARAM_CBANK
	.align		4
        /*344c*/ 	.byte	0x04, 0x0a
        /*344e*/ 	.short	(.L_50 - .L_49)
	.align		4
.L_49:
        /*3450*/ 	.word	index@(.nv.constant0._ZN7cutlass13device_kernelINS_4gemm6kernel13GemmUniversalIN4cute5tupleIJiiiiEEENS1_10collective13CollectiveMmaINS1_34MainloopSm90TmaGmmaWarpSpecializedILi3ENS5_IJNS4_1CILi2EEENSA_ILi1EEESC_EEENS1_35KernelTmaWarpSpecializedCooperativeEEENS5_IJNSA_ILi256EEESG_NSA_ILi64EEEEEENS_10bfloat16_tENS5_IJlSC_lEEESJ_SK_NS4_8TiledMMAINS4_8MMA_AtomIJNS4_4SM904GMMA28MMA_64x256x16_F32BF16BF16_SSILNSO_5MajorE0ELSQ_0ELNSO_7ScaleInE1ELSR_1EEEEEENS4_6LayoutISD_NS5_IJSC_NSA_ILi0EEESV_EEEEENS5_IJNS4_10UnderscoreESY_SY_EEEEENS4_13SM90_TMA_LOADENS4_14ComposedLayoutINS4_7SwizzleILi3ELi4ELi3EEENS4_18smem_ptr_flag_bitsILi16EEENSU_INS5_IJNSA_ILi8EEESH_EEENS5_IJSH_SC_EEEEEEEvNS4_8identityENS4_23SM90_TMA_LOAD_MULTICASTES1B_vS1C_EENS_8epilogue10collective18CollectiveEpilogueINS1F_22Sm90TmaWarpSpecializedILi4ELi2ELi16ELb1ELb0EEEJSI_NS5_IJNSA_ILi128EEENSA_ILi32EEEEEESJ_SK_SJ_SK_NS1F_6fusion15FusionCallbacksIS1J_NS1N_13LinCombEltActINS1F_6thread4SiLuESJ_fSJ_fLNS_15FloatRoundStyleE2EEESI_S1M_JEEES11_NS12_INS13_ILi2ELi4ELi3EEES16_NSU_INS5_IJS17_S1L_EEENS5_IJS1L_SC_EEEEEEENS4_17SM75_U32x4_LDSM_NENS4_14SM90_TMA_STOREES1Z_NS4_17SM90_U32x4_STSM_NENS4_9Copy_AtomIJS22_NS_6half_tEEEEvEEEvvEEEEvNT_6ParamsE)
        /*3454*/ 	.short	0x0210
        /*3456*/ 	.short	0x0770


	//----- nvinfo : EIATTR_SW_WAR
	.align		4
.L_50:
        /*3458*/ 	.byte	0x04, 0x36
        /*345a*/ 	.short	(.L_52 - .L_51)
.L_51:
        /*345c*/ 	.word	0x00000008
.L_52:


//--------------------- .nv.callgraph             --------------------------
	.section	.nv.callgraph,"",@"SHT_CUDA_CALLGRAPH"
	.align	4
	.sectionentsize	8
	.align		4
        /*0000*/ 	.word	0x00000000
	.align		4
        /*0004*/ 	.word	0xffffffff
	.align		4
        /*0008*/ 	.word	index@(_ZN7cutlass13device_kernelINS_4gemm6kernel13GemmUniversalIN4cute5tupleIJiiiiEEENS1_10collective13CollectiveMmaINS1_34MainloopSm90TmaGmmaWarpSpecializedILi3ENS5_IJNS4_1CILi2EEENSA_ILi1EEESC_EEENS1_35KernelTmaWarpSpecializedCooperativeEEENS5_IJNSA_ILi256EEESG_NSA_ILi64EEEEEENS_10bfloat16_tENS5_IJlSC_lEEESJ_SK_NS4_8TiledMMAINS4_8MMA_AtomIJNS4_4SM904GMMA28MMA_64x256x16_F32BF16BF16_SSILNSO_5MajorE0ELSQ_0ELNSO_7ScaleInE1ELSR_1EEEEEENS4_6LayoutISD_NS5_IJSC_NSA_ILi0EEESV_EEEEENS5_IJNS4_10UnderscoreESY_SY_EEEEENS4_13SM90_TMA_LOADENS4_14ComposedLayoutINS4_7SwizzleILi3ELi4ELi3EEENS4_18smem_ptr_flag_bitsILi16EEENSU_INS5_IJNSA_ILi8EEESH_EEENS5_IJSH_SC_EEEEEEEvNS4_8identityENS4_23SM90_TMA_LOAD_MULTICASTES1B_vS1C_EENS_8epilogue10collective18CollectiveEpilogueINS1F_22Sm90TmaWarpSpecializedILi4ELi2ELi16ELb1ELb0EEEJSI_NS5_IJNSA_ILi128EEENSA_ILi32EEEEEESJ_SK_SJ_SK_NS1F_6fusion15FusionCallbacksIS1J_NS1N_13LinCombEltActINS1F_6thread4SiLuESJ_fSJ_fLNS_15FloatRoundStyleE2EEESI_S1M_JEEES11_NS12_INS13_ILi2ELi4ELi3EEES16_NSU_INS5_IJS17_S1L_EEENS5_IJS1L_SC_EEEEEEENS4_17SM75_U32x4_LDSM_NENS4_14SM90_TMA_STOREES1Z_NS4_17SM90_U32x4_STSM_NENS4_9Copy_AtomIJS22_NS_6half_tEEEEvEEEvvEEEEvNT_6ParamsE)
	.align		4
        /*000c*/ 	.word	index@(__assertfail)
	.align		4
        /*0010*/ 	.word	0x00000000
	.align		4
        /*0014*/ 	.word	0xfffffffe
	.align		4
        /*0018*/ 	.word	0x00000000
	.align		4
        /*001c*/ 	.word	0xfffffffd
	.align		4
        /*0020*/ 	.word	0x00000000
	.align		4
        /*0024*/ 	.word	0xfffffffc


//--------------------- .nv.constant4             --------------------------
	.section	.nv.constant4,"a",@progbits
	.align	8
	.align		8
.nv.constant4:
        /*0000*/ 	.dword	__assertfail
	.align		8
        /*0008*/ 	.dword	__unnamed_1
	.align		8
        /*0010*/ 	.dword	__unnamed_2
	.align		8
        /*0018*/ 	.dword	_ZN39_INTERNAL_98b50159_4_k_cu_7588aac9_27904cuda3std3__45__cpo5beginE
	.align		8
        /*0020*/ 	.dword	_ZN39_INTERNAL_98b50159_4_k_cu_7588aac9_27904cuda3std3__45__cpo3endE
	.align		8
        /*0028*/ 	.dword	_ZN39_INTERNAL_98b50159_4_k_cu_7588aac9_27904cuda3std3__45__cpo6cbeginE
	.align		8
        /*0030*/ 	.dword	_ZN39_INTERNAL_98b50159_4_k_cu_7588aac9_27904cuda3std3__45__cpo4cendE
	.align		8
        /*0038*/ 	.dword	_ZN39_INTERNAL_98b50159_4_k_cu_7588aac9_27904cuda3std3__441_GLOBAL__N__98b50159_4_k_cu_7588aac9_27906ignoreE
	.align		8
        /*0040*/ 	.dword	_ZN39_INTERNAL_98b50159_4_k_cu_7588aac9_27904cuda3std3__419piecewise_constructE
	.align		8
        /*0048*/ 	.dword	_ZN39_INTERNAL_98b50159_4_k_cu_7588aac9_27904cuda3std3__48in_placeE
	.align		8
        /*0050*/ 	.dword	_ZN39_INTERNAL_98b50159_4_k_cu_7588aac9_27904cuda3std6ranges3__45__cpo4swapE
	.align		8
        /*0058*/ 	.dword	_ZN39_INTERNAL_98b50159_4_k_cu_7588aac9_27904cuda3std6ranges3__45__cpo9iter_moveE
	.align		8
        /*0060*/ 	.dword	_ZN39_INTERNAL_98b50159_4_k_cu_7588aac9_27904cute7productE
	.align		8
        /*0068*/ 	.dword	_ZN39_INTERNAL_98b50159_4_k_cu_7588aac9_27904cute1_E
	.align		8
        /*0070*/ 	.dword	$str$22
	.align		8
        /*0078*/ 	.dword	$str$23
	.align		8
        /*0080*/ 	.dword	$str$26
	.align		8
        /*0088*/ 	.dword	$str$27


//--------------------- .text._ZN7cutlass13device_kernelINS_4gemm6kernel13GemmUniversalIN4cute5tupleIJiiiiEEENS1_10collective13CollectiveMmaINS1_34MainloopSm90TmaGmmaWarpSpecializedILi3ENS5_IJNS4_1CILi2EEENSA_ILi1EEESC_EEENS1_35KernelTmaWarpSpecializedCooperativeEEENS5_IJNSA_ILi256EEESG_NSA_ILi64EEEEEENS_10bfloat16_tENS5_IJlSC_lEEESJ_SK_NS4_8TiledMMAINS4_8MMA_AtomIJNS4_4SM904GMMA28MMA_64x256x16_F32BF16BF16_SSILNSO_5MajorE0ELSQ_0ELNSO_7ScaleInE1ELSR_1EEEEEENS4_6LayoutISD_NS5_IJSC_NSA_ILi0EEESV_EEEEENS5_IJNS4_10UnderscoreESY_SY_EEEEENS4_13SM90_TMA_LOADENS4_14ComposedLayoutINS4_7SwizzleILi3ELi4ELi3EEENS4_18smem_ptr_flag_bitsILi16EEENSU_INS5_IJNSA_ILi8EEESH_EEENS5_IJSH_SC_EEEEEEEvNS4_8identityENS4_23SM90_TMA_LOAD_MULTICASTES1B_vS1C_EENS_8epilogue10collective18CollectiveEpilogueINS1F_22Sm90TmaWarpSpecializedILi4ELi2ELi16ELb1ELb0EEEJSI_NS5_IJNSA_ILi128EEENSA_ILi32EEEEEESJ_SK_SJ_SK_NS1F_6fusion15FusionCallbacksIS1J_NS1N_13LinCombEltActINS1F_6thread4SiLuESJ_fSJ_fLNS_15FloatRoundStyleE2EEESI_S1M_JEEES11_NS12_INS13_ILi2ELi4ELi3EEES16_NSU_INS5_IJS17_S1L_EEENS5_IJS1L_SC_EEEEEEENS4_17SM75_U32x4_LDSM_NENS4_14SM90_TMA_STOREES1Z_NS4_17SM90_U32x4_STSM_NENS4_9Copy_AtomIJS22_NS_6half_tEEEEvEEEvvEEEEvNT_6ParamsE --------------------------
	.section	.text._ZN7cutlass13device_kernelINS_4gemm6kernel13GemmUniversalIN4cute5tupleIJiiiiEEENS1_10collective13CollectiveMmaINS1_34MainloopSm90TmaGmmaWarpSpecializedILi3ENS5_IJNS4_1CILi2EEENSA_ILi1EEESC_EEENS1_35KernelTmaWarpSpecializedCooperativeEEENS5_IJNSA_ILi256EEESG_NSA_ILi64EEEEEENS_10bfloat16_tENS5_IJlSC_lEEESJ_SK_NS4_8TiledMMAINS4_8MMA_AtomIJNS4_4SM904GMMA28MMA_64x256x16_F32BF16BF16_SSILNSO_5MajorE0ELSQ_0ELNSO_7ScaleInE1ELSR_1EEEEEENS4_6LayoutISD_NS5_IJSC_NSA_ILi0EEESV_EEEEENS5_IJNS4_10UnderscoreESY_SY_EEEEENS4_13SM90_TMA_LOADENS4_14ComposedLayoutINS4_7SwizzleILi3ELi4ELi3EEENS4_18smem_ptr_flag_bitsILi16EEENSU_INS5_IJNSA_ILi8EEESH_EEENS5_IJSH_SC_EEEEEEEvNS4_8identityENS4_23SM90_TMA_LOAD_MULTICASTES1B_vS1C_EENS_8epilogue10collective18CollectiveEpilogueINS1F_22Sm90TmaWarpSpecializedILi4ELi2ELi16ELb1ELb0EEEJSI_NS5_IJNSA_ILi128EEENSA_ILi32EEEEEESJ_SK_SJ_SK_NS1F_6fusion15FusionCallbacksIS1J_NS1N_13LinCombEltActINS1F_6thread4SiLuESJ_fSJ_fLNS_15FloatRoundStyleE2EEESI_S1M_JEEES11_NS12_INS13_ILi2ELi4ELi3EEES16_NSU_INS5_IJS17_S1L_EEENS5_IJS1L_SC_EEEEEEENS4_17SM75_U32x4_LDSM_NENS4_14SM90_TMA_STOREES1Z_NS4_17SM90_U32x4_STSM_NENS4_9Copy_AtomIJS22_NS_6half_tEEEEvEEEvvEEEEvNT_6ParamsE,"ax",@progbits
	.align	128
.text._ZN7cutlass13device_kernelINS_4gemm6kernel13GemmUniversalIN4cute5tupleIJiiiiEEENS1_10collective13CollectiveMmaINS1_34MainloopSm90TmaGmmaWarpSpecializedILi3ENS5_IJNS4_1CILi2EEENSA_ILi1EEESC_EEENS1_35KernelTmaWarpSpecializedCooperativeEEENS5_IJNSA_ILi256EEESG_NSA_ILi64EEEEEENS_10bfloat16_tENS5_IJlSC_lEEESJ_SK_NS4_8TiledMMAINS4_8MMA_AtomIJNS4_4SM904GMMA28MMA_64x256x16_F32BF16BF16_SSILNSO_5MajorE0ELSQ_0ELNSO_7ScaleInE1ELSR_1EEEEEENS4_6LayoutISD_NS5_IJSC_NSA_ILi0EEESV_EEEEENS5_IJNS4_10UnderscoreESY_SY_EEEEENS4_13SM90_TMA_LOADENS4_14ComposedLayoutINS4_7SwizzleILi3ELi4ELi3EEENS4_18smem_ptr_flag_bitsILi16EEENSU_INS5_IJNSA_ILi8EEESH_EEENS5_IJSH_SC_EEEEEEEvNS4_8identityENS4_23SM90_TMA_LOAD_MULTICASTES1B_vS1C_EENS_8epilogue10collective18CollectiveEpilogueINS1F_22Sm90TmaWarpSpecializedILi4ELi2ELi16ELb1ELb0EEEJSI_NS5_IJNSA_ILi128EEENSA_ILi32EEEEEESJ_SK_SJ_SK_NS1F_6fusion15FusionCallbacksIS1J_NS1N_13LinCombEltActINS1F_6thread4SiLuESJ_fSJ_fLNS_15FloatRoundStyleE2EEESI_S1M_JEEES11_NS12_INS13_ILi2ELi4ELi3EEES16_NSU_INS5_IJS17_S1L_EEENS5_IJS1L_SC_EEEEEEENS4_17SM75_U32x4_LDSM_NENS4_14SM90_TMA_STOREES1Z_NS4_17SM90_U32x4_STSM_NENS4_9Copy_AtomIJS22_NS_6half_tEEEEvEEEvvEEEEvNT_6ParamsE:
        .type           _ZN7cutlass13device_kernelINS_4gemm6kernel13GemmUniversalIN4cute5tupleIJiiiiEEENS1_10collective13CollectiveMmaINS1_34MainloopSm90TmaGmmaWarpSpecializedILi3ENS5_IJNS4_1CILi2EEENSA_ILi1EEESC_EEENS1_35KernelTmaWarpSpecializedCooperativeEEENS5_IJNSA_ILi256EEESG_NSA_ILi64EEEEEENS_10bfloat16_tENS5_IJlSC_lEEESJ_SK_NS4_8TiledMMAINS4_8MMA_AtomIJNS4_4SM904GMMA28MMA_64x256x16_F32BF16BF16_SSILNSO_5MajorE0ELSQ_0ELNSO_7ScaleInE1ELSR_1EEEEEENS4_6LayoutISD_NS5_IJSC_NSA_ILi0EEESV_EEEEENS5_IJNS4_10UnderscoreESY_SY_EEEEENS4_13SM90_TMA_LOADENS4_14ComposedLayoutINS4_7SwizzleILi3ELi4ELi3EEENS4_18smem_ptr_flag_bitsILi16EEENSU_INS5_IJNSA_ILi8EEESH_EEENS5_IJSH_SC_EEEEEEEvNS4_8identityENS4_23SM90_TMA_LOAD_MULTICASTES1B_vS1C_EENS_8epilogue10collective18CollectiveEpilogueINS1F_22Sm90TmaWarpSpecializedILi4ELi2ELi16ELb1ELb0EEEJSI_NS5_IJNSA_ILi128EEENSA_ILi32EEEEEESJ_SK_SJ_SK_NS1F_6fusion15FusionCallbacksIS1J_NS1N_13LinCombEltActINS1F_6thread4SiLuESJ_fSJ_fLNS_15FloatRoundStyleE2EEESI_S1M_JEEES11_NS12_INS13_ILi2ELi4ELi3EEES16_NSU_INS5_IJS17_S1L_EEENS5_IJS1L_SC_EEEEEEENS4_17SM75_U32x4_LDSM_NENS4_14SM90_TMA_STOREES1Z_NS4_17SM90_U32x4_STSM_NENS4_9Copy_AtomIJS22_NS_6half_tEEEEvEEEvvEEEEvNT_6ParamsE,@function
        .size           _ZN7cutlass13device_kernelINS_4gemm6kernel13GemmUniversalIN4cute5tupleIJiiiiEEENS1_10collective13CollectiveMmaINS1_34MainloopSm90TmaGmmaWarpSpecializedILi3ENS5_IJNS4_1CILi2EEENSA_ILi1EEESC_EEENS1_35KernelTmaWarpSpecializedCooperativeEEENS5_IJNSA_ILi256EEESG_NSA_ILi64EEEEEENS_10bfloat16_tENS5_IJlSC_lEEESJ_SK_NS4_8TiledMMAINS4_8MMA_AtomIJNS4_4SM904GMMA28MMA_64x256x16_F32BF16BF16_SSILNSO_5MajorE0ELSQ_0ELNSO_7ScaleInE1ELSR_1EEEEEENS4_6LayoutISD_NS5_IJSC_NSA_ILi0EEESV_EEEEENS5_IJNS4_10UnderscoreESY_SY_EEEEENS4_13SM90_TMA_LOADENS4_14ComposedLayoutINS4_7SwizzleILi3ELi4ELi3EEENS4_18smem_ptr_flag_bitsILi16EEENSU_INS5_IJNSA_ILi8EEESH_EEENS5_IJSH_SC_EEEEEEEvNS4_8identityENS4_23SM90_TMA_LOAD_MULTICASTES1B_vS1C_EENS_8epilogue10collective18CollectiveEpilogueINS1F_22Sm90TmaWarpSpecializedILi4ELi2ELi16ELb1ELb0EEEJSI_NS5_IJNSA_ILi128EEENSA_ILi32EEEEEESJ_SK_SJ_SK_NS1F_6fusion15FusionCallbacksIS1J_NS1N_13LinCombEltActINS1F_6thread4SiLuESJ_fSJ_fLNS_15FloatRoundStyleE2EEESI_S1M_JEEES11_NS12_INS13_ILi2ELi4ELi3EEES16_NSU_INS5_IJS17_S1L_EEENS5_IJS1L_SC_EEEEEEENS4_17SM75_U32x4_LDSM_NENS4_14SM90_TMA_STOREES1Z_NS4_17SM90_U32x4_STSM_NENS4_9Copy_AtomIJS22_NS_6half_tEEEEvEEEvvEEEEvNT_6ParamsE,(.L_x_1190 - _ZN7cutlass13device_kernelINS_4gemm6kernel13GemmUniversalIN4cute5tupleIJiiiiEEENS1_10collective13CollectiveMmaINS1_34MainloopSm90TmaGmmaWarpSpecializedILi3ENS5_IJNS4_1CILi2EEENSA_ILi1EEESC_EEENS1_35KernelTmaWarpSpecializedCooperativeEEENS5_IJNSA_ILi256EEESG_NSA_ILi64EEEEEENS_10bfloat16_tENS5_IJlSC_lEEESJ_SK_NS4_8TiledMMAINS4_8MMA_AtomIJNS4_4SM904GMMA28MMA_64x256x16_F32BF16BF16_SSILNSO_5MajorE0ELSQ_0ELNSO_7ScaleInE1ELSR_1EEEEEENS4_6LayoutISD_NS5_IJSC_NSA_ILi0EEESV_EEEEENS5_IJNS4_10UnderscoreESY_SY_EEEEENS4_13SM90_TMA_LOADENS4_14ComposedLayoutINS4_7SwizzleILi3ELi4ELi3EEENS4_18smem_ptr_flag_bitsILi16EEENSU_INS5_IJNSA_ILi8EEESH_EEENS5_IJSH_SC_EEEEEEEvNS4_8identityENS4_23SM90_TMA_LOAD_MULTICASTES1B_vS1C_EENS_8epilogue10collective18CollectiveEpilogueINS1F_22Sm90TmaWarpSpecializedILi4ELi2ELi16ELb1ELb0EEEJSI_NS5_IJNSA_ILi128EEENSA_ILi32EEEEEESJ_SK_SJ_SK_NS1F_6fusion15FusionCallbacksIS1J_NS1N_13LinCombEltActINS1F_6thread4SiLuESJ_fSJ_fLNS_15FloatRoundStyleE2EEESI_S1M_JEEES11_NS12_INS13_ILi2ELi4ELi3EEES16_NSU_INS5_IJS17_S1L_EEENS5_IJS1L_SC_EEEEEEENS4_17SM75_U32x4_LDSM_NENS4_14SM90_TMA_STOREES1Z_NS4_17SM90_U32x4_STSM_NENS4_9Copy_AtomIJS22_NS_6half_tEEEEvEEEvvEEEEvNT_6ParamsE)
        .other          _ZN7cutlass13device_kernelINS_4gemm6kernel13GemmUniversalIN4cute5tupleIJiiiiEEENS1_10collective13CollectiveMmaINS1_34MainloopSm90TmaGmmaWarpSpecializedILi3ENS5_IJNS4_1CILi2EEENSA_ILi1EEESC_EEENS1_35KernelTmaWarpSpecializedCooperativeEEENS5_IJNSA_ILi256EEESG_NSA_ILi64EEEEEENS_10bfloat16_tENS5_IJlSC_lEEESJ_SK_NS4_8TiledMMAINS4_8MMA_AtomIJNS4_4SM904GMMA28MMA_64x256x16_F32BF16BF16_SSILNSO_5MajorE0ELSQ_0ELNSO_7ScaleInE1ELSR_1EEEEEENS4_6LayoutISD_NS5_IJSC_NSA_ILi0EEESV_EEEEENS5_IJNS4_10UnderscoreESY_SY_EEEEENS4_13SM90_TMA_LOADENS4_14ComposedLayoutINS4_7SwizzleILi3ELi4ELi3EEENS4_18smem_ptr_flag_bitsILi16EEENSU_INS5_IJNSA_ILi8EEESH_EEENS5_IJSH_SC_EEEEEEEvNS4_8identityENS4_23SM90_TMA_LOAD_MULTICASTES1B_vS1C_EENS_8epilogue10collective18CollectiveEpilogueINS1F_22Sm90TmaWarpSpecializedILi4ELi2ELi16ELb1ELb0EEEJSI_NS5_IJNSA_ILi128EEENSA_ILi32EEEEEESJ_SK_SJ_SK_NS1F_6fusion15FusionCallbacksIS1J_NS1N_13LinCombEltActINS1F_6thread4SiLuESJ_fSJ_fLNS_15FloatRoundStyleE2EEESI_S1M_JEEES11_NS12_INS13_ILi2ELi4ELi3EEES16_NSU_INS5_IJS17_S1L_EEENS5_IJS1L_SC_EEEEEEENS4_17SM75_U32x4_LDSM_NENS4_14SM90_TMA_STOREES1Z_NS4_17SM90_U32x4_STSM_NENS4_9Copy_AtomIJS22_NS_6half_tEEEEvEEEvvEEEEvNT_6ParamsE,@"STO_CUDA_ENTRY STV_DEFAULT"
_ZN7cutlass13device_kernelINS_4gemm6kernel13GemmUniversalIN4cute5tupleIJiiiiEEENS1_10collective13CollectiveMmaINS1_34MainloopSm90TmaGmmaWarpSpecializedILi3ENS5_IJNS4_1CILi2EEENSA_ILi1EEESC_EEENS1_35KernelTmaWarpSpecializedCooperativeEEENS5_IJNSA_ILi256EEESG_NSA_ILi64EEEEEENS_10bfloat16_tENS5_IJlSC_lEEESJ_SK_NS4_8TiledMMAINS4_8MMA_AtomIJNS4_4SM904GMMA28MMA_64x256x16_F32BF16BF16_SSILNSO_5MajorE0ELSQ_0ELNSO_7ScaleInE1ELSR_1EEEEEENS4_6LayoutISD_NS5_IJSC_NSA_ILi0EEESV_EEEEENS5_IJNS4_10UnderscoreESY_SY_EEEEENS4_13SM90_TMA_LOADENS4_14ComposedLayoutINS4_7SwizzleILi3ELi4ELi3EEENS4_18smem_ptr_flag_bitsILi16EEENSU_INS5_IJNSA_ILi8EEESH_EEENS5_IJSH_SC_EEEEEEEvNS4_8identityENS4_23SM90_TMA_LOAD_MULTICASTES1B_vS1C_EENS_8epilogue10collective18CollectiveEpilogueINS1F_22Sm90TmaWarpSpecializedILi4ELi2ELi16ELb1ELb0EEEJSI_NS5_IJNSA_ILi128EEENSA_ILi32EEEEEESJ_SK_SJ_SK_NS1F_6fusion15FusionCallbacksIS1J_NS1N_13LinCombEltActINS1F_6thread4SiLuESJ_fSJ_fLNS_15FloatRoundStyleE2EEESI_S1M_JEEES11_NS12_INS13_ILi2ELi4ELi3EEES16_NSU_INS5_IJS17_S1L_EEENS5_IJS1L_SC_EEEEEEENS4_17SM75_U32x4_LDSM_NENS4_14SM90_TMA_STOREES1Z_NS4_17SM90_U32x4_STSM_NENS4_9Copy_AtomIJS22_NS_6half_tEEEEvEEEvvEEEEvNT_6ParamsE:
[----:B------:R-:W1:Y:S02]  /*0000*/  LDC R1, c[0x0][0x28] ;  /* 0x00000a00ff017b82 */ /* 0x000e640000000800 */
[----:B-1----:R-:W-:Y:S01]  /*0010*/  IADD3 R1, R1, -0x7a0, RZ ;  /* 0xfffff86001017810 */ /* 0x002fe20007ffe0ff */
[----:B------:R-:W1:Y:S01]  /*0020*/  S2R R6, SR_TID.X ;  /* 0x0000000000067919 */ /* 0x000e620000002100 */
[----:B------:R-:W-:Y:S01]  /*0030*/  ELECT P0, URZ, PT ;  /* 0x00000000003f782f */ /* 0x000fe20003800000 */
[----:B------:R-:W-:Y:S01]  /*0040*/  BSSY B0, `(.L_x_0) ;  /* 0x000001a000007945 */ /* 0x000fe20003800000 */
[----:B-1----:R-:W-:-:S05]  /*0050*/  SHF.R.U32.HI R0, RZ, 0x5, R6 ;  /* 0x00000005ff007819 */ /* 0x002fca0000011606 */
[----:B------:R-:W1:Y:S02]  /*0060*/  SHFL.IDX PT, R2, R0, RZ, 0x1f ;  /* 0x00001fff00027589 */ /* 0x000e6400000e0000 */
[----:B-1----:R-:W-:Y:S02]  /*0070*/  R2UR UR58, R2 ;  /* 0x00000000023a72ca */ /* 0x002fe400000e0000 */
[----:B------:R-:W-:-:S06]  /*0080*/  SHF.R.U32.HI R2, RZ, 0x7, R6 ;  /* 0x00000007ff027819 */ /* 0x000fcc0000011606 */
[----:B------:R-:W1:Y:S05]  /*0090*/  SHFL.IDX PT, R2, R2, RZ, 0x1f ;  /* 0x00001fff02027589 */ /* 0x000e6a00000e0000 */
[----:B------:R-:W-:Y:S02]  /*00a0*/  USHF.R.S32.HI UR4, URZ, 0x1f, UR58 ;  /* 0x0000001f3f047899 */ /* 0x000fe4000801143a */
[----:B------:R-:W-:Y:S02]  /*00b0*/  ISETP.NE.OR P0, PT, RZ, UR58, !P0 ;  /* 0x0000003aff007c0c */ /* 0x000fe4000c705670 */
[----:B------:R-:W-:-:S04]  /*00c0*/  ULEA.HI UR4, UR4, UR58, URZ, 0x2 ;  /* 0x0000003a04047291 */ /* 0x000fc8000f8f103f */
[----:B------:R-:W-:-:S04]  /*00d0*/  ULOP3.LUT UR4, UR4, 0xfffffffc, URZ, 0xc0, !UPT ;  /* 0xfffffffc04047892 */ /* 0x000fc8000f8ec03f */
[----:B------:R-:W-:-:S03]  /*00e0*/  UIADD3 UR58, UR58, -UR4, URZ ;  /* 0x800000043a3a7290 */ /* 0x000fc6000fffe03f */
[----:B------:R-:W-:Y:S09]  /*00f0*/  @P0 BRA `(.L_x_1) ;  /* 0x0000000000380947 */ /* 0x000ff20003800000 */
[----:B------:R-:W-:Y:S02]  /*0100*/  ULDC.64 UR4, c[0x0][0x198] ;  /* 0x0000660000047ab9 */ /* 0x000fe40000000a00 */
[----:B------:R-:W-:Y:S02]  /*0110*/  UIADD3 UR6, UP0, UR4, 0xf0, URZ ;  /* 0x000000f004067890 */ /* 0x000fe4000ff1e03f */
[----:B------:R-:W-:Y:S02]  /*0120*/  UIADD3 UR8, UP1, UR4, 0x1f0, URZ ;  /* 0x000001f004087890 */ /* 0x000fe4000ff3e03f */
[----:B------:R-:W-:Y:S02]  /*0130*/  UIADD3 UR10, UP2, UR4, 0x3f0, URZ ;  /* 0x000003f0040a7890 */ /* 0x000fe4000ff5e03f */
[----:B------:R-:W-:Y:S02]  /*0140*/  UIADD3 UR4, UP3, UR4, 0x4f0, URZ ;  /* 0x000004f004047890 */ /* 0x000fe4000ff7e03f */
[----:B------:R-:W-:-:S02]  /*0150*/  UIADD3.X UR7, URZ, UR5, URZ, UP0, !UPT ;  /* 0x000000053f077290 */ /* 0x000fc400087fe43f */
[----:B------:R-:W-:Y:S02]  /*0160*/  UIADD3.X UR9, URZ, UR5, URZ, UP1, !UPT ;  /* 0x000000053f097290 */ /* 0x000fe40008ffe43f */
[----:B------:R-:W-:Y:S02]  /*0170*/  UIADD3.X UR11, URZ, UR5, URZ, UP2, !UPT ;  /* 0x000000053f0b7290 */ /* 0x000fe400097fe43f */
[----:B------:R-:W-:-:S03]  /*0180*/  UIADD3.X UR5, URZ, UR5, URZ, UP3, !UPT ;  /* 0x000000053f057290 */ /* 0x000fc60009ffe43f */
[----:B------:R2:W-:Y:S02]  /*0190*/  UTMACCTL.PF [UR6] ;  /* 0x00000000060079b9 */ /* 0x0005e40008040000 */
[----:B------:R2:W-:Y:S02]  /*01a0*/  UTMACCTL.PF [UR8] ;  /* 0x00000000080079b9 */ /* 0x0005e40008040000 */
[----:B------:R2:W-:Y:S02]  /*01b0*/  UTMACCTL.PF [UR10] ;  /* 0x000000000a0079b9 */ /* 0x0005e40008040000 */
[----:B------:R2:W-:Y:S02]  /*01c0*/  UTMACCTL.PF [UR4] ;  /* 0x00000000040079b9 */ /* 0x0005e40008040000 */
[----:B--2---:R-:W-:Y:S01]  /*01d0*/  NOP ;  /* 0x0000000000007918 */ /* 0x004fe20000000000 */
.L_x_1:
[----:B------:R-:W-:Y:S05]  /*01e0*/  BSYNC B0 ;  /* 0x0000000000007941 */ /* 0x000fea0003800000 */
.L_x_0:
[----:B------:R-:W-:Y:S01]  /*01f0*/  ULDC.64 UR8, c[0x0][0x590] ;  /* 0x0001640000087ab9 */ /* 0x000fe20000000a00 */
[----:B-1----:R-:W-:Y:S01]  /*0200*/  R2UR UR6, R2 ;  /* 0x00000000020672ca */ /* 0x002fe200000e0000 */
[----:B------:R-:W-:Y:S01]  /*0210*/  ULDC.64 UR4, c[0x0][0x588] ;  /* 0x0001620000047ab9 */ /* 0x000fe20000000a00 */
[----:B------:R-:W-:Y:S01]  /*0220*/  ISETP.NE.U32.AND P2, PT, RZ, UR8, PT ;  /* 0x00000008ff007c0c */ /* 0x000fe2000bf45070 */
[----:B------:R-:W-:Y:S01]  /*0230*/  ULDC.64 UR56, c[0x0][0x208] ;  /* 0x0000820000387ab9 */ /* 0x000fe20000000a00 */
[----:B------:R-:W-:Y:S02]  /*0240*/  PRMT R4, RZ, 0x7610, R4 ;  /* 0x00007610ff047816 */ /* 0x000fe40000000004 */
[----:B------:R-:W-:-:S13]  /*0250*/  ISETP.NE.AND.EX P1, PT, RZ, UR9, PT, P2 ;  /* 0x00000009ff007c0c */ /* 0x000fda000bf25320 */
[----:B------:R-:W-:Y:S05]  /*0260*/  @P1 BRA `(.L_x_2) ;  /* 0x0000000000441947 */ /* 0x000fea0003800000 */
[----:B------:R-:W-:Y:S02]  /*0270*/  ULDC.64 UR10, c[0x0][0x588] ;  /* 0x00016200000a7ab9 */ /* 0x000fe40000000a00 */
[----:B------:R-:W-:-:S04]  /*0280*/  ISETP.NE.U32.AND P0, PT, RZ, UR10, PT ;  /* 0x0000000aff007c0c */ /* 0x000fc8000bf05070 */
[----:B------:R-:W-:-:S13]  /*0290*/  ISETP.NE.AND.EX P0, PT, RZ, UR11, PT, P0 ;  /* 0x0000000bff007c0c */ /* 0x000fda000bf05300 */
[----:B------:R-:W-:Y:S05]  /*02a0*/  @!P0 BRA `(.L_x_3) ;  /* 0x00000000001c8947 */ /* 0x000fea0003800000 */
[----:B------:R-:W-:Y:S02]  /*02b0*/  MOV R2, UR4 ;  /* 0x0000000400027c02 */ /* 0x000fe40008000f00 */
[----:B------:R-:W-:-:S05]  /*02c0*/  MOV R3, UR5 ;  /* 0x0000000500037c02 */ /* 0x000fca0008000f00 */
[----:B------:R-:W2:Y:S01]  /*02d0*/  LDG.E R2, desc[UR56][R2.64] ;  /* 0x0000003802027981 */ /* 0x000ea2000c1e1900 */
[----:B------:R-:W-:Y:S02]  /*02e0*/  MOV R4, 0x1 ;  /* 0x0000000100047802 */ /* 0x000fe40000000f00 */
[----:B--2---:R-:W-:-:S13]  /*02f0*/  FSETP.NEU.AND P0, PT, R2, RZ, PT ;  /* 0x000000ff0200720b */ /* 0x004fda0003f0d000 */
[----:B------:R-:W-:Y:S01]  /*0300*/  VOTEU.ANY UP0, P0 ;  /* 0x00000000003f7886 */ /* 0x000fe20000000100 */
[----:B------:R-:W-:Y:S05]  /*0310*/  BRA `(.L_x_2) ;  /* 0x0000000000187947 */ /* 0x000fea0003800000 */
.L_x_3:
[----:B------:R-:W-:Y:S01]  /*0320*/  ULDC UR4, c[0x0][0x580] ;  /* 0x0001600000047ab9 */ /* 0x000fe20000000800 */
[----:B------:R-:W-:Y:S01]  /*0330*/  MOV R4, 0x1 ;  /* 0x0000000100047802 */ /* 0x000fe20000000f00 */
[----:B------:R-:W-:Y:S01]  /*0340*/  UMOV UR5, URZ ;  /* 0x0000003f00057c82 */ /* 0x000fe20008000000 */
[----:B------:R-:W-:Y:S01]  /*0350*/  FSETP.NEU.AND P0, PT, RZ, UR4, PT ;  /* 0x00000004ff007c0b */ /* 0x000fe2000bf0d000 */
[----:B------:R-:W-:-:S12]  /*0360*/  UMOV UR4, URZ ;  /* 0x0000003f00047c82 */ /* 0x000fd80008000000 */
[----:B------:R-:W-:-:S05]  /*0370*/  VOTEU.ANY UP0, P0 ;  /* 0x00000000003f7886 */ /* 0x000fca0000000100 */
.L_x_2:
[----:B------:R-:W-:Y:S01]  /*0380*/  ISETP.NE.U32.AND P0, PT, RZ, UR4, PT ;  /* 0x00000004ff007c0c */ /* 0x000fe2000bf05070 */
[----:B------:R-:W-:Y:S01]  /*0390*/  UPLOP3.LUT UP1, UPT, UPT, UPT, UPT, 0x40, 0x0 ;  /* 0x000000000000789c */ /* 0x000fe20003f2e870 */
[----:B------:R-:W-:Y:S02]  /*03a0*/  ISETP.NE.AND.EX P2, PT, RZ, UR9, PT, P2 ;  /* 0x00000009ff007c0c */ /* 0x000fe4000bf45320 */
[----:B------:R-:W-:Y:S01]  /*03b0*/  ISETP.NE.AND.EX P0, PT, RZ, UR5, PT, P0 ;  /* 0x00000005ff007c0c */ /* 0x000fe2000bf05300 */
[----:B------:R-:W-:-:S12]  /*03c0*/  UP2UR UR60, UPR, URZ, 0x2 ;  /* 0x000000023f3c7883 */ /* 0x000fd80008000000 */
[----:B------:R-:W-:Y:S05]  /*03d0*/  @P0 BRA P2, `(.L_x_4) ;  /* 0x0000000000400947 */ /* 0x000fea0001000000 */
[----:B------:R-:W-:-:S04]  /*03e0*/  ISETP.NE.U32.AND P0, PT, RZ, UR8, PT ;  /* 0x00000008ff007c0c */ /* 0x000fc8000bf05070 */
[----:B------:R-:W-:-:S13]  /*03f0*/  ISETP.NE.AND.EX P0, PT, RZ, UR9, PT, P0 ;  /* 0x00000009ff007c0c */ /* 0x000fda000bf05300 */
[----:B------:R-:W-:Y:S05]  /*0400*/  @!P0 BRA `(.L_x_5) ;  /* 0x00000000002c8947 */ /* 0x000fea0003800000 */
[----:B------:R-:W-:Y:S01]  /*0410*/  PRMT R2, R4, 0x9910, RZ ;  /* 0x0000991004027816 */ /* 0x000fe200000000ff */
[----:B------:R-:W-:Y:S02]  /*0420*/  UISETP.NE.U32.AND UP1, UPT, UR4, URZ, UPT ;  /* 0x0000003f0400728c */ /* 0x000fe4000bf25070 */
[----:B------:R-:W-:Y:S01]  /*0430*/  USEL UR4, URZ, 0xffffffff, UP0 ;  /* 0xffffffff3f047887 */ /* 0x000fe20008000000 */
[----:B------:R-:W-:Y:S01]  /*0440*/  R2UR UR7, R2 ;  /* 0x00000000020772ca */ /* 0x000fe200000e0000 */
[----:B------:R-:W-:-:S12]  /*0450*/  UISETP.NE.AND.EX UP0, UPT, UR5, URZ, UPT, UP1 ;  /* 0x0000003f0500728c */ /* 0x000fd8000bf05310 */
[----:B------:R-:W-:-:S11]  /*0460*/  UISETP.NE.AND UP2, UPT, UR7, URZ, UPT ;  /* 0x0000003f0700728c */ /* 0x000fd6000bf45270 */
[----:B------:R-:W-:-:S04]  /*0470*/  @!UP2 USEL UR4, URZ, 0xffffffff, UP0 ;  /* 0xffffffff3f04a887 */ /* 0x000fc80008000000 */
[----:B------:R-:W-:-:S04]  /*0480*/  ULOP3.LUT UR4, UR4, 0x1, URZ, 0xc0, !UPT ;  /* 0x0000000104047892 */ /* 0x000fc8000f8ec03f */
[----:B------:R-:W-:-:S04]  /*0490*/  UISETP.EQ.U32.AND UP0, UPT, UR4, 0x1, UPT ;  /* 0x000000010400788c */ /* 0x000fc8000bf02070 */
[----:B------:R-:W-:Y:S01]  /*04a0*/  UP2UR UR60, UPR, URZ, 0x1 ;  /* 0x000000013f3c7883 */ /* 0x000fe20008000000 */
[----:B------:R-:W-:Y:S11]  /*04b0*/  BRA `(.L_x_4) ;  /* 0x0000000000087947 */ /* 0x000ff60003800000 */
.L_x_5:
[----:B------:R-:W-:-:S04]  /*04c0*/  UPLOP3.LUT UP0, UPT, UPT, UPT, UP0, 0x40, 0x0 ;  /* 0x000000000000789c */ /* 0x000fc80003f0e800 */
[----:B------:R-:W-:-:S12]  /*04d0*/  UP2UR UR60, UPR, URZ, 0x1 ;  /* 0x000000013f3c7883 */ /* 0x000fd80008000000 */
.L_x_4:
[----:B------:R-:W1:Y:S01]  /*04e0*/  SHFL.IDX PT, R2, R0, RZ, 0x1f ;  /* 0x00001fff00027589 */ /* 0x000e6200000e0000 */
[----:B------:R-:W-:Y:S02]  /*04f0*/  UISETP.NE.AND UP0, UPT, UR58, URZ, UPT ;  /* 0x0000003f3a00728c */ /* 0x000fe4000bf05270 */
[----:B------:R-:W-:Y:S02]  /*0500*/  UISETP.NE.AND UP1, UPT, UR6, URZ, UPT ;  /* 0x0000003f0600728c */ /* 0x000fe4000bf25270 */
[----:B------:R-:W-:Y:S02]  /*0510*/  UP2UR UR61, UPR, URZ, 0x1 ;  /* 0x000000013f3d7883 */ /* 0x000fe40008000000 */
[----:B------:R-:W-:Y:S02]  /*0520*/  UISETP.EQ.OR UP0, UPT, UR58, 0x3, !UP0 ;  /* 0x000000033a00788c */ /* 0x000fe4000c702670 */
[----:B------:R-:W-:Y:S02]  /*0530*/  UIADD3 UR9, UR6, -0x1, URZ ;  /* 0xffffffff06097890 */ /* 0x000fe4000fffe03f */
[----:B------:R-:W-:Y:S01]  /*0540*/  UISETP.EQ.AND UP0, UPT, UR6, URZ, UP0 ;  /* 0x0000003f0600728c */ /* 0x000fe20008702270 */
[----:B-1----:R-:W-:-:S13]  /*0550*/  ISETP.NE.AND P0, PT, R2, RZ, PT ;  /* 0x000000ff0200720c */ /* 0x002fda0003f05270 */
[----:B------:R-:W-:Y:S05]  /*0560*/  @P0 BRA `(.L_x_6) ;  /* 0x0000000000500947 */ /* 0x000fea0003800000 */
[----:B------:R-:W1:Y:S01]  /*0570*/  S2UR UR8, SR_CgaCtaId ;  /* 0x00000000000879c3 */ /* 0x000e620000008800 */
[----:B------:R-:W-:Y:S01]  /*0580*/  UMOV UR4, 0x400 ;  /* 0x0000040000047882 */ /* 0x000fe20000000000 */
[----:B------:R-:W-:Y:S01]  /*0590*/  UMOV UR5, 0x1 ;  /* 0x0000000100057882 */ /* 0x000fe20000000000 */
[----:B------:R-:W-:Y:S01]  /*05a0*/  UMOV UR6, 0x4 ;  /* 0x0000000400067882 */ /* 0x000fe20000000000 */
[----:B------:R-:W-:Y:S01]  /*05b0*/  ELECT P0, URZ, PT ;  /* 0x00000000003f782f */ /* 0x000fe20003800000 */
[----:B------:R-:W-:-:S04]  /*05c0*/  UIADD3 UR6, -UR6, 0x100000, URZ ;  /* 0x0010000006067890 */ /* 0x000fc8000fffe13f */
[----:B------:R-:W-:Y:S02]  /*05d0*/  USHF.L.U32 UR7, UR6, 0xb, URZ ;  /* 0x0000000b06077899 */ /* 0x000fe4000800063f */
[----:B------:R-:W-:Y:S02]  /*05e0*/  USHF.L.U32 UR6, UR6, 0x1, URZ ;  /* 0x0000000106067899 */ /* 0x000fe4000800063f */
[----:B-1----:R-:W-:Y:S02]  /*05f0*/  ULEA UR8, UR8, UR4, 0x18 ;  /* 0x0000000408087291 */ /* 0x002fe4000f8ec03f */
[----:B------:R-:W-:-:S04]  /*0600*/  UIADD3 UR4, -UR5, 0x100000, URZ ;  /* 0x0010000005047890 */ /* 0x000fc8000fffe13f */
[----:B------:R-:W-:Y:S02]  /*0610*/  USHF.L.U32 UR5, UR4, 0xb, URZ ;  /* 0x0000000b04057899 */ /* 0x000fe4000800063f */
[----:B------:R-:W-:Y:S01]  /*0620*/  USHF.L.U32 UR4, UR4, 0x1, URZ ;  /* 0x0000000104047899 */ /* 0x000fe2000800063f */
[----:B------:R-:W1:Y:S11]  /*0630*/  FENCE.VIEW.ASYNC.S ;  /* 0x00000000000073c6 */ /* 0x000e760000000000 */
[----:B-1----:R1:W2:Y:S01]  /*0640*/  SYNCS.EXCH.64 URZ, [UR8], UR4 ;  /* 0x00000004083f75b2 */ /* 0x0022a20008000100 */
[----:B------:R1:W3:Y:S01]  /*0650*/  SYNCS.EXCH.64 URZ, [UR8+0x18], UR6 ;  /* 0x00001806083f75b2 */ /* 0x0002e20008000100 */
[----:B------:R1:W4:Y:S01]  /*0660*/  SYNCS.EXCH.64 URZ, [UR8+0x8], UR4 ;  /* 0x00000804083f75b2 */ /* 0x0003220008000100 */
[----:B------:R1:W1:Y:S01]  /*0670*/  SYNCS.EXCH.64 URZ, [UR8+0x20], UR6 ;  /* 0x00002006083f75b2 */ /* 0x0002620008000100 */
[----:B------:R1:W1:Y:S01]  /*0680*/  SYNCS.EXCH.64 URZ, [UR8+0x10], UR4 ;  /* 0x00001004083f75b2 */ /* 0x0002620008000100 */
[----:B------:R1:W1:Y:S01]  /*0690*/  SYNCS.EXCH.64 URZ, [UR8+0x28], UR6 ;  /* 0x00002806083f75b2 */ /* 0x0002620008000100 */
[----:B------:R-:W-:Y:S01]  /*06a0*/  NOP ;  /* 0x0000000000007918 */ /* 0x000fe20000000000 */
.L_x_6:
[----:B------:R-:W5:Y:S01]  /*06b0*/  SHFL.IDX PT, R3, R0, RZ, 0x1f ;  /* 0x00001fff00037589 */ /* 0x000f6200000e0000 */
[----:B------:R-:W-:Y:S01]  /*06c0*/  NOP ;  /* 0x0000000000007918 */ /* 0x000fe20000000000 */
[----:B-----5:R-:W-:-:S13]  /*06d0*/  ISETP.NE.AND P0, PT, R3, RZ, PT ;  /* 0x000000ff0300720c */ /* 0x020fda0003f05270 */
[----:B------:R-:W-:Y:S05]  /*06e0*/  @P0 BRA `(.L_x_7) ;  /* 0x0000000000580947 */ /* 0x000fea0003800000 */
[----:B-1----:R-:W1:Y:S01]  /*06f0*/  S2UR UR5, SR_CgaCtaId ;  /* 0x00000000000579c3 */ /* 0x002e620000008800 */
[----:B------:R-:W-:Y:S01]  /*0700*/  UMOV UR4, 0x400 ;  /* 0x0000040000047882 */ /* 0x000fe20000000000 */
[----:B------:R-:W-:Y:S01]  /*0710*/  UMOV UR6, 0x20 ;  /* 0x0000002000067882 */ /* 0x000fe20000000000 */
[----:B------:R-:W-:Y:S01]  /*0720*/  UMOV UR7, 0x100 ;  /* 0x0000010000077882 */ /* 0x000fe20000000000 */
[----:B------:R-:W-:Y:S01]  /*0730*/  ELECT P0, URZ, PT ;  /* 0x00000000003f782f */ /* 0x000fe20003800000 */
[----:B-1----:R-:W-:Y:S02]  /*0740*/  ULEA UR8, UR5, UR4, 0x18 ;  /* 0x0000000405087291 */ /* 0x002fe4000f8ec03f */
[----:B------:R-:W-:-:S04]  /*0750*/  UIADD3 UR4, -UR6, 0x100000, URZ ;  /* 0x0010000006047890 */ /* 0x000fc8000fffe13f */
[----:B------:R-:W-:Y:S02]  /*0760*/  USHF.L.U32 UR5, UR4, 0xb, URZ ;  /* 0x0000000b04057899 */ /* 0x000fe4000800063f */
[----:B------:R-:W-:Y:S02]  /*0770*/  USHF.L.U32 UR4, UR4, 0x1, URZ ;  /* 0x0000000104047899 */ /* 0x000fe4000800063f */
[----:B------:R-:W-:-:S04]  /*0780*/  UIADD3 UR6, -UR7, 0x100000, URZ ;  /* 0x0010000007067890 */ /* 0x000fc8000fffe13f */
[----:B------:R-:W-:Y:S02]  /*0790*/  USHF.L.U32 UR7, UR6, 0xb, URZ ;  /* 0x0000000b06077899 */ /* 0x000fe4000800063f */
[----:B------:R-:W-:Y:S01]  /*07a0*/  USHF.L.U32 UR6, UR6, 0x1, URZ ;  /* 0x0000000106067899 */ /* 0x000fe2000800063f */
[----:B------:R-:W1:Y:S03]  /*07b0*/  FENCE.VIEW.ASYNC.S ;  /* 0x00000000000073c6 */ /* 0x000e660000000000 */
[----:B-1----:R1:W1:Y:S08]  /*07c0*/  SYNCS.EXCH.64 URZ, [UR8+0x30], UR4 ;  /* 0x00003004083f75b2 */ /* 0x0022700008000100 */
[----:B------:R1:W1:Y:S01]  /*07d0*/  SYNCS.EXCH.64 URZ, [UR8+0x50], UR6 ;  /* 0x00005006083f75b2 */ /* 0x0002620008000100 */
[----:B------:R1:W1:Y:S01]  /*07e0*/  SYNCS.EXCH.64 URZ, [UR8+0x38], UR4 ;  /* 0x00003804083f75b2 */ /* 0x0002620008000100 */
[----:B------:R1:W1:Y:S01]  /*07f0*/  SYNCS.EXCH.64 URZ, [UR8+0x58], UR6 ;  /* 0x00005806083f75b2 */ /* 0x0002620008000100 */
[----:B------:R1:W1:Y:S01]  /*0800*/  SYNCS.EXCH.64 URZ, [UR8+0x40], UR4 ;  /* 0x00004004083f75b2 */ /* 0x0002620008000100 */
[----:B------:R1:W1:Y:S01]  /*0810*/  SYNCS.EXCH.64 URZ, [UR8+0x60], UR6 ;  /* 0x00006006083f75b2 */ /* 0x0002620008000100 */
[----:B------:R1:W1:Y:S01]  /*0820*/  SYNCS.EXCH.64 URZ, [UR8+0x48], UR4 ;  /* 0x00004804083f75b2 */ /* 0x0002620008000100 */
[----:B------:R1:W1:Y:S01]  /*0830*/  SYNCS.EXCH.64 URZ, [UR8+0x68], UR6 ;  /* 0x00006806083f75b2 */ /* 0x0002620008000100 */
[----:B------:R-:W-:Y:S01]  /*0840*/  NOP ;  /* 0x0000000000007918 */ /* 0x000fe20000000000 */
.L_x_7:
[----:B-1----:R-:W1:Y:S01]  /*0850*/  S2UR UR8, SR_CTAID.X ;  /* 0x00000000000879c3 */ /* 0x002e620000002500 */
[----:B------:R-:W5:Y:S01]  /*0860*/  SHFL.IDX PT, R0, R0, RZ, 0x1f ;  /* 0x00001fff00007589 */ /* 0x000f6200000e0000 */
[----:B------:R-:W-:Y:S02]  /*0870*/  SHF.R.S32.HI R3, RZ, 0x1f, R6 ;  /* 0x0000001fff037819 */ /* 0x000fe40000011406 */
[----:B------:R-:W-:Y:S02]  /*0880*/  ELECT P0, URZ, PT ;  /* 0x00000000003f782f */ /* 0x000fe40003800000 */
[----:B------:R-:W-:Y:S01]  /*0890*/  SHF.R.S32.HI R9, RZ, 0x1f, R2 ;  /* 0x0000001fff097819 */ /* 0x000fe20000011402 */
[----:B------:R-:W2:Y:S01]  /*08a0*/  S2R R4, SR_CTAID.Y ;  /* 0x0000000000047919 */ /* 0x000ea20000002600 */
[----:B------:R-:W-:Y:S01]  /*08b0*/  LEA.HI R3, R3, R6, RZ, 0x7 ;  /* 0x0000000603037211 */ /* 0x000fe200078f38ff */
[----:B------:R-:W-:Y:S01]  /*08c0*/  ULDC UR4, c[0x0][0x150] ;  /* 0x0000540000047ab9 */ /* 0x000fe20000000800 */
[----:B------:R-:W-:Y:S01]  /*08d0*/  LEA.HI R9, R9, R2, RZ, 0x2 ;  /* 0x0000000209097211 */ /* 0x000fe200078f10ff */
[----:B------:R-:W3:Y:S01]  /*08e0*/  LDC R11, c[0x0][0x148] ;  /* 0x00005200ff0b7b82 */ /* 0x000ee20000000800 */
[----:B------:R-:W-:Y:S01]  /*08f0*/  LOP3.LUT R3, R3, 0xffffff80, RZ, 0xc0, !PT ;  /* 0xffffff8003037812 */ /* 0x000fe200078ec0ff */
[----:B------:R-:W-:Y:S01]  /*0900*/  NOP ;  /* 0x0000000000007918 */ /* 0x000fe20000000000 */
[----:B------:R-:W-:Y:S01]  /*0910*/  LOP3.LUT R9, R9, 0x3ffffffc, RZ, 0xc0, !PT ;  /* 0x3ffffffc09097812 */ /* 0x000fe200078ec0ff */
[----:B------:R-:W-:Y:S01]  /*0920*/  USEL UR37, URZ, 0x1, !UP0 ;  /* 0x000000013f257887 */ /* 0x000fe2000c000000 */
[----:B------:R-:W-:-:S02]  /*0930*/  IADD3 R3, -R3, R6, RZ ;  /* 0x0000000603037210 */ /* 0x000fc40007ffe1ff */
[----:B------:R-:W-:Y:S02]  /*0940*/  IADD3 R2, R2, -R9, RZ ;  /* 0x8000000902027210 */ /* 0x000fe40007ffe0ff */
[----:B------:R-:W-:Y:S02]  /*0950*/  SHF.R.S32.HI R6, RZ, 0x1f, R3 ;  /* 0x0000001fff067819 */ /* 0x000fe40000011403 */
[----:B------:R-:W-:Y:S02]  /*0960*/  MOV R165, 0x1 ;  /* 0x0000000100a57802 */ /* 0x000fe40000000f00 */
[----:B------:R-:W-:Y:S02]  /*0970*/  LEA.HI R6, R6, R3, RZ, 0x3 ;  /* 0x0000000306067211 */ /* 0x000fe400078f18ff */
[----:B-1----:R-:W-:Y:S02]  /*0980*/  I2FP.F32.U32 R8, UR8 ;  /* 0x0000000800087c45 */ /* 0x002fe40008201000 */
[----:B-----5:R-:W-:-:S02]  /*0990*/  ISETP.NE.OR P0, PT, R0, RZ, !P0 ;  /* 0x000000ff0000720c */ /* 0x020fc40004705670 */
[--C-:B------:R-:W-:Y:S01]  /*09a0*/  SHF.R.S32.HI R0, RZ, 0x3, R6.reuse ;  /* 0x00000003ff007819 */ /* 0x100fe20000011406 */
[----:B------:R-:W-:Y:S01]  /*09b0*/  FMUL R8, R8, UR4 ;  /* 0x0000000408087c20 */ /* 0x000fe20008400000 */
[----:B------:R-:W-:Y:S01]  /*09c0*/  SHF.R.S32.HI R7, RZ, 0x1f, R6 ;  /* 0x0000001fff077819 */ /* 0x000fe20000011406 */
[----:B------:R-:W-:Y:S01]  /*09d0*/  ULDC UR4, c[0x0][0x154] ;  /* 0x0000550000047ab9 */ /* 0x000fe20000000800 */
[----:B------:R-:W1:Y:S02]  /*09e0*/  LDC R6, c[0x0][0x144] ;  /* 0x00005100ff067b82 */ /* 0x000e640000000800 */
[----:B------:R-:W-:Y:S01]  /*09f0*/  LEA.HI R7, R7, R0, RZ, 0x2 ;  /* 0x0000000007077211 */ /* 0x000fe200078f10ff */
[----:B------:R-:W5:Y:S03]  /*0a00*/  F2I.U32.TRUNC.NTZ R8, R8 ;  /* 0x0000000800087305 */ /* 0x000f66000020f000 */
[----:B------:R-:W-:Y:S01]  /*0a10*/  LOP3.LUT R7, R7, 0xfffffffc, RZ, 0xc0, !PT ;  /* 0xfffffffc07077812 */ /* 0x000fe200078ec0ff */
[----:B------:R-:W-:Y:S01]  /*0a20*/  VOTEU.ALL UP2, P0 ;  /* 0x00000000003f7886 */ /* 0x000fe20000040000 */
[----:B------:R-:W-:-:S02]  /*0a30*/  VOTEU.ALL UP3, P0 ;  /* 0x00000000003f7886 */ /* 0x000fc40000060000 */
[----:B------:R-:W-:Y:S02]  /*0a40*/  IADD3 R7, R0, -R7, RZ ;  /* 0x8000000700077210 */ /* 0x000fe40007ffe0ff */
[----:B------:R-:W4:Y:S01]  /*0a50*/  @!UP2 S2UR UR7, SR_CgaCtaId ;  /* 0x000000000007a9c3 */ /* 0x000f220000008800 */
[----:B------:R-:W-:Y:S02]  /*0a60*/  @!UP2 UMOV UR6, 0x400 ;  /* 0x000004000006a882 */ /* 0x000fe40000000000 */
[----:B------:R-:W-:Y:S01]  /*0a70*/  IMAD R2, R2, 0x4, R7 ;  /* 0x0000000402027824 */ /* 0x000fe200078e0207 */
[----:B--2---:R-:W-:Y:S02]  /*0a80*/  I2FP.F32.U32 R7, R4 ;  /* 0x0000000400077245 */ /* 0x004fe40000201000 */
[----:B-----5:R-:W-:Y:S02]  /*0a90*/  IADD3 R9, -R8, RZ, RZ ;  /* 0x000000ff08097210 */ /* 0x020fe40007ffe1ff */
[----:B------:R-:W-:Y:S01]  /*0aa0*/  LEA.HI R0, R2, R2, RZ, 0x1 ;  /* 0x0000000202007211 */ /* 0x000fe200078f08ff */
[----:B------:R-:W-:Y:S01]  /*0ab0*/  FMUL R8, R7, UR4 ;  /* 0x0000000407087c20 */ /* 0x000fe20008400000 */
[----:B------:R-:W-:-:S02]  /*0ac0*/  UMOV UR4, 0x20 ;  /* 0x0000002000047882 */ /* 0x000fc40000000000 */
[----:B------:R-:W-:Y:S01]  /*0ad0*/  LOP3.LUT R7, R0, 0xfffffffe, RZ, 0xc0, !PT ;  /* 0xfffffffe00077812 */ /* 0x000fe200078ec0ff */
[----:B-1----:R-:W-:Y:S01]  /*0ae0*/  IMAD R0, R6, R9, UR8 ;  /* 0x0000000806007e24 */ /* 0x002fe2000f8e0209 */
[----:B------:R-:W-:-:S04]  /*0af0*/  @!UP2 UIADD3 UR4, -UR4, 0x100000, URZ ;  /* 0x001000000404a890 */ /* 0x000fc8000fffe13f */
[----:B------:R-:W-:Y:S02]  /*0b00*/  @!UP2 USHF.L.U32 UR5, UR4, 0xb, URZ ;  /* 0x0000000b0405a899 */ /* 0x000fe4000800063f */
[----:B------:R-:W-:Y:S01]  /*0b10*/  @!UP2 USHF.L.U32 UR4, UR4, 0x1, URZ ;  /* 0x000000010404a899 */ /* 0x000fe2000800063f */
[----:B------:R-:W1:Y:S01]  /*0b20*/  LDC R6, c[0x0][0x140] ;  /* 0x00005000ff067b82 */ /* 0x000e620000000800 */
[C---:B------:R-:W-:Y:S01]  /*0b30*/  IADD3 R7, R2.reuse, -R7, RZ ;  /* 0x8000000702077210 */ /* 0x040fe20007ffe0ff */
[----:B------:R-:W2:Y:S03]  /*0b40*/  F2I.U32.TRUNC.NTZ R8, R8 ;  /* 0x0000000800087305 */ /* 0x000ea6000020f000 */
[----:B------:R-:W-:Y:S02]  /*0b50*/  ISETP.NE.AND P2, PT, R7, R0, PT ;  /* 0x000000000700720c */ /* 0x000fe40003f45270 */
[----:B------:R-:W-:Y:S01]  /*0b60*/  SHF.L.U32 R7, R2, 0x2, RZ ;  /* 0x0000000202077819 */ /* 0x000fe200000006ff */
[----:B----4-:R-:W-:-:S03]  /*0b70*/  @!UP2 ULEA UR6, UR7, UR6, 0x18 ;  /* 0x000000060706a291 */ /* 0x010fc6000f8ec03f */
[----:B------:R-:W-:Y:S01]  /*0b80*/  LOP3.LUT R10, R2, 0xc, R7, 0x78, !PT ;  /* 0x0000000c020a7812 */ /* 0x000fe200078e7807 */
[----:B------:R-:W-:Y:S01]  /*0b90*/  VOTEU.ALL UP2, P0 ;  /* 0x00000000003f7886 */ /* 0x000fe20000040000 */
[----:B------:R-:W-:-:S03]  /*0ba0*/  LOP3.LUT P0, RZ, R3, 0x7, RZ, 0xc0, !PT ;  /* 0x0000000703ff7812 */ /* 0x000fc6000780c0ff */
[----:B------:R4:W-:Y:S01]  /*0bb0*/  STL [R1+0x200], R10 ;  /* 0x0002000a01007387 */ /* 0x0009e20000100800 */
[----:B--2---:R-:W-:Y:S02]  /*0bc0*/  IADD3 R12, -R8, RZ, RZ ;  /* 0x000000ff080c7210 */ /* 0x004fe40007ffe1ff */
[----:B------:R-:W-:Y:S01]  /*0bd0*/  @P2 LEA.HI R2, R10, R10, RZ, 0x1 ;  /* 0x0000000a0a022211 */ /* 0x000fe200078f08ff */
[----:B------:R-:W2:Y:S02]  /*0be0*/  FENCE.VIEW.ASYNC.S ;  /* 0x00000000000073c6 */ /* 0x000ea40000000000 */
[----:B--2---:R4:W2:Y:S01]  /*0bf0*/  @!UP2 SYNCS.EXCH.64 URZ, [UR6+0x70], UR4 ;  /* 0x00007004063fa5b2 */ /* 0x0048a20008000100 */
[----:B---3--:R-:W-:Y:S01]  /*0c00*/  IMAD R7, R11, R12, R4 ;  /* 0x0000000c0b077224 */ /* 0x008fe200078e0204 */
[----:B------:R-:W-:Y:S01]  /*0c10*/  @P2 SHF.R.S32.HI R2, RZ, 0x1, R2 ;  /* 0x00000001ff022819 */ /* 0x000fe20000011402 */
[----:B------:R-:W-:Y:S01]  /*0c20*/  UISETP.EQ.AND UP2, UPT, UR58, 0x2, !UP1 ;  /* 0x000000023a00788c */ /* 0x000fe2000cf42270 */
[----:B-1----:R-:W-:-:S02]  /*0c30*/  ISETP.EQ.U32.AND P4, PT, R6, 0x1, PT ;  /* 0x000000010600780c */ /* 0x002fc40003f82070 */
[----:B------:R-:W-:Y:S01]  /*0c40*/  @P2 ISETP.NE.AND P3, PT, R2, R7, PT ;  /* 0x000000070200220c */ /* 0x000fe20003f65270 */
[----:B------:R-:W-:Y:S01]  /*0c50*/  USEL UR59, URZ, 0x1, !UP2 ;  /* 0x000000013f3b7887 */ /* 0x000fe2000d000000 */
[----:B------:R-:W-:Y:S02]  /*0c60*/  ISETP.LT.U32.AND P0, PT, R10, 0x2, !P0 ;  /* 0x000000020a00780c */ /* 0x000fe40004701070 */
[----:B------:R-:W-:Y:S02]  /*0c70*/  @P2 SEL R165, RZ, 0x1, P3 ;  /* 0x00000001ffa52807 */ /* 0x000fe40001800000 */
[----:B------:R-:W-:Y:S01]  /*0c80*/  SEL R2, RZ, 0x1, !P0 ;  /* 0x00000001ff027807 */ /* 0x000fe20004000000 */
[----:B------:R4:W1:Y:S01]  /*0c90*/  @!UP3 SYNCS.EXCH.64 URZ, [UR6+0x78], UR4 ;  /* 0x00007804063fb5b2 */ /* 0x0008620008000100 */
[----:B------:R-:W-:Y:S02]  /*0ca0*/  UISETP.GE.U32.AND UP3, UPT, UR9, 0x2, UPT ;  /* 0x000000020900788c */ /* 0x000fe4000bf66070 */
[----:B------:R-:W-:Y:S01]  /*0cb0*/  LOP3.LUT R165, R165, R2, RZ, 0xc0, !PT ;  /* 0x00000002a5a57212 */ /* 0x000fe200078ec0ff */
[----:B------:R-:W-:Y:S01]  /*0cc0*/  NOP ;  /* 0x0000000000007918 */ /* 0x000fe20000000000 */
[----:B------:R-:W-:-:S02]  /*0cd0*/  USEL UR59, UR59, 0x2, UP3 ;  /* 0x000000023b3b7887 */ /* 0x000fc40009800000 */
[----:B------:R-:W-:Y:S01]  /*0ce0*/  USEL UR37, UR37, 0x2, UP3 ;  /* 0x0000000225257887 */ /* 0x000fe20009800000 */
[----:B--2-4-:R-:W-:Y:S11]  /*0cf0*/  @!P4 BRA `(.L_x_8) ;  /* 0x000000000008c947 */ /* 0x014ff60003800000 */
[----:B-1----:R-:W-:Y:S01]  /*0d00*/  UCGABAR_ARV ;  /* 0x00000000000079c7 */ /* 0x002fe20008000000 */
[----:B------:R-:W-:Y:S05]  /*0d10*/  BRA `(.L_x_9) ;  /* 0x0000000000047947 */ /* 0x000fea0003800000 */
.L_x_8:
[----:B-1----:R-:W-:Y:S01]  /*0d20*/  NOP ;  /* 0x0000000000007918 */ /* 0x002fe20000000000 */
.L_x_9:
[----:B------:R-:W1:Y:S01]  /*0d30*/  LDC R2, c[0x0][0x904] ;  /* 0x00024100ff027b82 */ /* 0x000e620000000800 */
[----:B------:R-:W-:Y:S01]  /*0d40*/  IMAD.MOV.U32 R3, RZ, RZ, RZ ;  /* 0x000000ffff037224 */ /* 0x000fe200078e00ff */
[----:B-1----:R-:W-:Y:S02]  /*0d50*/  ISETP.NE.AND P2, PT, R2, 0x1, PT ;  /* 0x000000010200780c */ /* 0x002fe40003f45270 */
[----:B------:R-:W-:-:S11]  /*0d60*/  MOV R2, UR8 ;  /* 0x0000000800027c02 */ /* 0x000fd60008000f00 */
[----:B------:R-:W1:Y:S01]  /*0d70*/  @P2 LDC R7, c[0x0][0x10] ;  /* 0x00000400ff072b82 */ /* 0x000e620000000800 */
[----:B------:R-:W-:Y:S02]  /*0d80*/  @P2 MOV R5, RZ ;  /* 0x000000ff00052202 */ /* 0x000fe40000000f00 */
[----:B------:R-:W-:-:S05]  /*0d90*/  @P2 MOV R13, RZ ;  /* 0x000000ff000d2202 */ /* 0x000fca0000000f00 */
[----:B------:R-:W2:Y:S01]  /*0da0*/  @!P2 LDC R9, c[0x0][0xc] ;  /* 0x00000300ff09ab82 */ /* 0x000ea20000000800 */
[----:B------:R-:W-:Y:S01]  /*0db0*/  ULDC UR4, c[0x0][0xc] ;  /* 0x0000030000047ab9 */ /* 0x000fe20000000800 */
[----:B------:R-:W-:Y:S01]  /*0dc0*/  ULDC UR5, c[0x0][0x10] ;  /* 0x0000040000057ab9 */ /* 0x000fe20000000800 */
[----:B------:R-:W-:Y:S01]  /*0dd0*/  ULDC UR6, c[0x0][0x14] ;  /* 0x0000050000067ab9 */ /* 0x000fe20000000800 */
[----:B------:R-:W-:-:S04]  /*0de0*/  UIMAD.WIDE.U32 UR4, UR4, UR5, URZ ;  /* 0x00000005040472a5 */ /* 0x000fc8000f8e003f */
[----:B------:R-:W-:Y:S02]  /*0df0*/  UIMAD.WIDE.U32 UR54, UR4, UR6, URZ ;  /* 0x00000006043672a5 */ /* 0x000fe4000f8e003f */
[----:B------:R-:W-:-:S04]  /*0e00*/  UIMAD UR53, UR5, UR6, URZ ;  /* 0x00000006053572a4 */ /* 0x000fc8000f8e023f */
[----:B------:R-:W-:Y:S01]  /*0e10*/  UIADD3 UR53, UR55, UR53, URZ ;  /* 0x0000003537357290 */ /* 0x000fe2000fffe03f */
[----:B-1----:R-:W-:-:S03]  /*0e20*/  @P2 IMAD.WIDE.U32 R6, R7, UR8, R4 ;  /* 0x0000000807062c25 */ /* 0x002fc6000f8e0004 */
[----:B------:R-:W-:Y:S02]  /*0e30*/  @P2 MOV R19, R6 ;  /* 0x0000000600132202 */ /* 0x000fe40000000f00 */
[----:B------:R-:W-:Y:S01]  /*0e40*/  @P2 IADD3 R23, R7, R13, RZ ;  /* 0x0000000d07172210 */ /* 0x000fe20007ffe0ff */
[----:B--2---:R-:W-:-:S03]  /*0e50*/  @!P2 IMAD.WIDE.U32 R2, R4, R9, R2 ;  /* 0x000000090402a225 */ /* 0x004fc600078e0002 */
[----:B------:R-:W-:Y:S02]  /*0e60*/  @!P2 MOV R19, R2 ;  /* 0x000000020013a202 */ /* 0x000fe40000000f00 */
[----:B------:R-:W-:-:S03]  /*0e70*/  @!P2 MOV R23, R3 ;  /* 0x000000030017a202 */ /* 0x000fc60000000f00 */
[----:B------:R1:W-:Y:S04]  /*0e80*/  STL [R1+0x204], R19 ;  /* 0x0002041301007387 */ /* 0x0003e80000100800 */
[----:B------:R1:W-:Y:S01]  /*0e90*/  STL [R1+0x208], R23 ;  /* 0x0002081701007387 */ /* 0x0003e20000100800 */
[----:B------:R-:W-:Y:S05]  /*0ea0*/  @!P4 BRA `(.L_x_10) ;  /* 0x00000000000cc947 */ /* 0x000fea0003800000 */
[----:B------:R-:W-:Y:S01]  /*0eb0*/  UCGABAR_WAIT ;  /* 0x0000000000007dc7 */ /* 0x000fe20008000000 */
[----:B------:R-:W-:Y:S01]  /*0ec0*/  CCTL.IVALL ;  /* 0x00000000ff00798f */ /* 0x000fe20002000000 */
[----:B------:R-:W-:Y:S05]  /*0ed0*/  BRA `(.L_x_11) ;  /* 0x0000000000047947 */ /* 0x000fea0003800000 */
.L_x_10:
[----:B------:R-:W-:Y:S06]  /*0ee0*/  BAR.SYNC.DEFER_BLOCKING 0x0 ;  /* 0x0000000000007b1d */ /* 0x000fec0000010000 */
.L_x_11:
[----:B------:R-:W-:Y:S01]  /*0ef0*/  PLOP3.LUT P0, PT, PT, PT, UP1, 0x80, 0x0 ;  /* 0x000000000000781c */ /* 0x000fe20003f0f018 */
[----:B------:R-:W2:Y:S01]  /*0f00*/  S2UR UR45, SR_CgaCtaId ;  /* 0x00000000002d79c3 */ /* 0x000ea20000008800 */
[----:B------:R-:W-:Y:S11]  /*0f10*/  BSSY B6, `(.L_x_12) ;  /* 0x0002d0d000067945 */ /* 0x000ff60003800000 */
[----:B------:R-:W-:Y:S05]  /*0f20*/  @!P0 BRA `(.L_x_13) ;  /* 0x0000029400948947 */ /* 0x000fea0003800000 */
[----:B------:R-:W-:-:S06]  /*0f30*/  UISETP.GT.U32.AND UP0, UPT, UR9, 0x1, UPT ;  /* 0x000000010900788c */ /* 0x000fcc000bf04070 */
[----:B------:R-:W-:-:S13]  /*0f40*/  PLOP3.LUT P0, PT, PT, PT, UP0, 0x80, 0x0 ;  /* 0x000000000000781c */ /* 0x000fda0003f0f008 */
[----:B------:R-:W-:Y:S05]  /*0f50*/  @P0 BRA `(.L_x_14) ;  /* 0x000002d000200947 */ /* 0x000fea0003800000 */
[----:B------:R-:W-:Y:S01]  /*0f60*/  PRMT R2, RZ, 0x7610, R2 ;  /* 0x00007610ff027816 */ /* 0x000fe20000000002 */
[----:B------:R-:W-:Y:S01]  /*0f70*/  ULDC.64 UR4, c[0x0][0x8f8] ;  /* 0x00023e0000047ab9 */ /* 0x000fe20000000a00 */
[----:B------:R-:W-:Y:S01]  /*0f80*/  UMOV UR49, 0xffffffff ;  /* 0xffffffff00317882 */ /* 0x000fe20000000000 */
[----:B------:R-:W-:Y:S01]  /*0f90*/  ISETP.GE.U32.AND P0, PT, R19, UR4, PT ;  /* 0x0000000413007c0c */ /* 0x000fe2000bf06070 */
[----:B------:R-:W-:Y:S01]  /*0fa0*/  UMOV UR51, 0xffffffff ;  /* 0xffffffff00337882 */ /* 0x000fe20000000000 */
[----:B------:R3:W-:Y:S01]  /*0fb0*/  STL.S16 [R1+0x20c], R2 ;  /* 0x00020c0201007387 */ /* 0x0007e20000100600 */
[----:B------:R-:W-:Y:S02]  /*0fc0*/  MOV R18, 0xffffffff ;  /* 0xffffffff00127802 */ /* 0x000fe40000000f00 */
[----:B------:R-:W-:Y:S02]  /*0fd0*/  ISETP.GE.U32.AND.EX P0, PT, R23, UR5, PT, P0 ;  /* 0x0000000517007c0c */ /* 0x000fe4000bf06100 */
[----:B------:R-:W-:-:S11]  /*0fe0*/  PRMT R6, RZ, 0x7610, R6 ;  /* 0x00007610ff067816 */ /* 0x000fd60000000006 */
[----:B---3--:R-:W-:Y:S05]  /*0ff0*/  @P0 BRA `(.L_x_15) ;  /* 0x0000000400340947 */ /* 0x008fea0003800000 */
[----:B------:R-:W3:Y:S01]  /*1000*/  LDC.64 R14, c[0x0][0x8d0] ;  /* 0x00023400ff0e7b82 */ /* 0x000ee20000000a00 */
[----:B------:R-:W-:Y:S02]  /*1010*/  MOV R2, R19 ;  /* 0x0000001300027202 */ /* 0x000fe40000000f00 */
[----:B------:R-:W-:-:S05]  /*1020*/  MOV R3, R23 ;  /* 0x0000001700037202 */ /* 0x000fca0000000f00 */
[----:B------:R-:W4:Y:S08]  /*1030*/  LDC R10, c[0x0][0x8d8] ;  /* 0x00023600ff0a7b82 */ /* 0x000f300000000800 */
[----:B------:R-:W1:Y:S01]  /*1040*/  LDC.64 R16, c[0x0][0x8c8] ;  /* 0x00023200ff107b82 */ /* 0x000e620000000a00 */
[----:B---3--:R-:W-:-:S04]  /*1050*/  ISETP.NE.U32.AND P0, PT, R14, RZ, PT ;  /* 0x000000ff0e00720c */ /* 0x008fc80003f05070 */
[----:B------:R-:W-:-:S13]  /*1060*/  ISETP.NE.AND.EX P0, PT, R15, RZ, PT, P0 ;  /* 0x000000ff0f00720c */ /* 0x000fda0003f05300 */
[----:B-1--4-:R-:W-:Y:S05]  /*1070*/  @!P0 BRA `(.L_x_16) ;  /* 0x0000000000288947 */ /* 0x012fea0003800000 */
[----:B------:R-:W1:Y:S02]  /*1080*/  LDC R9, c[0x0][0x8dc] ;  /* 0x00023700ff097b82 */ /* 0x000e640000000800 */
[----:B-1----:R-:W-:-:S05]  /*1090*/  IADD3 R9, P0, R19, R9, RZ ;  /* 0x0000000913097210 */ /* 0x002fca0007f1e0ff */
[----:B------:R-:W-:-:S04]  /*10a0*/  IMAD.X R13, RZ, RZ, R23, P0 ;  /* 0x000000ffff0d7224 */ /* 0x000fc800000e0617 */
[----:B------:R-:W-:-:S04]  /*10b0*/  IMAD.WIDE.U32 R2, R13, R14, RZ ;  /* 0x0000000e0d027225 */ /* 0x000fc800078e00ff */
[----:B------:R-:W-:-:S04]  /*10c0*/  IMAD.WIDE.U32 R6, P0, R9, R15, R2 ;  /* 0x0000000f09067225 */ /* 0x000fc80007800002 */
[----:B------:R-:W-:Y:S01]  /*10d0*/  IMAD.WIDE.U32 R2, R9, R14, RZ ;  /* 0x0000000e09027225 */ /* 0x000fe200078e00ff */
[----:B------:R-:W-:Y:S02]  /*10e0*/  IADD3.X R9, RZ, RZ, RZ, P0, !PT ;  /* 0x000000ffff097210 */ /* 0x000fe400007fe4ff */
[----:B------:R-:W-:Y:S02]  /*10f0*/  MOV R8, R7 ;  /* 0x0000000700087202 */ /* 0x000fe40000000f00 */
[----:B------:R-:W-:-:S05]  /*1100*/  IADD3 RZ, P0, R3, R6, RZ ;  /* 0x0000000603ff7210 */ /* 0x000fca0007f1e0ff */
[----:B------:R-:W-:-:S08]  /*1110*/  IMAD.WIDE.U32.X R2, R13, R15, R8, P0 ;  /* 0x0000000f0d027225 */ /* 0x000fd000000e0408 */
.L_x_16:
[-CC-:B------:R-:W-:Y:S01]  /*1120*/  SHF.R.U64 R22, R2, R10.reuse, R3.reuse ;  /* 0x0000000a02167219 */ /* 0x180fe20000001203 */
[----:B------:R-:W1:Y:S01]  /*1130*/  LDC.64 R20, c[0x0][0x8e8] ;  /* 0x00023a00ff147b82 */ /* 0x000e620000000a00 */
[----:B------:R-:W-:Y:S01]  /*1140*/  SHF.R.U32.HI R2, RZ, R10, R3 ;  /* 0x0000000aff027219 */ /* 0x000fe20000011603 */
[----:B------:R-:W-:Y:S01]  /*1150*/  IMAD R11, R11, R12, R4 ;  /* 0x0000000c0b0b7224 */ /* 0x000fe200078e0204 */
[----:B------:R-:W-:-:S04]  /*1160*/  IADD3 R5, P0, RZ, -R22, RZ ;  /* 0x80000016ff057210 */ /* 0x000fc80007f1e0ff */
[----:B------:R-:W-:Y:S01]  /*1170*/  IADD3.X R3, RZ, ~R2, RZ, P0, !PT ;  /* 0x80000002ff037210 */ /* 0x000fe200007fe4ff */
[----:B------:R-:W3:Y:S01]  /*1180*/  LDC R8, c[0x0][0x8c0] ;  /* 0x00023000ff087b82 */ /* 0x000ee20000000800 */
[----:B------:R-:W-:-:S03]  /*1190*/  MOV R2, R19 ;  /* 0x0000001300027202 */ /* 0x000fc60000000f00 */
[-C--:B------:R-:W-:Y:S01]  /*11a0*/  IMAD R6, R3, R16.reuse, RZ ;  /* 0x0000001003067224 */ /* 0x080fe200078e02ff */
[----:B------:R-:W-:Y:S02]  /*11b0*/  MOV R3, R23 ;  /* 0x0000001700037202 */ /* 0x000fe40000000f00 */
[----:B------:R-:W-:Y:S01]  /*11c0*/  MOV R23, 0x1 ;  /* 0x0000000100177802 */ /* 0x000fe20000000f00 */
[----:B------:R-:W4:Y:S01]  /*11d0*/  LDC R14, c[0x0][0x8b0] ;  /* 0x00022c00ff0e7b82 */ /* 0x000f220000000800 */
[----:B------:R-:W-:-:S04]  /*11e0*/  IMAD.WIDE.U32 R2, R5, R16, R2 ;  /* 0x0000001005027225 */ /* 0x000fc800078e0002 */
[----:B------:R-:W-:-:S03]  /*11f0*/  IMAD R5, R5, R17, R6 ;  /* 0x0000001105057224 */ /* 0x000fc600078e0206 */
[----:B------:R-:W5:Y:S01]  /*1200*/  LDC R18, c[0x0][0x900] ;  /* 0x00024000ff127b82 */ /* 0x000f620000000800 */
[----:B-1----:R-:W-:Y:S02]  /*1210*/  ISETP.NE.U32.AND P0, PT, R20, RZ, PT ;  /* 0x000000ff1400720c */ /* 0x002fe40003f05070 */
[----:B------:R-:W-:Y:S02]  /*1220*/  IADD3 R3, R3, R5, RZ ;  /* 0x0000000503037210 */ /* 0x000fe40007ffe0ff */
[----:B------:R-:W-:Y:S02]  /*1230*/  ISETP.NE.AND.EX P0, PT, R21, RZ, PT, P0 ;  /* 0x000000ff1500720c */ /* 0x000fe40003f05300 */
[----:B------:R-:W-:Y:S01]  /*1240*/  MOV R5, 0xffffffff ;  /* 0xffffffff00057802 */ /* 0x000fe20000000f00 */
[----:B------:R-:W1:Y:S01]  /*1250*/  LDC R13, c[0x0][0x8a8] ;  /* 0x00022a00ff0d7b82 */ /* 0x000e620000000800 */
[-CC-:B---3--:R-:W-:Y:S02]  /*1260*/  SHF.R.U64 R10, R2, R8.reuse, R3.reuse ;  /* 0x00000008020a7219 */ /* 0x188fe40000001203 */
[----:B------:R-:W-:-:S05]  /*1270*/  SHF.R.U32.HI R3, RZ, R8, R3 ;  /* 0x00000008ff037219 */ /* 0x000fca0000011603 */
[----:B------:R-:W3:Y:S01]  /*1280*/  LDC R15, c[0x0][0x8f0] ;  /* 0x00023c00ff0f7b82 */ /* 0x000ee20000000800 */
[-CC-:B----4-:R-:W-:Y:S02]  /*1290*/  SHF.R.U64 R19, R10, R14.reuse, R3.reuse ;  /* 0x0000000e0a137219 */ /* 0x190fe40000001203 */
[----:B------:R-:W-:-:S05]  /*12a0*/  SHF.R.U32.HI R3, RZ, R14, R3 ;  /* 0x0000000eff037219 */ /* 0x000fca0000011603 */
[----:B------:R-:W4:Y:S01]  /*12b0*/  LDC R17, c[0x0][0x8e0] ;  /* 0x00023800ff117b82 */ /* 0x000f220000000800 */
[-C--:B-----5:R-:W-:Y:S02]  /*12c0*/  SHF.L.U32 R2, R5, R18.reuse, RZ ;  /* 0x0000001205027219 */ /* 0x0a0fe400000006ff */
[--C-:B------:R-:W-:Y:S02]  /*12d0*/  SHF.R.U64 R12, R19, R18, R3.reuse ;  /* 0x00000012130c7219 */ /* 0x100fe40000001203 */
[----:B------:R-:W-:Y:S02]  /*12e0*/  LOP3.LUT R8, RZ, R2, RZ, 0x33, !PT ;  /* 0x00000002ff087212 */ /* 0x000fe400078e33ff */
[----:B------:R-:W-:Y:S01]  /*12f0*/  SHF.R.U32.HI R3, RZ, R18, R3 ;  /* 0x00000012ff037219 */ /* 0x000fe20000011603 */
[----:B------:R-:W1:Y:S01]  /*1300*/  LDC R16, c[0x0][0x8b8] ;  /* 0x00022e00ff107b82 */ /* 0x000e620000000800 */
[----:B------:R-:W-:Y:S01]  /*1310*/  IMAD.MOV.U32 R2, RZ, RZ, R12 ;  /* 0x000000ffff027224 */ /* 0x000fe200078e000c */
[----:B------:R-:W-:Y:S06]  /*1320*/  @!P0 BRA `(.L_x_17) ;  /* 0x0000000000288947 */ /* 0x000fec0003800000 */
[----:B------:R-:W5:Y:S02]  /*1330*/  LDC R7, c[0x0][0x8f4] ;  /* 0x00023d00ff077b82 */ /* 0x000f640000000800 */
[----:B-----5:R-:W-:-:S04]  /*1340*/  IADD3 R7, P0, R12, R7, RZ ;  /* 0x000000070c077210 */ /* 0x020fc80007f1e0ff */
[----:B------:R-:W-:-:S05]  /*1350*/  IADD3.X R9, RZ, R3, RZ, P0, !PT ;  /* 0x00000003ff097210 */ /* 0x000fca00007fe4ff */
[----:B------:R-:W-:-:S04]  /*1360*/  IMAD.WIDE.U32 R2, R9, R20, RZ ;  /* 0x0000001409027225 */ /* 0x000fc800078e00ff */
[----:B------:R-:W-:-:S04]  /*1370*/  IMAD.WIDE.U32 R4, P0, R7, R21, R2 ;  /* 0x0000001507047225 */ /* 0x000fc80007800002 */
[----:B------:R-:W-:Y:S01]  /*1380*/  IMAD.WIDE.U32 R2, R7, R20, RZ ;  /* 0x0000001407027225 */ /* 0x000fe200078e00ff */
[----:B------:R-:W-:Y:S02]  /*1390*/  IADD3.X R7, RZ, RZ, RZ, P0, !PT ;  /* 0x000000ffff077210 */ /* 0x000fe400007fe4ff */
[----:B------:R-:W-:Y:S02]  /*13a0*/  MOV R6, R5 ;  /* 0x0000000500067202 */ /* 0x000fe40000000f00 */
[----:B------:R-:W-:-:S05]  /*13b0*/  IADD3 RZ, P0, R3, R4, RZ ;  /* 0x0000000403ff7210 */ /* 0x000fca0007f1e0ff */
[----:B------:R-:W-:-:S08]  /*13c0*/  IMAD.WIDE.U32.X R2, R9, R21, R6, P0 ;  /* 0x0000001509027225 */ /* 0x000fd000000e0406 */
.L_x_17:
[----:B---3--:R-:W-:Y:S02]  /*13d0*/  SHF.R.U64 R4, R2, R15, R3 ;  /* 0x0000000f02047219 */ /* 0x008fe40000001203 */
[----:B------:R-:W-:Y:S02]  /*13e0*/  SHF.L.U32 R2, R23, R18, RZ ;  /* 0x0000001217027219 */ /* 0x000fe400000006ff */
[----:B------:R-:W-:Y:S02]  /*13f0*/  LOP3.LUT R3, R19, R8, RZ, 0xc0, !PT ;  /* 0x0000000813037212 */ /* 0x000fe400078ec0ff */
[----:B-1----:R-:W-:Y:S02]  /*1400*/  IADD3 R5, R13, -0x1, RZ ;  /* 0xffffffff0d057810 */ /* 0x002fe40007ffe0ff */
[----:B------:R-:W-:Y:S01]  /*1410*/  IADD3 R6, -R4, RZ, RZ ;  /* 0x000000ff04067210 */ /* 0x000fe20007ffe1ff */
[----:B------:R-:W-:Y:S01]  /*1420*/  IMAD R3, R2, R4, R3 ;  /* 0x0000000402037224 */ /* 0x000fe200078e0203 */
[----:B------:R-:W-:-:S02]  /*1430*/  SEL R0, R0, R11, !P2 ;  /* 0x0000000b00007207 */ /* 0x000fc40005000000 */
[----:B------:R-:W-:Y:S01]  /*1440*/  LOP3.LUT R5, R10, R5, RZ, 0xc0, !PT ;  /* 0x000000050a057212 */ /* 0x000fe200078ec0ff */
[----:B----4-:R-:W-:Y:S01]  /*1450*/  IMAD R2, R6, R17, R12 ;  /* 0x0000001106027224 */ /* 0x010fe200078e020c */
[----:B------:R-:W-:Y:S01]  /*1460*/  R2UR UR51, R22 ;  /* 0x00000000163372ca */ /* 0x000fe200000e0000 */
[----:B------:R-:W-:Y:S01]  /*1470*/  IMAD R0, R3, R16, R0 ;  /* 0x0000001003007224 */ /* 0x000fe200078e0200 */
[----:B------:R-:W-:Y:S01]  /*1480*/  MOV R6, 0x1 ;  /* 0x0000000100067802 */ /* 0x000fe20000000f00 */
[----:B------:R-:W-:-:S05]  /*1490*/  IMAD R3, R2, R13, R5 ;  /* 0x0000000d02037224 */ /* 0x000fca00078e0205 */
[----:B------:R-:W-:Y:S02]  /*14a0*/  SEL R2, R3, R0, !P2 ;  /* 0x0000000003027207 */ /* 0x000fe40005000000 */
[----:B------:R-:W-:Y:S02]  /*14b0*/  SEL R18, R0, R3, !P2 ;  /* 0x0000000300127207 */ /* 0x000fe40005000000 */
[----:B------:R-:W-:-:S15]  /*14c0*/  R2UR UR49, R2 ;  /* 0x00000000023172ca */ /* 0x000fde00000e0000 */
.L_x_15:
[----:B------:R-:W-:-:S08]  /*14d0*/  NOP ;  /* 0x0000000000007918 */ /* 0x000fd00000000000 */
[----:B------:R-:W3:Y:S02]  /*14e0*/  USETMAXREG.TRY_ALLOC.CTAPOOL UP0, 0xf0 ;  /* 0x000000f0000079c8 */ /* 0x000ee40008000600 */
[----:B---3--:R-:W-:-:S13]  /*14f0*/  PLOP3.LUT P0, PT, PT, PT, UP0, 0x80, 0x0 ;  /* 0x000000000000781c */ /* 0x008fda0003f0f008 */
[----:B------:R-:W-:Y:S05]  /*1500*/  @!P0 BRA `(.L_x_15) ;  /* 0xfffffffc00f08947 */ /* 0x000fea000383ffff */
[----:B------:R-:W-:Y:S02]  /*1510*/  ULDC.64 UR4, c[0x0][0x590] ;  /* 0x0001640000047ab9 */ /* 0x000fe40000000a00 */
[----:B------:R-:W-:-:S04]  /*1520*/  ISETP.NE.U32.AND P0, PT, RZ, UR4, PT ;  /* 0x00000004ff007c0c */ /* 0x000fc8000bf05070 */
[----:B------:R-:W-:-:S13]  /*1530*/  ISETP.NE.AND.EX P0, PT, RZ, UR5, PT, P0 ;  /* 0x00000005ff007c0c */ /* 0x000fda000bf05300 */
[----:B------:R-:W-:Y:S05]  /*1540*/  @P0 BRA `(.L_x_18) ;  /* 0x0000000000340947 */ /* 0x000fea0003800000 */
[----:B------:R-:W-:Y:S02]  /*1550*/  ULDC.64 UR4, c[0x0][0x588] ;  /* 0x0001620000047ab9 */ /* 0x000fe40000000a00 */
[----:B------:R-:W-:-:S04]  /*1560*/  ISETP.NE.U32.AND P0, PT, RZ, UR4, PT ;  /* 0x00000004ff007c0c */ /* 0x000fc8000bf05070 */
[----:B------:R-:W-:-:S13]  /*1570*/  ISETP.NE.AND.EX P0, PT, RZ, UR5, PT, P0 ;  /* 0x00000005ff007c0c */ /* 0x000fda000bf05300 */
[----:B------:R-:W-:Y:S05]  /*1580*/  @!P0 BRA `(.L_x_19) ;  /* 0x0000000000148947 */ /* 0x000fea0003800000 */
[----:B------:R-:W3:Y:S02]  /*1590*/  LDC.64 R16, c[0x0][0x588] ;  /* 0x00016200ff107b82 */ /* 0x000ee40000000a00 */
[----:B---3--:R3:W5:Y:S01]  /*15a0*/  LDG.E R16, desc[UR56][R16.64] ;  /* 0x0000003810107981 */ /* 0x008762000c1e1900 */
[----:B------:R-:W-:-:S05]  /*15b0*/  MOV R0, 0x1 ;  /* 0x0000000100007802 */ /* 0x000fca0000000f00 */
[----:B------:R3:W-:Y:S01]  /*15c0*/  STL.S16 [R1+0x20c], R0 ;  /* 0x00020c0001007387 */ /* 0x0007e20000100600 */
[----:B------:R-:W-:Y:S05]  /*15d0*/  BRA `(.L_x_18) ;  /* 0x0000000000107947 */ /* 0x000fea0003800000 */
.L_x_19:
[----:B------:R-:W-:Y:S01]  /*15e0*/  MOV R0, 0x1 ;  /* 0x0000000100007802 */ /* 0x000fe20000000f00 */
[----:B------:R-:W-:Y:S02]  /*15f0*/  ULDC UR4, c[0x0][0x580] ;  /* 0x0001600000047ab9 */ /* 0x000fe40000000800 */
[----:B------:R-:W-:Y:S02]  /*1600*/  IMAD.U32 R16, RZ, RZ, UR4 ;  /* 0x00000004ff107e24 */ /* 0x000fe4000f8e00ff */
[----:B------:R4:W-:Y:S05]  /*1610*/  STL.S16 [R1+0x20c], R0 ;  /* 0x00020c0001007387 */ /* 0x0009ea0000100600 */
.L_x_18:
        /* <DEDUP_REMOVED lines=10> */
[----:B------:R-:W-:Y:S05]  /*16c0*/  BRA `(.L_x_20) ;  /* 0x0000000000087947 */ /* 0x000fea0003800000 */
.L_x_21:
[----:B------:R-:W-:Y:S02]  /*16d0*/  ULDC UR4, c[0x0][0x5a0] ;  /* 0x0001680000047ab9 */ /* 0x000fe40000000800 */
[----:B---3--:R-:W-:-:S07]  /*16e0*/  MOV R17, UR4 ;  /* 0x0000000400117c02 */ /* 0x008fce0008000f00 */
.L_x_20:
[----:B------:R-:W-:Y:S01]  /*16f0*/  LOP3.LUT P1, RZ, R6, 0xff, RZ, 0xc0, !PT ;  /* 0x000000ff06ff7812 */ /* 0x000fe2000782c0ff */
[----:B------:R-:W-:Y:S01]  /*1700*/  UMOV UR36, URZ ;  /* 0x0000003f00247c82 */ /* 0x000fe20008000000 */
[----:B------:R-:W-:-:S11]  /*1710*/  PLOP3.LUT P0, PT, PT, PT, PT, 0x80, 0x0 ;  /* 0x000000000000781c */ /* 0x000fd60003f0f070 */
[----:B------:R-:W-:Y:S05]  /*1720*/  @!P1 BRA `(.L_x_22) ;  /* 0x0000028800ec9947 */ /* 0x000fea0003800000 */
[----:B---34-:R-:W3:Y:S01]  /*1730*/  S2R R0, SR_TID.X ;  /* 0x0000000000007919 */ /* 0x018ee20000002100 */
[----:B------:R-:W-:Y:S01]  /*1740*/  ULDC UR4, c[0x0][0x28c] ;  /* 0x0000a30000047ab9 */ /* 0x000fe20000000800 */
[----:B------:R-:W-:Y:S01]  /*1750*/  MOV R164, 0x10 ;  /* 0x0000001000a47802 */ /* 0x000fe20000000f00 */
[----:B------:R-:W-:Y:S02]  /*1760*/  UIADD3 UR4, UR4, 0x3f, URZ ;  /* 0x0000003f04047890 */ /* 0x000fe4000fffe03f */
[----:B------:R-:W-:Y:S02]  /*1770*/  ULOP3.LUT UR52, UR37, 0x1, URZ, 0xfc, !UPT ;  /* 0x0000000125347892 */ /* 0x000fe4000f8efc3f */
[----:B------:R-:W-:Y:S02]  /*1780*/  USHF.R.S32.HI UR5, URZ, 0x1f, UR4 ;  /* 0x0000001f3f057899 */ /* 0x000fe40008011404 */
[----:B------:R-:W-:Y:S02]  /*1790*/  ULOP3.LUT UR43, UR59, 0x1, URZ, 0xfc, !UPT ;  /* 0x000000013b2b7892 */ /* 0x000fe4000f8efc3f */
[----:B------:R-:W-:Y:S01]  /*17a0*/  ULEA.HI UR5, UR5, UR4, URZ, 0x6 ;  /* 0x0000000405057291 */ /* 0x000fe2000f8f303f */
[----:B------:R-:W-:Y:S01]  /*17b0*/  ULDC.64 UR38, c[0x0][0x198] ;  /* 0x0000660000267ab9 */ /* 0x000fe20000000a00 */
[----:B------:R-:W-:-:S02]  /*17c0*/  UMOV UR40, URZ ;  /* 0x0000003f00287c82 */ /* 0x000fc40008000000 */
[----:B------:R-:W-:Y:S01]  /*17d0*/  USHF.R.S32.HI UR44, URZ, 0x6, UR5 ;  /* 0x000000063f2c7899 */ /* 0x000fe20008011405 */
[----:B------:R-:W-:Y:S01]  /*17e0*/  UMOV UR41, URZ ;  /* 0x0000003f00297c82 */ /* 0x000fe20008000000 */
[----:B------:R-:W-:Y:S01]  /*17f0*/  UMOV UR42, URZ ;  /* 0x0000003f002a7c82 */ /* 0x000fe20008000000 */
[----:B------:R-:W-:Y:S01]  /*1800*/  UMOV UR36, URZ ;  /* 0x0000003f00247c82 */ /* 0x000fe20008000000 */
[C---:B---3--:R-:W-:Y:S02]  /*1810*/  LOP3.LUT P0, RZ, R0.reuse, 0x4, RZ, 0xc0, !PT ;  /* 0x0000000400ff7812 */ /* 0x048fe4000780c0ff */
[----:B------:R-:W-:Y:S02]  /*1820*/  LOP3.LUT R190, R0, 0xff, RZ, 0xc0, !PT ;  /* 0x000000ff00be7812 */ /* 0x000fe400078ec0ff */
[----:B------:R-:W-:Y:S02]  /*1830*/  SEL R164, R164, 0xfffffff0, !P0 ;  /* 0xfffffff0a4a47807 */ /* 0x000fe40004000000 */
[----:B------:R-:W-:-:S07]  /*1840*/  IADD3 R190, R190, 0x1f, RZ ;  /* 0x0000001fbebe7810 */ /* 0x000fce0007ffe0ff */
.L_x_997:
[----:B------:R-:W3:Y:S01]  /*1850*/  S2R R0, SR_TID.X ;  /* 0x0000000000007919 */ /* 0x000ee20000002100 */
[----:B------:R-:W4:Y:S01]  /*1860*/  S2UR UR47, SR_CgaCtaId ;  /* 0x00000000002f79c3 */ /* 0x000f220000008800 */
[----:B------:R-:W-:Y:S02]  /*1870*/  UMOV UR46, 0x400 ;  /* 0x00000400002e7882 */ /* 0x000fe40000000000 */
[----:B----4-:R-:W-:Y:S01]  /*1880*/  ULEA UR46, UR47, UR46, 0x18 ;  /* 0x0000002e2f2e7291 */ /* 0x010fe2000f8ec03f */
[----:B---3--:R-:W-:-:S04]  /*1890*/  LOP3.LUT R0, R0, 0x80, RZ, 0xc0, !PT ;  /* 0x0000008000007812 */ /* 0x008fc800078ec0ff */
[----:B------:R-:W-:-:S06]  /*18a0*/  SHF.R.U32.HI R0, RZ, 0x7, R0 ;  /* 0x00000007ff007819 */ /* 0x000fcc0000011600 */
[----:B------:R-:W3:Y:S02]  /*18b0*/  SHFL.IDX PT, R0, R0, RZ, 0x1f ;  /* 0x00001fff00007589 */ /* 0x000ee400000e0000 */
[----:B---3--:R-:W-:-:S13]  /*18c0*/  R2UR UR4, R0 ;  /* 0x00000000000472ca */ /* 0x008fda00000e0000 */
[----:B------:R-:W-:-:S04]  /*18d0*/  ULEA.HI UR5, UR4, UR4, URZ, 0x1 ;  /* 0x0000000404057291 */ /* 0x000fc8000f8f083f */
[----:B------:R-:W-:-:S04]  /*18e0*/  ULOP3.LUT UR5, UR5, 0x7fffe, URZ, 0xc0, !UPT ;  /* 0x0007fffe05057892 */ /* 0x000fc8000f8ec03f */
[----:B------:R-:W-:-:S03]  /*18f0*/  UIADD3 UR5, UR4, -UR5, URZ ;  /* 0x8000000504057290 */ /* 0x000fc6000fffe03f */
[----:B------:R-:W-:Y:S01]  /*1900*/  ULDC UR4, c[0x0][0x28c] ;  /* 0x0000a30000047ab9 */ /* 0x000fe20000000800 */
[----:B------:R-:W-:Y:S01]  /*1910*/  ULEA UR5, UR5, UR46, 0xd ;  /* 0x0000002e05057291 */ /* 0x000fe2000f8e683f */
[----:B------:R-:W-:-:S03]  /*1920*/  ISETP.LT.AND P0, PT, RZ, UR4, PT ;  /* 0x00000004ff007c0c */ /* 0x000fc6000bf01270 */
[----:B------:R-:W-:-:S04]  /*1930*/  UIADD3 UR5, UR5, 0x8400, URZ ;  /* 0x0000840005057890 */ /* 0x000fc8000fffe03f */
[----:B------:R-:W-:-:S04]  /*1940*/  USHF.R.U32.HI UR5, URZ, 0x4, UR5 ;  /* 0x000000043f057899 */ /* 0x000fc80008011605 */
[----:B------:R-:W-:Y:S02]  /*1950*/  ULOP3.LUT UR48, UR5, 0x3fff, URZ, 0xc0, !UPT ;  /* 0x00003fff05307892 */ /* 0x000fe4000f8ec03f */
[----:B-1----:R-:W-:Y:S10]  /*1960*/  @P0 BRA `(.L_x_23) ;  /* 0x0000000000400947 */ /* 0x002ff40003800000 */
[----:B------:R-:W-:Y:S01]  /*1970*/  MOV R0, 0x0 ;  /* 0x0000000000007802 */ /* 0x000fe20000000f00 */
[----:B------:R-:W-:Y:S01]  /*1980*/  ULDC.64 UR4, c[0x4][0x70] ;  /* 0x01001c0000047ab9 */ /* 0x000fe20000000a00 */
[----:B------:R-:W-:Y:S01]  /*1990*/  ULDC.64 UR6, c[0x4][0x8] ;  /* 0x0100020000067ab9 */ /* 0x000fe20000000a00 */
[----:B------:R-:W-:Y:S01]  /*19a0*/  MOV R4, UR4 ;  /* 0x0000000400047c02 */ /* 0x000fe20008000f00 */
[----:B------:R3:W4:Y:S01]  /*19b0*/  LDC.64 R2, c[0x4][R0] ;  /* 0x0100000000027b82 */ /* 0x0007220000000a00 */
[----:B------:R-:W-:Y:S01]  /*19c0*/  MOV R5, UR5 ;  /* 0x0000000500057c02 */ /* 0x000fe20008000f00 */
[----:B------:R-:W-:Y:S01]  /*19d0*/  ULDC.64 UR4, c[0x4][0x78] ;  /* 0x01001e0000047ab9 */ /* 0x000fe20000000a00 */
[----:B------:R-:W-:Y:S01]  /*19e0*/  MOV R10, UR6 ;  /* 0x00000006000a7c02 */ /* 0x000fe20008000f00 */
[----:B------:R-:W-:Y:S01]  /*19f0*/  IMAD.U32 R11, RZ, RZ, UR7 ;  /* 0x00000007ff0b7e24 */ /* 0x000fe2000f8e00ff */
[----:B------:R-:W-:Y:S02]  /*1a00*/  MOV R6, UR4 ;  /* 0x0000000400067c02 */ /* 0x000fe40008000f00 */
[----:B------:R-:W-:-:S02]  /*1a10*/  MOV R7, UR5 ;  /* 0x0000000500077c02 */ /* 0x000fc40008000f00 */
[----:B------:R-:W-:Y:S02]  /*1a20*/  MOV R8, 0x1e1 ;  /* 0x000001e100087802 */ /* 0x000fe40000000f00 */
[----:B------:R-:W-:Y:S02]  /*1a30*/  MOV R12, 0x1 ;  /* 0x00000001000c7802 */ /* 0x000fe40000000f00 */
[----:B---3--:R-:W-:-:S07]  /*1a40*/  MOV R13, RZ ;  /* 0x000000ff000d7202 */ /* 0x008fce0000000f00 */
[----:B------:R-:W-:-:S07]  /*1a50*/  LEPC R20, `(.L_x_23) ;  /* 0x000000001014794e */ /* 0x000fce0000000000 */
[----:B-12-45:R-:W-:Y:S05]  /*1a60*/  CALL.ABS.NOINC R2 ;  /* 0x0000000002007343 */ /* 0x036fea0003c00000 */
.L_x_23:
[----:B------:R-:W-:-:S04]  /*1a70*/  MOV R0, UR52 ;  /* 0x0000003400007c02 */ /* 0x000fc80008000f00 */
[----:B------:R-:W-:-:S13]  /*1a80*/  ISETP.NE.AND P0, PT, R0, 0x3, PT ;  /* 0x000000030000780c */ /* 0x000fda0003f05270 */
[----:B------:R-:W-:Y:S05]  /*1a90*/  @!P0 BRA `(.L_x_24) ;  /* 0x0000000000048947 */ /* 0x000fea0003800000 */
[----:B--2---:R-:W-:Y:S01]  /*1aa0*/  BPT.TRAP 0x1 ;  /* 0x000000040000795c */ /* 0x004fe20000300000 */
.L_x_24:
[----:B------:R-:W-:Y:S02]  /*1ab0*/  MOV R3, UR42 ;  /* 0x0000002a00037c02 */ /* 0x000fe40008000f00 */
[----:B------:R-:W-:Y:S02]  /*1ac0*/  MOV R0, UR41 ;  /* 0x0000002900007c02 */ /* 0x000fe40008000f00 */
[----:B------:R-:W-:Y:S02]  /*1ad0*/  LEA R3, R3, UR46, 0x3 ;  /* 0x0000002e03037c11 */ /* 0x000fe4000f8e18ff */
[----:B------:R-:W-:-:S04]  /*1ae0*/  SHF.L.U32 R0, R0, 0x1f, RZ ;  /* 0x0000001f00007819 */ /* 0x000fc800000006ff */
[----:B------:R3:W4:Y:S01]  /*1af0*/  SYNCS.PHASECHK.TRANS64.TRYWAIT P1, [R3+URZ], R0 ;  /* 0x00000000030075a7 */ /* 0x000722000802017f */
[----:B------:R-:W-:Y:S05]  /*1b00*/  @!P0 BRA `(.L_x_25) ;  /* 0x0000000000048947 */ /* 0x000fea0003800000 */
[----:B--2---:R-:W-:Y:S01]  /*1b10*/  BPT.TRAP 0x1 ;  /* 0x000000040000795c */ /* 0x004fe20000300000 */
.L_x_25:
[----:B----4-:R-:W-:Y:S05]  /*1b20*/  @P1 BRA `(.L_x_26) ;  /* 0x0000000000081947 */ /* 0x010fea0003800000 */
[----:B------:R-:W4:Y:S02]  /*1b30*/  SYNCS.PHASECHK.TRANS64.TRYWAIT P1, [R3+URZ], R0 ;  /* 0x00000000030075a7 */ /* 0x000f24000802017f */
[----:B----4-:R-:W-:Y:S05]  /*1b40*/  @!P1 BRA `(.L_x_27) ;  /* 0x000002c4002c9947 */ /* 0x010fea0003800000 */
.L_x_26:
[----:B------:R-:W-:-:S04]  /*1b50*/  UISETP.LT.AND UP0, UPT, UR44, 0x1, UPT ;  /* 0x000000012c00788c */ /* 0x000fc8000bf01270 */
[----:B------:R-:W-:-:S06]  /*1b60*/  USEL UR4, UR44, 0x1, UP0 ;  /* 0x000000012c047887 */ /* 0x000fcc0008000000 */
[----:B------:R-:W-:Y:S01]  /*1b70*/  MOV R2, UR4 ;  /* 0x0000000400027c02 */ /* 0x000fe20008000f00 */
[----:B------:R-:W-:Y:S05]  /*1b80*/  WARPSYNC.ALL ;  /* 0x0000000000007948 */ /* 0x000fea0003800000 */
[----:B------:R-:W-:-:S04]  /*1b90*/  IADD3 R2, -R2, UR44, RZ ;  /* 0x0000002c02027c10 */ /* 0x000fc8000fffe1ff */
[----:B------:R-:W-:Y:S01]  /*1ba0*/  ISETP.GE.AND P1, PT, R2, 0x1, PT ;  /* 0x000000010200780c */ /* 0x000fe20003f26270 */
[----:B------:R-:W-:Y:S01]  /*1bb0*/  UIADD3 UR4, UR46, 0x20400, URZ ;  /* 0x000204002e047890 */ /* 0x000fe2000fffe03f */
[----:B------:R-:W-:Y:S01]  /*1bc0*/  WARPGROUP.ARRIVE ;  /* 0x00000000000079c5 */ /* 0x000fe20000000000 */
[----:B------:R-:W-:Y:S01]  /*1bd0*/  UMOV UR9, 0x40000040 ;  /* 0x4000004000097882 */ /* 0x000fe20000000000 */
[----:B------:R-:W-:Y:S01]  /*1be0*/  UMOV UR11, 0x40000040 ;  /* 0x40000040000b7882 */ /* 0x000fe20000000000 */
[----:B------:R-:W-:Y:S01]  /*1bf0*/  USHF.R.U32.HI UR4, URZ, 0x4, UR4 ;  /* 0x000000043f047899 */ /* 0x000fe20008011604 */
[----:B------:R2:W-:Y:S03]  /*1c00*/  STL [R1+0x2d8], R18 ;  /* 0x0002d81201007387 */ /* 0x0005e60000100800 */
[----:B------:R-:W-:Y:S01]  /*1c10*/  ULOP3.LUT UR5, UR4, 0x3fff, URZ, 0xc0, !UPT ;  /* 0x00003fff04057892 */ /* 0x000fe2000f8ec03f */
[----:B-----5:R3:W-:Y:S01]  /*1c20*/  STL [R1+0x2d4], R17 ;  /* 0x0002d41101007387 */ /* 0x0207e20000100800 */
[----:B------:R-:W-:-:S02]  /*1c30*/  ULOP3.LUT UR4, UR48, 0x10000, URZ, 0xfc, !UPT ;  /* 0x0001000030047892 */ /* 0x000fc4000f8efc3f */
[----:B------:R-:W-:Y:S01]  /*1c40*/  ULOP3.LUT UR5, UR5, 0x10000, URZ, 0xfc, !UPT ;  /* 0x0001000005057892 */ /* 0x000fe2000f8efc3f */
[----:B------:R4:W-:Y:S01]  /*1c50*/  STL [R1+0x2d0], R16 ;  /* 0x0002d01001007387 */ /* 0x0009e20000100800 */
[----:B------:R-:W-:Y:S02]  /*1c60*/  ULEA UR6, UR42, UR4, 0xb ;  /* 0x000000042a067291 */ /* 0x000fe4000f8e583f */
[----:B------:R-:W-:Y:S01]  /*1c70*/  ULEA UR7, UR42, UR5, 0xb ;  /* 0x000000052a077291 */ /* 0x000fe2000f8e583f */
[----:B------:R4:W-:Y:S04]  /*1c80*/  STL [R1+0x2cc], R2 ;  /* 0x0002cc0201007387 */ /* 0x0009e80000100800 */
[----:B------:R-:W-:Y:S02]  /*1c90*/  UMOV UR8, UR6 ;  /* 0x0000000600087c82 */ /* 0x000fe40008000000 */
[----:B------:R-:W-:-:S02]  /*1ca0*/  UMOV UR10, UR7 ;  /* 0x00000007000a7c82 */ /* 0x000fc40008000000 */
[----:B------:R-:W-:Y:S01]  /*1cb0*/  HGMMA.64x256x16.F32.BF16 R24, gdesc[UR8], RZ, !UPT, gsb0 ;  /* 0x03e00000081879f0 */ /* 0x000fe2000c0018ff */
[----:B------:R-:W-:Y:S01]  /*1cc0*/  UIADD3 UR8, UR6, 0x400, URZ ;  /* 0x0000040006087890 */ /* 0x000fe2000fffe03f */
[----:B------:R-:W-:Y:S01]  /*1cd0*/  UMOV UR9, 0x40000040 ;  /* 0x4000004000097882 */ /* 0x000fe20000000000 */
[----:B------:R-:W-:Y:S02]  /*1ce0*/  WARPGROUP.DEPBAR.LE gsb0, 0x0 ;  /* 0x00008000000079c5 */ /* 0x000fe40000010000 */
[----:B------:R-:W-:Y:S01]  /*1cf0*/  STL.64 [R1], R24 ;  /* 0x0000001801007387 */ /* 0x000fe20000100a00 */
[----:B------:R-:W-:Y:S01]  /*1d00*/  MOV R235, R48 ;  /* 0x0000003000eb7202 */ /* 0x000fe20000000f00 */
[----:B------:R-:W-:Y:S01]  /*1d10*/  IMAD.MOV.U32 R234, RZ, RZ, R49 ;  /* 0x000000ffffea7224 */ /* 0x000fe200078e0031 */
[----:B------:R-:W-:Y:S01]  /*1d20*/  MOV R233, R50 ;  /* 0x0000003200e97202 */ /* 0x000fe20000000f00 */
[----:B------:R-:W-:Y:S01]  /*1d30*/  STL.64 [R1+0x8], R26 ;  /* 0x0000081a01007387 */ /* 0x000fe20000100a00 */
        /* <DEDUP_REMOVED lines=39> */
[----:B------:R-:W-:Y:S01]  /*1fb0*/  IMAD.MOV.U32 R4, RZ, RZ, R148 ;  /* 0x000000ffff047224 */ /* 0x000fe200078e0094 */
[----:B------:R-:W-:Y:S01]  /*1fc0*/  MOV R157, R73 ;  /* 0x00000049009d7202 */ /* 0x000fe20000000f00 */
[----:B------:R4:W-:Y:S01]  /*1fd0*/  STL.64 [R1+0x58], R46 ;  /* 0x0000582e01007387 */ /* 0x0009e20000100a00 */
[----:B------:R-:W-:-:S02]  /*1fe0*/  MOV R158, R74 ;  /* 0x0000004a009e7202 */ /* 0x000fc40000000f00 */
[----:B------:R-:W-:Y:S01]  /*1ff0*/  MOV R159, R75 ;  /* 0x0000004b009f7202 */ /* 0x000fe20000000f00 */
[----:B------:R-:W-:Y:S01]  /*2000*/  STL [R1+0x598], R190 ;  /* 0x000598be01007387 */ /* 0x000fe20000100800 */
[----:B------:R-:W-:Y:S02]  /*2010*/  MOV R161, R77 ;  /* 0x0000004d00a17202 */ /* 0x000fe40000000f00 */
[----:B------:R-:W-:Y:S01]  /*2020*/  MOV R162, R78 ;  /* 0x0000004e00a27202 */ /* 0x000fe20000000f00 */
[----:B------:R-:W-:Y:S01]  /*2030*/  STL.64 [R1+0x590], R164 ;  /* 0x000590a401007387 */ /* 0x000fe20000100a00 */
[----:B------:R-:W-:Y:S02]  /*2040*/  MOV R163, R79 ;  /* 0x0000004f00a37202 */ /* 0x000fe40000000f00 */
[----:B------:R-:W-:Y:S02]  /*2050*/  MOV R215, R80 ;  /* 0x0000005000d77202 */ /* 0x000fe40000000f00 */
[----:B------:R-:W-:-:S02]  /*2060*/  MOV R214, R81 ;  /* 0x0000005100d67202 */ /* 0x000fc40000000f00 */
[----:B------:R-:W-:Y:S02]  /*2070*/  MOV R166, R82 ;  /* 0x0000005200a67202 */ /* 0x000fe40000000f00 */
[----:B------:R-:W-:Y:S02]  /*2080*/  MOV R167, R83 ;  /* 0x0000005300a77202 */ /* 0x000fe40000000f00 */
[----:B------:R-:W-:Y:S02]  /*2090*/  MOV R168, R84 ;  /* 0x0000005400a87202 */ /* 0x000fe40000000f00 */
        /* <DEDUP_REMOVED lines=39> */
[----:B-1----:R-:W-:Y:S02]  /*2310*/  MOV R23, R129 ;  /* 0x0000008100177202 */ /* 0x002fe40000000f00 */
[----:B------:R-:W-:Y:S02]  /*2320*/  MOV R21, R131 ;  /* 0x0000008300157202 */ /* 0x000fe40000000f00 */
[----:B------:R-:W-:Y:S02]  /*2330*/  MOV R20, R132 ;  /* 0x0000008400147202 */ /* 0x000fe40000000f00 */
[----:B------:R-:W-:Y:S02]  /*2340*/  MOV R19, R133 ;  /* 0x0000008500137202 */ /* 0x000fe40000000f00 */
[----:B--2---:R-:W-:Y:S02]  /*2350*/  MOV R18, R134 ;  /* 0x0000008600127202 */ /* 0x004fe40000000f00 */
[----:B---3--:R-:W-:-:S02]  /*2360*/  MOV R17, R135 ;  /* 0x0000008700117202 */ /* 0x008fc40000000f00 */
[----:B----4-:R-:W-:Y:S02]  /*2370*/  MOV R16, R136 ;  /* 0x0000008800107202 */ /* 0x010fe40000000f00 */
        /* <DEDUP_REMOVED lines=13> */
[----:B------:R-:W-:-:S06]  /*2450*/  WARPGROUP.ARRIVE ;  /* 0x00000000000079c5 */ /* 0x000fcc0000000000 */
[----:B------:R-:W-:Y:S03]  /*2460*/  HGMMA.64x256x16.F32.BF16 R24, gdesc[UR8], RZ, !UPT, gsb0 ;  /* 0x03e00000081879f0 */ /* 0x000fe6000c0018ff */
[----:B------:R-:W-:Y:S02]  /*2470*/  WARPGROUP.DEPBAR.LE gsb0, 0x0 ;  /* 0x00008000000079c5 */ /* 0x000fe40000010000 */
[----:B------:R-:W-:Y:S04]  /*2480*/  STL.64 [R1+0x588], R150 ;  /* 0x0005889601007387 */ /* 0x000fe80000100a00 */
        /* <DEDUP_REMOVED lines=20> */
[----:B------:R1:W-:Y:S04]  /*25d0*/  STL.64 [R1+0x4e0], R108 ;  /* 0x0004e06c01007387 */ /* 0x0003e80000100a00 */
[----:B-1----:R-:W2:Y:S04]  /*25e0*/  LDL.LU R108, [R1] ;  /* 0x00000000016c7983 */ /* 0x002ea80000300800 */
[----:B------:R-:W2:Y:S04]  /*25f0*/  LDL.LU R109, [R1+0x4] ;  /* 0x00000400016d7983 */ /* 0x000ea80000300800 */
        /* <DEDUP_REMOVED lines=21> */
[----:B------:R-:W2:Y:S01]  /*2750*/  LDL.LU R131, [R1+0x5c] ;  /* 0x00005c0001837983 */ /* 0x000ea20000300800 */
[----:B------:R-:W-:Y:S01]  /*2760*/  MOV R132, R235 ;  /* 0x000000eb00847202 */ /* 0x000fe20000000f00 */
[----:B------:R-:W-:Y:S01]  /*2770*/  IMAD.MOV.U32 R137, RZ, RZ, R230 ;  /* 0x000000ffff897224 */ /* 0x000fe200078e00e6 */
[----:B------:R-:W-:Y:S01]  /*2780*/  MOV R133, R234 ;  /* 0x000000ea00857202 */ /* 0x000fe20000000f00 */
[----:B------:R-:W-:Y:S01]  /*2790*/  IMAD.MOV.U32 R146, RZ, RZ, R221 ;  /* 0x000000ffff927224 */ /* 0x000fe200078e00dd */
[----:B------:R-:W-:Y:S01]  /*27a0*/  MOV R134, R233 ;  /* 0x000000e900867202 */ /* 0x000fe20000000f00 */
[----:B------:R-:W-:Y:S01]  /*27b0*/  UIADD3 UR8, UR6, 0x2, URZ ;  /* 0x0000000206087890 */ /* 0x000fe2000fffe03f */
[----:B------:R-:W-:Y:S01]  /*27c0*/  MOV R135, R232 ;  /* 0x000000e800877202 */ /* 0x000fe20000000f00 */
[----:B------:R-:W-:Y:S01]  /*27d0*/  UIADD3 UR10, UR7, 0x2, URZ ;  /* 0x00000002070a7890 */ /* 0x000fe2000fffe03f */
[----:B------:R-:W-:Y:S01]  /*27e0*/  MOV R136, R231 ;  /* 0x000000e700887202 */ /* 0x000fe20000000f00 */
[----:B------:R-:W-:Y:S01]  /*27f0*/  IMAD.MOV.U32 R231, RZ, RZ, R5 ;  /* 0x000000ffffe77224 */ /* 0x000fe200078e0005 */
[----:B------:R-:W-:Y:S01]  /*2800*/  MOV R138, R229 ;  /* 0x000000e5008a7202 */ /* 0x000fe20000000f00 */
[----:B------:R-:W-:Y:S01]  /*2810*/  UMOV UR9, 0x40000040 ;  /* 0x4000004000097882 */ /* 0x000fe20000000000 */
[----:B------:R-:W-:Y:S01]  /*2820*/  MOV R139, R228 ;  /* 0x000000e4008b7202 */ /* 0x000fe20000000f00 */
[----:B------:R-:W-:Y:S01]  /*2830*/  UMOV UR11, 0x40000040 ;  /* 0x40000040000b7882 */ /* 0x000fe20000000000 */
[----:B------:R-:W-:-:S02]  /*2840*/  MOV R140, R227 ;  /* 0x000000e3008c7202 */ /* 0x000fc40000000f00 */
[----:B------:R-:W-:Y:S02]  /*2850*/  MOV R141, R226 ;  /* 0x000000e2008d7202 */ /* 0x000fe40000000f00 */
[----:B------:R-:W-:Y:S02]  /*2860*/  MOV R142, R225 ;  /* 0x000000e1008e7202 */ /* 0x000fe40000000f00 */
[----:B------:R-:W-:Y:S02]  /*2870*/  MOV R143, R224 ;  /* 0x000000e0008f7202 */ /* 0x000fe40000000f00 */
[----:B------:R-:W-:Y:S02]  /*2880*/  MOV R144, R223 ;  /* 0x000000df00907202 */ /* 0x000fe40000000f00 */
[----:B------:R-:W-:Y:S01]  /*2890*/  MOV R145, R222 ;  /* 0x000000de00917202 */ /* 0x000fe20000000f00 */
[----:B------:R-:W-:Y:S01]  /*28a0*/  IMAD.MOV.U32 R222, RZ, RZ, R14 ;  /* 0x000000ffffde7224 */ /* 0x000fe200078e000e */
[----:B------:R-:W-:-:S02]  /*28b0*/  MOV R147, R220 ;  /* 0x000000dc00937202 */ /* 0x000fc40000000f00 */
[----:B------:R-:W-:Y:S02]  /*28c0*/  MOV R148, R219 ;  /* 0x000000db00947202 */ /* 0x000fe40000000f00 */
[----:B------:R-:W-:Y:S02]  /*28d0*/  MOV R149, R218 ;  /* 0x000000da00957202 */ /* 0x000fe40000000f00 */
[----:B------:R-:W-:Y:S02]  /*28e0*/  MOV R150, R217 ;  /* 0x000000d900967202 */ /* 0x000fe40000000f00 */
[----:B------:R-:W-:Y:S02]  /*28f0*/  MOV R151, R216 ;  /* 0x000000d800977202 */ /* 0x000fe40000000f00 */
[----:B------:R-:W-:Y:S02]  /*2900*/  MOV R164, R215 ;  /* 0x000000d700a47202 */ /* 0x000fe40000000f00 */
[----:B------:R-:W-:-:S02]  /*2910*/  MOV R165, R214 ;  /* 0x000000d600a57202 */ /* 0x000fc40000000f00 */
[----:B------:R-:W-:Y:S01]  /*2920*/  MOV R190, R213 ;  /* 0x000000d500be7202 */ /* 0x000fe20000000f00 */
[----:B------:R-:W-:Y:S01]  /*2930*/  IMAD.MOV.U32 R213, RZ, RZ, R23 ;  /* 0x000000ffffd57224 */ /* 0x000fe200078e0017 */
        /* <DEDUP_REMOVED lines=19> */
[----:B------:R-:W-:-:S06]  /*2a70*/  MOV R235, R0 ;  /* 0x0000000000eb7202 */ /* 0x000fcc0000000f00 */
[----:B--2---:R-:W-:-:S06]  /*2a80*/  WARPGROUP.ARRIVE ;  /* 0x00000000000079c5 */ /* 0x004fcc0000000000 */
[----:B------:R-:W-:Y:S03]  /*2a90*/  HGMMA.64x256x16.F32.BF16 R108, gdesc[UR8], R108, gsb0 ;  /* 0x03e00000086c79f0 */ /* 0x000fe6000800186c */
[----:B------:R-:W-:Y:S02]  /*2aa0*/  WARPGROUP.DEPBAR.LE gsb0, 0x0 ;  /* 0x00008000000079c5 */ /* 0x000fe40000010000 */
[----:B------:R-:W-:Y:S04]  /*2ab0*/  STL.64 [R1], R108 ;  /* 0x0000006c01007387 */ /* 0x000fe80000100a00 */
        /* <DEDUP_REMOVED lines=63> */
[----:B-1----:R-:W2:Y:S04]  /*2eb0*/  LDL.LU R190, [R1+0x598] ;  /* 0x0005980001be7983 */ /* 0x002ea80000300800 */
[----:B------:R-:W3:Y:S04]  /*2ec0*/  LDL.LU.64 R164, [R1+0x590] ;  /* 0x0005900001a47983 */ /* 0x000ee80000300a00 */
[----:B------:R-:W4:Y:S04]  /*2ed0*/  LDL.LU.64 R150, [R1+0x588] ;  /* 0x0005880001967983 */ /* 0x000f280000300a00 */
        /* <DEDUP_REMOVED lines=20> */
[----:B------:R-:W4:Y:S01]  /*3020*/  LDL.LU.64 R108, [R1+0x4e0] ;  /* 0x0004e000016c7983 */ /* 0x000f220000300a00 */
[----:B------:R-:W-:Y:S01]  /*3030*/  UIADD3 UR8, UR6, 0x402, URZ ;  /* 0x0000040206087890 */ /* 0x000fe2000fffe03f */
[----:B------:R-:W-:Y:S01]  /*3040*/  UMOV UR9, 0x40000040 ;  /* 0x4000004000097882 */ /* 0x000fe20000000000 */
[----:B----4-:R-:W-:-:S07]  /*3050*/  WARPGROUP.ARRIVE ;  /* 0x00000000000079c5 */ /* 0x010fce0000000000 */
[----:B------:R-:W-:Y:S03]  /*3060*/  HGMMA.64x256x16.F32.BF16 R24, gdesc[UR8], R24, gsb0 ;  /* 0x03e00000081879f0 */ /* 0x000fe60008001818 */
        /* <DEDUP_REMOVED lines=65> */
[----:B-1----:R-:W4:Y:S04]  /*3480*/  LDL.LU.64 R24, [R1] ;  /* 0x0000000001187983 */ /* 0x002f280000300a00 */
        /* <DEDUP_REMOVED lines=63> */
[----:B------:R-:W-:-:S02]  /*3880*/  UIADD3 UR8, UR6, 0x4, URZ ;  /* 0x0000000406087890 */ /* 0x000fc4000fffe03f */
[----:B------:R-:W-:Y:S01]  /*3890*/  UIADD3 UR10, UR7, 0x4, URZ ;  /* 0x00000004070a7890 */ /* 0x000fe2000fffe03f */
[----:B------:R-:W-:Y:S01]  /*38a0*/  UMOV UR9, 0x40000040 ;  /* 0x4000004000097882 */ /* 0x000fe20000000000 */
[----:B------:R-:W-:Y:S01]  /*38b0*/  UMOV UR11, 0x40000040 ;  /* 0x40000040000b7882 */ /* 0x000fe20000000000 */
[----:B----4-:R-:W-:-:S06]  /*38c0*/  WARPGROUP.ARRIVE ;  /* 0x00000000000079c5 */ /* 0x010fcc0000000000 */
[----:B------:R-:W-:Y:S03]  /*38d0*/  HGMMA.64x256x16.F32.BF16 R24, gdesc[UR8], R24, gsb0 ;  /* 0x03e00000081879f0 */ /* 0x000fe60008001818 */
        /* <DEDUP_REMOVED lines=45> */
[----:B------:R1:W-:Y:S01]  /*3bb0*/  STL.64 [R1+0x58], R46 ;  /* 0x0000582e01007387 */ /* 0x0003e20000100a00 */
[----:B------:R-:W-:Y:S01]  /*3bc0*/  MOV R211, R127 ;  /* 0x0000007f00d37202 */ /* 0x000fe20000000f00 */
[----:B------:R-:W-:Y:S01]  /*3bd0*/  IMAD.MOV.U32 R235, RZ, RZ, R52 ;  /* 0x000000ffffeb7224 */ /* 0x000fe200078e0034 */
[----:B------:R-:W-:Y:S01]  /*3be0*/  MOV R209, R125 ;  /* 0x0000007d00d17202 */ /* 0x000fe20000000f00 */
[----:B------:R-:W4:Y:S01]  /*3bf0*/  LDL.LU.64 R150, [R1+0x4d8] ;  /* 0x0004d80001967983 */ /* 0x000f220000300a00 */
[----:B------:R-:W-:-:S02]  /*3c00*/  MOV R206, R122 ;  /* 0x0000007a00ce7202 */ /* 0x000fc40000000f00 */
[----:B------:R-:W-:Y:S01]  /*3c10*/  MOV R207, R123 ;  /* 0x0000007b00cf7202 */ /* 0x000fe20000000f00 */
[----:B------:R-:W4:Y:S01]  /*3c20*/  LDL.LU.64 R148, [R1+0x4d0] ;  /* 0x0004d00001947983 */ /* 0x000f220000300a00 */
[----:B------:R-:W-:Y:S02]  /*3c30*/  MOV R204, R120 ;  /* 0x0000007800cc7202 */ /* 0x000fe40000000f00 */
[----:B------:R-:W-:Y:S01]  /*3c40*/  MOV R205, R121 ;  /* 0x0000007900cd7202 */ /* 0x000fe20000000f00 */
[----:B------:R-:W4:Y:S01]  /*3c50*/  LDL.LU.64 R146, [R1+0x4c8] ;  /* 0x0004c80001927983 */ /* 0x000f220000300a00 */
[----:B------:R-:W-:Y:S02]  /*3c60*/  MOV R202, R118 ;  /* 0x0000007600ca7202 */ /* 0x000fe40000000f00 */
        /* <DEDUP_REMOVED lines=112> */
[----:B-1----:R-:W4:Y:S04]  /*4370*/  LDL.LU.64 R46, [R1+0x338] ;  /* 0x00033800012e7983 */ /* 0x002f280000300a00 */
        /* <DEDUP_REMOVED lines=12> */
[----:B------:R-:W-:-:S02]  /*4440*/  UMOV UR9, 0x40000040 ;  /* 0x4000004000097882 */ /* 0x000fc40000000000 */
[----:B--2---:R-:W-:Y:S04]  /*4450*/  STL [R1+0x2c8], R190 ;  /* 0x0002c8be01007387 */ /* 0x004fe80000100800 */
[----:B---3--:R-:W-:Y:S01]  /*4460*/  STL.64 [R1+0x2c0], R164 ;  /* 0x0002c0a401007387 */ /* 0x008fe20000100a00 */
[----:B----4-:R-:W-:-:S06]  /*4470*/  WARPGROUP.ARRIVE ;  /* 0x00000000000079c5 */ /* 0x010fcc0000000000 */
        /* <DEDUP_REMOVED lines=52> */
[----:B------:R-:W-:-:S02]  /*47c0*/  MOV R138, R233 ;  /* 0x000000e9008a7202 */ /* 0x000fc40000000f00 */
[----:B------:R-:W-:Y:S02]  /*47d0*/  MOV R139, R232 ;  /* 0x000000e8008b7202 */ /* 0x000fe40000000f00 */
[----:B------:R-:W-:Y:S02]  /*47e0*/  MOV R141, R230 ;  /* 0x000000e6008d7202 */ /* 0x000fe40000000f00 */
[----:B------:R-:W-:Y:S01]  /*47f0*/  MOV R142, R229 ;  /* 0x000000e5008e7202 */ /* 0x000fe20000000f00 */
[----:B------:R-:W-:Y:S01]  /*4800*/  IMAD.MOV.U32 R229, RZ, RZ, R8 ;  /* 0x000000ffffe57224 */ /* 0x000fe200078e0008 */
[----:B------:R-:W-:Y:S02]  /*4810*/  MOV R143, R228 ;  /* 0x000000e4008f7202 */ /* 0x000fe40000000f00 */
[----:B------:R-:W-:Y:S02]  /*4820*/  MOV R144, R227 ;  /* 0x000000e300907202 */ /* 0x000fe40000000f00 */
        /* <DEDUP_REMOVED lines=11> */
[----:B------:R-:W-:Y:S01]  /*48e0*/  MOV R133, R17 ;  /* 0x0000001100857202 */ /* 0x000fe20000000f00 */
[----:B------:R-:W-:Y:S01]  /*48f0*/  UIADD3 UR8, UR6, 0x6, URZ ;  /* 0x0000000606087890 */ /* 0x000fe2000fffe03f */
[----:B------:R-:W-:Y:S01]  /*4900*/  MOV R134, R16 ;  /* 0x0000001000867202 */ /* 0x000fe20000000f00 */
[----:B------:R-:W-:Y:S01]  /*4910*/  UIADD3 UR10, UR7, 0x6, URZ ;  /* 0x00000006070a7890 */ /* 0x000fe2000fffe03f */
[----:B------:R-:W-:Y:S01]  /*4920*/  MOV R135, R2 ;  /* 0x0000000200877202 */ /* 0x000fe20000000f00 */
[----:B------:R-:W-:Y:S01]  /*4930*/  UMOV UR9, 0x40000040 ;  /* 0x4000004000097882 */ /* 0x000fe20000000000 */
[----:B------:R-:W-:Y:S01]  /*4940*/  MOV R217, R23 ;  /* 0x0000001700d97202 */ /* 0x000fe20000000f00 */
[----:B------:R-:W-:Y:S01]  /*4950*/  UMOV UR11, 0x40000040 ;  /* 0x40000040000b7882 */ /* 0x000fe20000000000 */
[----:B------:R-:W-:Y:S01]  /*4960*/  MOV R218, R22 ;  /* 0x0000001600da7202 */ /* 0x000fe20000000f00 */
[----:B------:R1:W5:Y:S01]  /*4970*/  LDL.LU R18, [R1+0x2d8] ;  /* 0x0002d80001127983 */ /* 0x0003620000300800 */
[----:B------:R-:W-:-:S02]  /*4980*/  MOV R219, R21 ;  /* 0x0000001500db7202 */ /* 0x000fc40000000f00 */
[----:B------:R-:W-:Y:S01]  /*4990*/  MOV R221, R19 ;  /* 0x0000001300dd7202 */ /* 0x000fe20000000f00 */
[----:B------:R1:W5:Y:S01]  /*49a0*/  LDL.LU R17, [R1+0x2d4] ;  /* 0x0002d40001117983 */ /* 0x0003620000300800 */
[----:B------:R-:W-:Y:S02]  /*49b0*/  MOV R222, R15 ;  /* 0x0000000f00de7202 */ /* 0x000fe40000000f00 */
[----:B------:R-:W-:Y:S01]  /*49c0*/  MOV R223, R14 ;  /* 0x0000000e00df7202 */ /* 0x000fe20000000f00 */
[----:B------:R1:W5:Y:S01]  /*49d0*/  LDL.LU R16, [R1+0x2d0] ;  /* 0x0002d00001107983 */ /* 0x0003620000300800 */
[----:B------:R-:W-:Y:S02]  /*49e0*/  MOV R224, R13 ;  /* 0x0000000d00e07202 */ /* 0x000fe40000000f00 */
[----:B------:R-:W-:Y:S01]  /*49f0*/  MOV R225, R12 ;  /* 0x0000000c00e17202 */ /* 0x000fe20000000f00 */
[----:B------:R1:W5:Y:S01]  /*4a00*/  LDL.LU R2, [R1+0x2cc] ;  /* 0x0002cc0001027983 */ /* 0x0003620000300800 */
        /* <DEDUP_REMOVED lines=76> */
[----:B--2---:R1:W5:Y:S04]  /*4ed0*/  LDL.LU R190, [R1+0x2c8] ;  /* 0x0002c80001be7983 */ /* 0x0043680000300800 */
[----:B------:R1:W5:Y:S04]  /*4ee0*/  LDL.LU.64 R164, [R1+0x2c0] ;  /* 0x0002c00001a47983 */ /* 0x0003680000300a00 */
[----:B------:R-:W2:Y:S04]  /*4ef0*/  LDL.LU.64 R150, [R1+0x2b8] ;  /* 0x0002b80001967983 */ /* 0x000ea80000300a00 */
        /* <DEDUP_REMOVED lines=20> */
[----:B------:R-:W2:Y:S01]  /*5040*/  LDL.LU.64 R108, [R1+0x210] ;  /* 0x00021000016c7983 */ /* 0x000ea20000300a00 */
[----:B------:R-:W-:Y:S01]  /*5050*/  UIADD3 UR8, UR6, 0x406, URZ ;  /* 0x0000040606087890 */ /* 0x000fe2000fffe03f */
[----:B------:R-:W-:Y:S01]  /*5060*/  UMOV UR9, 0x40000040 ;  /* 0x4000004000097882 */ /* 0x000fe20000000000 */
[----:B--2---:R-:W-:-:S07]  /*5070*/  WARPGROUP.ARRIVE ;  /* 0x00000000000079c5 */ /* 0x004fce0000000000 */
[----:B------:R-:W-:Y:S03]  /*5080*/  HGMMA.64x256x16.F32.BF16 R24, gdesc[UR8], R24, gsb0 ;  /* 0x03e00000081879f0 */ /* 0x000fe60008001818 */
[----:B------:R-:W-:Y:S02]  /*5090*/  WARPGROUP.DEPBAR.LE gsb0, 0x0 ;  /* 0x00008000000079c5 */ /* 0x000fe40000010000 */
[----:B-1----:R-:W-:Y:S05]  /*50a0*/  @!P1 BRA `(.L_x_28) ;  /* 0x0000004000d09947 */ /* 0x002fea0003800000 */
[----:B------:R-:W-:-:S04]  /*50b0*/  UIADD3 UR7, UR42, 0x1, URZ ;  /* 0x000000012a077890 */ /* 0x000fc8000fffe03f */
[----:B------:R-:W-:-:S04]  /*50c0*/  UISETP.NE.AND UP0, UPT, UR7, 0x3, UPT ;  /* 0x000000030700788c */ /* 0x000fc8000bf05270 */
[----:B------:R-:W-:Y:S02]  /*50d0*/  USEL UR6, URZ, 0x1, UP0 ;  /* 0x000000013f067887 */ /* 0x000fe40008000000 */
[----:B------:R-:W-:Y:S02]  /*50e0*/  USEL UR7, UR7, URZ, UP0 ;  /* 0x0000003f07077287 */ /* 0x000fe40008000000 */
[----:B------:R-:W-:-:S06]  /*50f0*/  ULOP3.LUT UR6, UR41, UR6, URZ, 0x3c, !UPT ;  /* 0x0000000629067292 */ /* 0x000fcc000f8e3c3f */
[----:B------:R-:W-:Y:S01]  /*5100*/  MOV R0, UR6 ;  /* 0x0000000600007c02 */ /* 0x000fe20008000f00 */
[----:B------:R-:W-:-:S06]  /*5110*/  UMOV UR6, UR42 ;  /* 0x0000002a00067c82 */ /* 0x000fcc0008000000 */
.L_x_35:
[----:B------:R-:W-:Y:S05]  /*5120*/  @!P0 BRA `(.L_x_29) ;  /* 0x0000000000048947 */ /* 0x000fea0003800000 */
[----:B------:R-:W-:Y:S01]  /*5130*/  BPT.TRAP 0x1 ;  /* 0x000000040000795c */ /* 0x000fe20000300000 */
.L_x_29:
[----:B------:R-:W-:Y:S01]  /*5140*/  ULEA UR8, UR7, UR46, 0x3 ;  /* 0x0000002e07087291 */ /* 0x000fe2000f8e183f */
[----:B------:R-:W-:-:S08]  /*5150*/  SHF.L.U32 R3, R0, 0x1f, RZ ;  /* 0x0000001f00037819 */ /* 0x000fd000000006ff */
[----:B------:R1:W2:Y:S01]  /*5160*/  SYNCS.PHASECHK.TRANS64.TRYWAIT P1, [UR8], R3 ;  /* 0x00000003ff0075a7 */ /* 0x0002a20008020148 */
[----:B------:R-:W-:Y:S05]  /*5170*/  @!P0 BRA `(.L_x_30) ;  /* 0x0000000000048947 */ /* 0x000fea0003800000 */
[----:B------:R-:W-:Y:S01]  /*5180*/  BPT.TRAP 0x1 ;  /* 0x000000040000795c */ /* 0x000fe20000300000 */
.L_x_30:
[----:B--2---:R-:W-:Y:S05]  /*5190*/  @P1 BRA `(.L_x_31) ;  /* 0x0000000000081947 */ /* 0x004fea0003800000 */
[----:B------:R-:W2:Y:S02]  /*51a0*/  SYNCS.PHASECHK.TRANS64.TRYWAIT P1, [UR8], R3 ;  /* 0x00000003ff0075a7 */ /* 0x000ea40008020148 */
[----:B--2---:R-:W-:Y:S05]  /*51b0*/  @!P1 BRA `(.L_x_32) ;  /* 0x0000028c00a49947 */ /* 0x004fea0003800000 */
.L_x_31:
        /* <DEDUP_REMOVED lines=64> */
[----:B---3--:R-:W3:Y:S04]  /*55c0*/  LDL.LU.64 R24, [R1] ;  /* 0x0000000001187983 */ /* 0x008ee80000300a00 */
[----:B------:R-:W3:Y:S04]  /*55d0*/  LDL.LU.64 R26, [R1+0x8] ;  /* 0x00000800011a7983 */ /* 0x000ee80000300a00 */
        /* <DEDUP_REMOVED lines=61> */
[----:B------:R-:W3:Y:S01]  /*59b0*/  LDL.LU.64 R150, [R1+0x1f8] ;  /* 0x0001f80001967983 */ /* 0x000ee20000300a00 */
[----:B------:R-:W-:-:S02]  /*59c0*/  ULEA UR12, UR7, UR4, 0xb ;  /* 0x00000004070c7291 */ /* 0x000fc4000f8e583f */
[----:B------:R-:W-:Y:S01]  /*59d0*/  ULEA UR13, UR7, UR5, 0xb ;  /* 0x00000005070d7291 */ /* 0x000fe2000f8e583f */
[----:B-----5:R-:W-:Y:S01]  /*59e0*/  STL [R1+0x2dc], R18 ;  /* 0x0002dc1201007387 */ /* 0x020fe20000100800 */
[----:B------:R-:W-:Y:S01]  /*59f0*/  UMOV UR9, 0x40000040 ;  /* 0x4000004000097882 */ /* 0x000fe20000000000 */
[----:B------:R-:W-:Y:S02]  /*5a00*/  UMOV UR11, 0x40000040 ;  /* 0x40000040000b7882 */ /* 0x000fe40000000000 */
[----:B------:R-:W-:Y:S01]  /*5a10*/  UMOV UR8, UR12 ;  /* 0x0000000c00087c82 */ /* 0x000fe20008000000 */
[----:B------:R-:W-:Y:S01]  /*5a20*/  STL [R1+0x2d8], R17 ;  /* 0x0002d81101007387 */ /* 0x000fe20000100800 */
[----:B------:R-:W-:-:S03]  /*5a30*/  UMOV UR10, UR13 ;  /* 0x0000000d000a7c82 */ /* 0x000fc60008000000 */
[----:B------:R-:W-:Y:S04]  /*5a40*/  STL [R1+0x2d4], R16 ;  /* 0x0002d41001007387 */ /* 0x000fe80000100800 */
[----:B------:R4:W-:Y:S04]  /*5a50*/  STL [R1+0x2d0], R2 ;  /* 0x0002d00201007387 */ /* 0x0009e80000100800 */
[----:B------:R1:W-:Y:S01]  /*5a60*/  STL [R1+0x2cc], R0 ;  /* 0x0002cc0001007387 */ /* 0x0003e20000100800 */
[----:B---3--:R-:W-:-:S06]  /*5a70*/  WARPGROUP.ARRIVE ;  /* 0x00000000000079c5 */ /* 0x008fcc0000000000 */
[----:B------:R-:W-:Y:S03]  /*5a80*/  HGMMA.64x256x16.F32.BF16 R24, gdesc[UR8], R24, gsb0 ;  /* 0x03e00000081879f0 */ /* 0x000fe60008001818 */
[----:B------:R-:W-:Y:S02]  /*5a90*/  WARPGROUP.DEPBAR.LE gsb0, 0x0 ;  /* 0x00008000000079c5 */ /* 0x000fe40000010000 */
[----:B------:R-:W-:Y:S01]  /*5aa0*/  STL.64 [R1], R24 ;  /* 0x0000001801007387 */ /* 0x000fe20000100a00 */
[----:B----4-:R-:W-:Y:S01]  /*5ab0*/  MOV R2, R150 ;  /* 0x0000009600027202 */ /* 0x010fe20000000f00 */
[----:B--2---:R-:W-:Y:S01]  /*5ac0*/  IMAD.MOV.U32 R4, RZ, RZ, R148 ;  /* 0x000000ffff047224 */ /* 0x004fe200078e0094 */
[----:B-1----:R-:W-:Y:S01]  /*5ad0*/  MOV R0, R151 ;  /* 0x0000009700007202 */ /* 0x002fe20000000f00 */
        /* <DEDUP_REMOVED lines=44> */
[----:B------:R-:W2:Y:S01]  /*5da0*/  LDL.LU.64 R150, [R1+0x798] ;  /* 0x0007980001967983 */ /* 0x000ea20000300a00 */
[----:B------:R-:W-:-:S02]  /*5db0*/  MOV R209, R125 ;  /* 0x0000007d00d17202 */ /* 0x000fc40000000f00 */
[----:B------:R-:W-:Y:S01]  /*5dc0*/  MOV R206, R122 ;  /* 0x0000007a00ce7202 */ /* 0x000fe20000000f00 */
[----:B------:R-:W2:Y:S01]  /*5dd0*/  LDL.LU.64 R148, [R1+0x790] ;  /* 0x0007900001947983 */ /* 0x000ea20000300a00 */
[----:B------:R-:W-:Y:S02]  /*5de0*/  MOV R207, R123 ;  /* 0x0000007b00cf7202 */ /* 0x000fe40000000f00 */
[----:B------:R-:W-:Y:S01]  /*5df0*/  MOV R204, R120 ;  /* 0x0000007800cc7202 */ /* 0x000fe20000000f00 */
[----:B------:R-:W2:Y:S01]  /*5e00*/  LDL.LU.64 R146, [R1+0x788] ;  /* 0x0007880001927983 */ /* 0x000ea20000300a00 */
[----:B------:R-:W-:Y:S02]  /*5e10*/  MOV R202, R118 ;  /* 0x0000007600ca7202 */ /* 0x000fe40000000f00 */
        /* <DEDUP_REMOVED lines=112> */
[----:B-1----:R-:W2:Y:S04]  /*6520*/  LDL.LU.64 R46, [R1+0x5f8] ;  /* 0x0005f800012e7983 */ /* 0x002ea80000300a00 */
        /* <DEDUP_REMOVED lines=12> */
[----:B------:R-:W-:-:S02]  /*65f0*/  UMOV UR9, 0x40000040 ;  /* 0x4000004000097882 */ /* 0x000fc40000000000 */
[----:B------:R-:W-:Y:S04]  /*6600*/  STL [R1+0x598], R190 ;  /* 0x000598be01007387 */ /* 0x000fe80000100800 */
[----:B------:R-:W-:Y:S01]  /*6610*/  STL.64 [R1+0x590], R164 ;  /* 0x000590a401007387 */ /* 0x000fe20000100a00 */
[----:B--2---:R-:W-:-:S06]  /*6620*/  WARPGROUP.ARRIVE ;  /* 0x00000000000079c5 */ /* 0x004fcc0000000000 */
        /* <DEDUP_REMOVED lines=54> */
[----:B------:R-:W-:Y:S01]  /*6990*/  MOV R136, R231 ;  /* 0x000000e700887202 */ /* 0x000fe20000000f00 */
[----:B------:R-:W-:Y:S01]  /*69a0*/  IMAD.MOV.U32 R231, RZ, RZ, R5 ;  /* 0x000000ffffe77224 */ /* 0x000fe200078e0005 */
[----:B------:R-:W-:Y:S02]  /*69b0*/  MOV R138, R229 ;  /* 0x000000e5008a7202 */ /* 0x000fe40000000f00 */
[----:B------:R-:W-:Y:S02]  /*69c0*/  MOV R139, R228 ;  /* 0x000000e4008b7202 */ /* 0x000fe40000000f00 */
[----:B------:R-:W-:Y:S02]  /*69d0*/  MOV R140, R227 ;  /* 0x000000e3008c7202 */ /* 0x000fe40000000f00 */
[----:B------:R-:W-:-:S02]  /*69e0*/  MOV R141, R226 ;  /* 0x000000e2008d7202 */ /* 0x000fc40000000f00 */
[----:B------:R-:W-:Y:S02]  /*69f0*/  MOV R142, R225 ;  /* 0x000000e1008e7202 */ /* 0x000fe40000000f00 */
[----:B------:R-:W-:Y:S02]  /*6a00*/  MOV R143, R224 ;  /* 0x000000e0008f7202 */ /* 0x000fe40000000f00 */
[----:B------:R-:W-:Y:S02]  /*6a10*/  MOV R144, R223 ;  /* 0x000000df00907202 */ /* 0x000fe40000000f00 */
[----:B------:R-:W-:Y:S01]  /*6a20*/  MOV R145, R222 ;  /* 0x000000de00917202 */ /* 0x000fe20000000f00 */
[----:B------:R-:W-:Y:S01]  /*6a30*/  IMAD.MOV.U32 R222, RZ, RZ, R14 ;  /* 0x000000ffffde7224 */ /* 0x000fe200078e000e */
[----:B------:R-:W-:Y:S02]  /*6a40*/  MOV R147, R220 ;  /* 0x000000dc00937202 */ /* 0x000fe40000000f00 */
[----:B------:R-:W-:-:S02]  /*6a50*/  MOV R148, R219 ;  /* 0x000000db00947202 */ /* 0x000fc40000000f00 */
[----:B------:R-:W-:Y:S02]  /*6a60*/  MOV R149, R218 ;  /* 0x000000da00957202 */ /* 0x000fe40000000f00 */
        /* <DEDUP_REMOVED lines=26> */
[----:B------:R-:W-:Y:S02]  /*6c10*/  UIADD3 UR8, UR12, 0x2, URZ ;  /* 0x000000020c087890 */ /* 0x000fe4000fffe03f */
[----:B------:R-:W-:Y:S01]  /*6c20*/  UIADD3 UR10, UR13, 0x2, URZ ;  /* 0x000000020d0a7890 */ /* 0x000fe2000fffe03f */
[----:B------:R-:W-:Y:S01]  /*6c30*/  UMOV UR9, 0x40000040 ;  /* 0x4000004000097882 */ /* 0x000fe20000000000 */
[----:B------:R-:W-:Y:S01]  /*6c40*/  UMOV UR11, 0x40000040 ;  /* 0x40000040000b7882 */ /* 0x000fe20000000000 */
        /* <DEDUP_REMOVED lines=238> */
[----:B------:R-:W-:Y:S01]  /*7b30*/  STL.64 [R1+0x38], R38 ;  /* 0x0000382601007387 */ /* 0x000fe20000100a00 */
[----:B------:R-:W-:-:S03]  /*7b40*/  MOV R4, R150 ;  /* 0x0000009600047202 */ /* 0x000fc60000000f00 */
[----:B------:R-:W-:Y:S01]  /*7b50*/  STL.64 [R1+0x40], R40 ;  /* 0x0000402801007387 */ /* 0x000fe20000100a00 */
[----:B------:R-:W-:-:S03]  /*7b60*/  IMAD.MOV.U32 R3, RZ, RZ, R151 ;  /* 0x000000ffff037224 */ /* 0x000fc600078e0097 */
[----:B------:R-:W-:Y:S01]  /*7b70*/  STL.64 [R1+0x48], R42 ;  /* 0x0000482a01007387 */ /* 0x000fe20000100a00 */
[----:B------:R-:W-:-:S03]  /*7b80*/  MOV R6, R148 ;  /* 0x0000009400067202 */ /* 0x000fc60000000f00 */
[----:B------:R-:W-:Y:S01]  /*7b90*/  STL.64 [R1+0x50], R44 ;  /* 0x0000502c01007387 */ /* 0x000fe20000100a00 */
[----:B------:R-:W-:-:S03]  /*7ba0*/  MOV R5, R149 ;  /* 0x0000009500057202 */ /* 0x000fc60000000f00 */
[----:B------:R1:W-:Y:S01]  /*7bb0*/  STL.64 [R1+0x58], R46 ;  /* 0x0000582e01007387 */ /* 0x0003e20000100a00 */
[----:B------:R-:W-:Y:S02]  /*7bc0*/  MOV R8, R146 ;  /* 0x0000009200087202 */ /* 0x000fe40000000f00 */
[----:B------:R-:W-:Y:S01]  /*7bd0*/  MOV R7, R147 ;  /* 0x0000009300077202 */ /* 0x000fe20000000f00 */
[----:B------:R-:W4:Y:S01]  /*7be0*/  LDL.LU.64 R150, [R1+0x4d8] ;  /* 0x0004d80001967983 */ /* 0x000f220000300a00 */
[----:B------:R-:W-:Y:S01]  /*7bf0*/  MOV R10, R144 ;  /* 0x00000090000a7202 */ /* 0x000fe20000000f00 */
[----:B------:R-:W-:Y:S01]  /*7c00*/  IMAD.MOV.U32 R12, RZ, RZ, R142 ;  /* 0x000000ffff0c7224 */ /* 0x000fe200078e008e */
[----:B------:R-:W-:Y:S01]  /*7c10*/  MOV R9, R145 ;  /* 0x0000009100097202 */ /* 0x000fe20000000f00 */
[----:B------:R-:W4:Y:S01]  /*7c20*/  LDL.LU.64 R148, [R1+0x4d0] ;  /* 0x0004d00001947983 */ /* 0x000f220000300a00 */
[----:B------:R-:W-:-:S03]  /*7c30*/  MOV R11, R143 ;  /* 0x0000008f000b7202 */ /* 0x000fc60000000f00 */
[----:B------:R-:W4:Y:S01]  /*7c40*/  LDL.LU.64 R146, [R1+0x4c8] ;  /* 0x0004c80001927983 */ /* 0x000f220000300a00 */
[----:B------:R-:W-:Y:S02]  /*7c50*/  MOV R14, R140 ;  /* 0x0000008c000e7202 */ /* 0x000fe40000000f00 */
        /* <DEDUP_REMOVED lines=248> */
[----:B------:R-:W-:Y:S01]  /*8be0*/  MOV R227, R11 ;  /* 0x0000000b00e37202 */ /* 0x000fe20000000f00 */
[----:B------:R1:W5:Y:S01]  /*8bf0*/  LDL.LU R0, [R1+0x2cc] ;  /* 0x0002cc0001007983 */ /* 0x0003620000300800 */
        /* <DEDUP_REMOVED lines=104> */
[----:B------:R-:W-:Y:S01]  /*9280*/  BPT.TRAP 0x1 ;  /* 0x000000040000795c */ /* 0x000fe20000300000 */
.L_x_33:
[----:B------:R-:W2:Y:S01]  /*9290*/  LDL R4, [R1+0x200] ;  /* 0x0002000001047983 */ /* 0x000ea20000100800 */
[----:B-----5:R-:W-:Y:S01]  /*92a0*/  ISETP.NE.AND P1, PT, R165, RZ, PT ;  /* 0x000000ffa500720c */ /* 0x020fe20003f25270 */
[----:B------:R-:W-:Y:S01]  /*92b0*/  UISETP.GT.U32.AND UP0, UPT, UR37, 0x1, UPT ;  /* 0x000000012500788c */ /* 0x000fe2000bf04070 */
[----:B------:R-:W-:-:S11]  /*92c0*/  MOV R3, UR6 ;  /* 0x0000000600037c02 */ /* 0x000fd60008000f00 */
[----:B------:R-:W-:-:S04]  /*92d0*/  @P1 LEA R3, R3, UR46, 0x3 ;  /* 0x0000002e03031c11 */ /* 0x000fc8000f8e18ff */
[----:B------:R-:W-:-:S04]  /*92e0*/  @P1 IADD3 R3, R3, 0x18, RZ ;  /* 0x0000001803031810 */ /* 0x000fc80007ffe0ff */
[----:B--2---:R-:W-:-:S04]  /*92f0*/  @P1 PRMT R3, R4, 0x654, R3 ;  /* 0x0000065404031816 */ /* 0x004fc80000000003 */
[----:B------:R1:W-:Y:S01]  /*9300*/  @P1 SYNCS.ARRIVE.TRANS64.RED.A1T0 RZ, [R3+URZ], RZ ;  /* 0x000000ff03ff19a7 */ /* 0x0003e2000810043f */
[----:B------:R-:W-:-:S13]  /*9310*/  PLOP3.LUT P1, PT, PT, PT, UP0, 0x80, 0x0 ;  /* 0x000000000000781c */ /* 0x000fda0003f2f008 */
[----:B-1----:R-:W-:Y:S05]  /*9320*/  @P1 BRA `(.L_x_34) ;  /* 0x0000000000041947 */ /* 0x002fea0003800000 */
[----:B------:R-:W-:Y:S01]  /*9330*/  BPT.TRAP 0x1 ;  /* 0x000000040000795c */ /* 0x000fe20000300000 */
.L_x_34:
[----:B------:R-:W-:Y:S01]  /*9340*/  UIADD3 UR7, UR7, 0x1, URZ ;  /* 0x0000000107077890 */ /* 0x000fe2000fffe03f */
[C---:B------:R-:W-:Y:S01]  /*9350*/  ISETP.GT.AND P1, PT, R2.reuse, 0x1, PT ;  /* 0x000000010200780c */ /* 0x040fe20003f24270 */
[----:B------:R-:W-:Y:S01]  /*9360*/  UIADD3 UR6, UR6, 0x1, URZ ;  /* 0x0000000106067890 */ /* 0x000fe2000fffe03f */
[----:B------:R-:W-:Y:S01]  /*9370*/  IADD3 R2, R2, -0x1, RZ ;  /* 0xffffffff02027810 */ /* 0x000fe20007ffe0ff */
[----:B------:R-:W-:Y:S02]  /*9380*/  UISETP.NE.AND UP0, UPT, UR7, 0x3, UPT ;  /* 0x000000030700788c */ /* 0x000fe4000bf05270 */
[----:B------:R-:W-:Y:S02]  /*9390*/  UISETP.NE.AND UP1, UPT, UR6, 0x3, UPT ;  /* 0x000000030600788c */ /* 0x000fe4000bf25270 */
[----:B------:R-:W-:Y:S02]  /*93a0*/  USEL UR8, URZ, 0x1, UP0 ;  /* 0x000000013f087887 */ /* 0x000fe40008000000 */
[----:B------:R-:W-:-:S02]  /*93b0*/  USEL UR7, UR7, URZ, UP0 ;  /* 0x0000003f07077287 */ /* 0x000fc40008000000 */
[----:B------:R-:W-:Y:S02]  /*93c0*/  USEL UR6, UR6, URZ, UP1 ;  /* 0x0000003f06067287 */ /* 0x000fe40008800000 */
[----:B------:R-:W-:Y:S01]  /*93d0*/  LOP3.LUT R0, R0, UR8, RZ, 0x3c, !PT ;  /* 0x0000000800007c12 */ /* 0x000fe2000f8e3cff */
[----:B------:R-:W-:Y:S09]  /*93e0*/  @P1 BRA `(.L_x_35) ;  /* 0xffffffbc004c1947 */ /* 0x000ff2000383ffff */
.L_x_28:
[----:B------:R-:W1:Y:S02]  /*93f0*/  LDC R0, c[0x0][0x28c] ;  /* 0x0000a300ff007b82 */ /* 0x000e640000000800 */
[----:B-1----:R-:W-:-:S13]  /*9400*/  ISETP.GE.AND P1, PT, R0, 0x1, PT ;  /* 0x000000010000780c */ /* 0x002fda0003f26270 */
[----:B------:R-:W-:Y:S05]  /*9410*/  @!P1 BRA `(.L_x_36) ;  /* 0x0000000000589947 */ /* 0x000fea0003800000 */
[----:B------:R-:W-:Y:S05]  /*9420*/  @!P0 BRA `(.L_x_37) ;  /* 0x0000000000048947 */ /* 0x000fea0003800000 */
[----:B------:R-:W-:Y:S01]  /*9430*/  BPT.TRAP 0x1 ;  /* 0x000000040000795c */ /* 0x000fe20000300000 */
.L_x_37:
[----:B-----5:R-:W-:Y:S01]  /*9440*/  ISETP.NE.AND P0, PT, R165, RZ, PT ;  /* 0x000000ffa500720c */ /* 0x020fe20003f05270 */
[----:B------:R-:W-:-:S12]  /*9450*/  BSSY B0, `(.L_x_38) ;  /* 0x000000e000007945 */ /* 0x000fd80003800000 */
[----:B------:R-:W-:Y:S05]  /*9460*/  @!P0 BRA `(.L_x_39) ;  /* 0x0000000000308947 */ /* 0x000fea0003800000 */
[----:B------:R-:W2:Y:S01]  /*9470*/  LDL R2, [R1+0x200] ;  /* 0x0002000001027983 */ /* 0x000ea20000100800 */
[----:B------:R-:W-:-:S04]  /*9480*/  UISETP.LT.AND UP0, UPT, UR44, 0x1, UPT ;  /* 0x000000012c00788c */ /* 0x000fc8000bf01270 */
[----:B------:R-:W-:-:S04]  /*9490*/  USEL UR6, UR44, 0x1, UP0 ;  /* 0x000000012c067887 */ /* 0x000fc80008000000 */
[----:B------:R-:W-:-:S04]  /*94a0*/  UIADD3 UR6, UR42, UR44, -UR6 ;  /* 0x0000002c2a067290 */ /* 0x000fc8000fffe806 */
[----:B------:R-:W-:-:S04]  /*94b0*/  UIMAD.WIDE.U32 UR4, UR6, -0x55555555, URZ ;  /* 0xaaaaaaab060478a5 */ /* 0x000fc8000f8e003f */
[----:B------:R-:W-:-:S04]  /*94c0*/  USHF.R.U32.HI UR4, URZ, 0x1, UR5 ;  /* 0x000000013f047899 */ /* 0x000fc80008011605 */
[----:B------:R-:W-:-:S04]  /*94d0*/  UIMAD UR6, UR4, -0x3, UR6 ;  /* 0xfffffffd040678a4 */ /* 0x000fc8000f8e0206 */
[----:B------:R-:W-:-:S04]  /*94e0*/  ULEA UR6, UR6, UR46, 0x3 ;  /* 0x0000002e06067291 */ /* 0x000fc8000f8e183f */
[----:B------:R-:W-:-:S06]  /*94f0*/  UIADD3 UR6, UR6, 0x18, URZ ;  /* 0x0000001806067890 */ /* 0x000fcc000fffe03f */
[----:B------:R-:W-:-:S05]  /*9500*/  IMAD.U32 R0, RZ, RZ, UR6 ;  /* 0x00000006ff007e24 */ /* 0x000fca000f8e00ff */
[----:B--2---:R-:W-:-:S04]  /*9510*/  PRMT R0, R2, 0x654, R0 ;  /* 0x0000065402007816 */ /* 0x004fc80000000000 */
[----:B------:R1:W-:Y:S03]  /*9520*/  SYNCS.ARRIVE.TRANS64.RED.A1T0 RZ, [R0+URZ], RZ ;  /* 0x000000ff00ff79a7 */ /* 0x0003e6000810043f */
.L_x_39:
[----:B------:R-:W-:Y:S05]  /*9530*/  BSYNC B0 ;  /* 0x0000000000007941 */ /* 0x000fea0003800000 */
.L_x_38:
[----:B------:R-:W-:-:S06]  /*9540*/  UISETP.GT.U32.AND UP0, UPT, UR37, 0x1, UPT ;  /* 0x000000012500788c */ /* 0x000fcc000bf04070 */
[----:B------:R-:W-:-:S13]  /*9550*/  PLOP3.LUT P0, PT, PT, PT, UP0, 0x80, 0x0 ;  /* 0x000000000000781c */ /* 0x000fda0003f0f008 */
[----:B------:R-:W-:Y:S05]  /*9560*/  @P0 BRA `(.L_x_36) ;  /* 0x0000000000040947 */ /* 0x000fea0003800000 */
[----:B------:R-:W-:Y:S01]  /*9570*/  BPT.TRAP 0x1 ;  /* 0x000000040000795c */ /* 0x000fe20000300000 */
.L_x_36:
[----:B------:R-:W-:Y:S01]  /*9580*/  UIADD3 UR42, UR44, UR42, URZ ;  /* 0x0000002a2c2a7290 */ /* 0x000fe2000fffe03f */
[----:B-----5:R-:W-:Y:S01]  /*9590*/  R2UR UR50, R18 ;  /* 0x00000000123272ca */ /* 0x020fe200000e0000 */
[----:B------:R-:W-:Y:S02]  /*95a0*/  UIADD3 UR7, UR46, 0x200, URZ ;  /* 0x000002002e077890 */ /* 0x000fe4000fffe03f */
[----:B------:R-:W-:Y:S02]  /*95b0*/  UISETP.GT.U32.AND UP0, UPT, UR42, 0x2, UPT ;  /* 0x000000022a00788c */ /* 0x000fe4000bf04070 */
[----:B------:R-:W-:Y:S02]  /*95c0*/  UISETP.GE.U32.AND UP1, UPT, UR44, 0x3, UPT ;  /* 0x000000032c00788c */ /* 0x000fe4000bf26070 */
[----:B------:R-:W-:Y:S02]  /*95d0*/  UISETP.LT.U32.AND UP0, UPT, UR44, 0x3, UP0 ;  /* 0x000000032c00788c */ /* 0x000fe40008701070 */
[----:B------:R-:W-:-:S02]  /*95e0*/  USHF.L.U32 UR49, UR49, 0x8, URZ ;  /* 0x0000000831317899 */ /* 0x000fc4000800063f */
[----:B------:R-:W-:Y:S02]  /*95f0*/  USEL UR6, URZ, 0x1, !UP0 ;  /* 0x000000013f067887 */ /* 0x000fe4000c000000 */
[----:B------:R-:W-:Y:S02]  /*9600*/  ULOP3.LUT UP0, URZ, UR7, 0x1bf, URZ, 0xc0, !UPT ;  /* 0x000001bf073f7892 */ /* 0x000fe4000f80c03f */
[----:B------:R-:W-:Y:S02]  /*9610*/  ULOP3.LUT UR41, UR41, UR6, URZ, 0x3c, !UPT ;  /* 0x0000000629297292 */ /* 0x000fe4000f8e3c3f */
[----:B------:R-:W-:Y:S02]  /*9620*/  @UP1 UIMAD.WIDE.U32 UR4, UR42, -0x55555555, URZ ;  /* 0xaaaaaaab2a0418a5 */ /* 0x000fe4000f8e003f */
[----:B------:R-:W-:Y:S01]  /*9630*/  PLOP3.LUT P0, PT, PT, PT, UP0, 0x80, 0x0 ;  /* 0x000000000000781c */ /* 0x000fe20003f0f008 */
[----:B------:R-:W-:Y:S02]  /*9640*/  USHF.L.U32 UR50, UR50, 0x8, URZ ;  /* 0x0000000832327899 */ /* 0x000fe4000800063f */
[----:B------:R-:W-:-:S04]  /*9650*/  @UP1 USHF.R.U32.HI UR4, URZ, 0x1, UR5 ;  /* 0x000000013f041899 */ /* 0x000fc80008011605 */
[----:B------:R-:W-:-:S06]  /*9660*/  @UP1 ULOP3.LUT UR41, UR41, 0x1, UR4, 0x78, !UPT ;  /* 0x0000000129291892 */ /* 0x000fcc000f8e7804 */
[----:B------:R-:W-:Y:S06]  /*9670*/  @!P0 BRA `(.L_x_40) ;  /* 0x00000000007c8947 */ /* 0x000fec0003800000 */
[----:B------:R-:W-:Y:S01]  /*9680*/  MOV R18, 0x0 ;  /* 0x0000000000127802 */ /* 0x000fe20000000f00 */
[----:B------:R-:W-:Y:S01]  /*9690*/  ULDC.64 UR4, c[0x4][0x80] ;  /* 0x0100200000047ab9 */ /* 0x000fe20000000a00 */
[----:B------:R-:W-:Y:S01]  /*96a0*/  ULDC.64 UR6, c[0x4][0x88] ;  /* 0x0100220000067ab9 */ /* 0x000fe20000000a00 */
[----:B------:R-:W-:Y:S01]  /*96b0*/  ULDC.64 UR8, c[0x4][0x10] ;  /* 0x0100040000087ab9 */ /* 0x000fe20000000a00 */
[----:B------:R2:W3:Y:S01]  /*96c0*/  LDC.64 R2, c[0x4][R18] ;  /* 0x0100000012027b82 */ /* 0x0004e20000000a00 */
[----:B------:R-:W-:Y:S01]  /*96d0*/  MOV R4, UR4 ;  /* 0x0000000400047c02 */ /* 0x000fe20008000f00 */
[----:B------:R-:W-:Y:S01]  /*96e0*/  IMAD.MOV.U32 R13, RZ, RZ, RZ ;  /* 0x000000ffff0d7224 */ /* 0x000fe200078e00ff */
[----:B------:R-:W-:Y:S02]  /*96f0*/  MOV R5, UR5 ;  /* 0x0000000500057c02 */ /* 0x000fe40008000f00 */
[----:B------:R-:W-:Y:S02]  /*9700*/  MOV R6, UR6 ;  /* 0x0000000600067c02 */ /* 0x000fe40008000f00 */
[----:B------:R-:W-:-:S02]  /*9710*/  MOV R7, UR7 ;  /* 0x0000000700077c02 */ /* 0x000fc40008000f00 */
[----:B------:R-:W-:Y:S02]  /*9720*/  MOV R10, UR8 ;  /* 0x00000008000a7c02 */ /* 0x000fe40008000f00 */
[----:B------:R-:W-:Y:S02]  /*9730*/  MOV R11, UR9 ;  /* 0x00000009000b7c02 */ /* 0x000fe40008000f00 */
[----:B------:R-:W-:Y:S02]  /*9740*/  MOV R8, 0x70 ;  /* 0x0000007000087802 */ /* 0x000fe40000000f00 */
[----:B--2---:R-:W-:-:S07]  /*9750*/  MOV R12, 0x1 ;  /* 0x00000001000c7802 */ /* 0x004fce0000000f00 */
[----:B------:R-:W-:-:S07]  /*9760*/  LEPC R20, `(.L_x_41) ;  /* 0x000000001014794e */ /* 0x000fce0000000000 */
[----:B-1-3--:R-:W-:Y:S05]  /*9770*/  CALL.ABS.NOINC R2 ;  /* 0x0000000002007343 */ /* 0x00afea0003c00000 */
.L_x_41:
[----:B------:R1:W2:Y:S01]  /*9780*/  LDC.64 R2, c[0x4][R18] ;  /* 0x0100000012027b82 */ /* 0x0002a20000000a00 */
[----:B------:R-:W-:Y:S01]  /*9790*/  ULDC.64 UR4, c[0x4][0x80] ;  /* 0x0100200000047ab9 */ /* 0x000fe20000000a00 */
[----:B------:R-:W-:Y:S01]  /*97a0*/  ULDC.64 UR6, c[0x4][0x88] ;  /* 0x0100220000067ab9 */ /* 0x000fe20000000a00 */
[----:B------:R-:W-:Y:S01]  /*97b0*/  ULDC.64 UR8, c[0x4][0x10] ;  /* 0x0100040000087ab9 */ /* 0x000fe20000000a00 */
        /* <DEDUP_REMOVED lines=8> */
[----:B-1----:R-:W-:-:S07]  /*9840*/  MOV R12, 0x1 ;  /* 0x00000001000c7802 */ /* 0x002fce0000000f00 */
[----:B------:R-:W-:-:S07]  /*9850*/  LEPC R20, `(.L_x_40) ;  /* 0x000000001014794e */ /* 0x000fce0000000000 */
[----:B--2---:R-:W-:Y:S05]  /*9860*/  CALL.ABS.NOINC R2 ;  /* 0x0000000002007343 */ /* 0x004fea0003c00000 */
.L_x_40:
[----:B------:R-:W2:Y:S02]  /*9870*/  LDC.64 R2, c[0x0][0x590] ;  /* 0x00016400ff027b82 */ /* 0x000ea40000000a00 */
[----:B--2---:R-:W-:-:S04]  /*9880*/  ISETP.NE.U32.AND P2, PT, R2, RZ, PT ;  /* 0x000000ff0200720c */ /* 0x004fc80003f45070 */
[----:B------:R-:W-:-:S13]  /*9890*/  ISETP.NE.AND.EX P2, PT, R3, RZ, PT, P2 ;  /* 0x000000ff0300720c */ /* 0x000fda0003f45320 */
[----:B------:R-:W-:Y:S05]  /*98a0*/  @!P2 BRA `(.L_x_42) ;  /* 0x00000000003ca947 */ /* 0x000fea0003800000 */
[----:B------:R-:W-:Y:S02]  /*98b0*/  ULDC.64 UR4, c[0x0][0x588] ;  /* 0x0001620000047ab9 */ /* 0x000fe40000000a00 */
[----:B------:R-:W-:-:S04]  /*98c0*/  ISETP.NE.U32.AND P0, PT, RZ, UR4, PT ;  /* 0x00000004ff007c0c */ /* 0x000fc8000bf05070 */
[----:B------:R-:W-:-:S13]  /*98d0*/  ISETP.NE.AND.EX P0, PT, RZ, UR5, PT, P0 ;  /* 0x00000005ff007c0c */ /* 0x000fda000bf05300 */
[----:B------:R-:W-:Y:S05]  /*98e0*/  @!P0 BRA `(.L_x_43) ;  /* 0x00000000001c8947 */ /* 0x000fea0003800000 */
[----:B------:R-:W2:Y:S01]  /*98f0*/  LDC.64 R6, c[0x0][0x588] ;  /* 0x00016200ff067b82 */ /* 0x000ea20000000a00 */
[----:B------:R-:W-:-:S04]  /*9900*/  IMAD R4, R2, UR51, RZ ;  /* 0x0000003302047c24 */ /* 0x000fc8000f8e02ff */
[----:B--2---:R-:W-:-:S05]  /*9910*/  IMAD.WIDE R4, R4, 0x4, R6 ;  /* 0x0000000404047825 */ /* 0x004fca00078e0206 */
[----:B------:R2:W5:Y:S01]  /*9920*/  LDG.E R16, desc[UR56][R4.64] ;  /* 0x0000003804107981 */ /* 0x000562000c1e1900 */
[----:B-1----:R-:W-:-:S05]  /*9930*/  MOV R0, 0x1 ;  /* 0x0000000100007802 */ /* 0x002fca0000000f00 */
[----:B------:R2:W-:Y:S01]  /*9940*/  STL.S16 [R1+0x20c], R0 ;  /* 0x00020c0001007387 */ /* 0x0005e20000100600 */
[----:B------:R-:W-:Y:S05]  /*9950*/  BRA `(.L_x_42) ;  /* 0x0000000000107947 */ /* 0x000fea0003800000 */
.L_x_43:
[----:B-1----:R-:W-:Y:S01]  /*9960*/  MOV R0, 0x1 ;  /* 0x0000000100007802 */ /* 0x002fe20000000f00 */
[----:B------:R-:W-:Y:S02]  /*9970*/  ULDC UR4, c[0x0][0x580] ;  /* 0x0001600000047ab9 */ /* 0x000fe40000000800 */
[----:B------:R-:W-:Y:S02]  /*9980*/  MOV R16, UR4 ;  /* 0x0000000400107c02 */ /* 0x000fe40008000f00 */
[----:B------:R3:W-:Y:S05]  /*9990*/  STL.S16 [R1+0x20c], R0 ;  /* 0x00020c0001007387 */ /* 0x0007ea0000100600 */
.L_x_42:
[----:B--2---:R-:W2:Y:S02]  /*99a0*/  LDC.64 R4, c[0x0][0x5b0] ;  /* 0x00016c00ff047b82 */ /* 0x004ea40000000a00 */
        /* <DEDUP_REMOVED lines=11> */
[----:B------:R-:W-:Y:S05]  /*9a60*/  BRA `(.L_x_44) ;  /* 0x0000000000087947 */ /* 0x000fea0003800000 */
.L_x_45:
[----:B------:R-:W-:Y:S02]  /*9a70*/  ULDC UR4, c[0x0][0x5a0] ;  /* 0x0001680000047ab9 */ /* 0x000fe40000000800 */
[----:B------:R-:W-:-:S07]  /*9a80*/  MOV R17, UR4 ;  /* 0x0000000400117c02 */ /* 0x000fce0008000f00 */
.L_x_44:
[----:B------:R-:W-:Y:S01]  /*9a90*/  ULDC.64 UR4, c[0x0][0x588] ;  /* 0x0001620000047ab9 */ /* 0x000fe20000000a00 */
[----:B------:R-:W-:Y:S01]  /*9aa0*/  ISETP.NE.U32.AND P3, PT, R2, RZ, PT ;  /* 0x000000ff0200720c */ /* 0x000fe20003f65070 */
[----:B------:R-:W-:Y:S02]  /*9ab0*/  UISETP.NE.U32.AND UP0, UPT, UR4, URZ, UPT ;  /* 0x0000003f0400728c */ /* 0x000fe4000bf05070 */
[----:B------:R-:W-:Y:S02]  /*9ac0*/  ISETP.NE.U32.AND P4, PT, RZ, UR4, PT ;  /* 0x00000004ff007c0c */ /* 0x000fe4000bf85070 */
[----:B------:R-:W-:Y:S01]  /*9ad0*/  ISETP.NE.AND.EX P3, PT, R3, RZ, PT, P3 ;  /* 0x000000ff0300720c */ /* 0x000fe20003f65330 */
[----:B------:R-:W-:Y:S02]  /*9ae0*/  UISETP.NE.AND.EX UP0, UPT, UR5, URZ, UPT, UP0 ;  /* 0x0000003f0500728c */ /* 0x000fe4000bf05300 */
[----:B------:R-:W-:Y:S02]  /*9af0*/  ISETP.NE.AND.EX P4, PT, RZ, UR5, PT, P4 ;  /* 0x00000005ff007c0c */ /* 0x000fe4000bf85340 */
[----:B------:R-:W-:-:S02]  /*9b00*/  PLOP3.LUT P0, PT, PT, PT, PT, 0x8, 0x0 ;  /* 0x000000000000781c */ /* 0x000fc40003f0e170 */
[----:B------:R-:W-:-:S04]  /*9b10*/  PLOP3.LUT P1, PT, PT, PT, UP0, 0x80, 0x0 ;  /* 0x000000000000781c */ /* 0x000fc80003f2f008 */
[----:B------:R-:W-:-:S05]  /*9b20*/  PLOP3.LUT P1, PT, P1, PT, PT, 0x8, 0x0 ;  /* 0x000000000000781c */ /* 0x000fca0000f2e170 */
[----:B------:R-:W-:Y:S08]  /*9b30*/  @P4 BRA P3, `(.L_x_46) ;  /* 0x0000000000284947 */ /* 0x000ff00001800000 */
[----:B------:R-:W-:Y:S04]  /*9b40*/  BSSY B0, `(.L_x_46) ;  /* 0x0000009000007945 */ /* 0x000fe80003800000 */
[----:B------:R-:W-:Y:S05]  /*9b50*/  @!P2 BRA `(.L_x_47) ;  /* 0x000000000018a947 */ /* 0x000fea0003800000 */
[----:B-1-3--:R-:W3:Y:S01]  /*9b60*/  LDL R0, [R1+0x20c] ;  /* 0x00020c0001007983 */ /* 0x00aee20000100800 */
[----:B------:R-:W-:Y:S02]  /*9b70*/  PLOP3.LUT P0, PT, P1, PT, PT, 0x80, 0x0 ;  /* 0x000000000000781c */ /* 0x000fe40000f0f070 */
[----:B---3--:R-:W-:-:S13]  /*9b80*/  LOP3.LUT P3, RZ, R0, 0xff, RZ, 0xc0, !PT ;  /* 0x000000ff00ff7812 */ /* 0x008fda000786c0ff */
[----:B------:R-:W-:Y:S05]  /*9b90*/  @!P3 BRA `(.L_x_48) ;  /* 0x00000000000cb947 */ /* 0x000fea0003800000 */
[----:B-----5:R-:W-:Y:S01]  /*9ba0*/  FSETP.EQ.AND P0, PT, R16, RZ, PT ;  /* 0x000000ff1000720b */ /* 0x020fe20003f02000 */
[----:B------:R-:W-:-:S12]  /*9bb0*/  BRA `(.L_x_48) ;  /* 0x0000000000047947 */ /* 0x000fd80003800000 */
.L_x_47:
[----:B-----5:R-:W-:-:S13]  /*9bc0*/  FSETP.EQ.AND P0, PT, R16, RZ, PT ;  /* 0x000000ff1000720b */ /* 0x020fda0003f02000 */
.L_x_48:
[----:B------:R-:W-:Y:S05]  /*9bd0*/  BSYNC B0 ;  /* 0x0000000000007941 */ /* 0x000fea0003800000 */
.L_x_46:
[----:B------:R-:W-:Y:S04]  /*9be0*/  BSSY B0, `(.L_x_49) ;  /* 0x0000008000007945 */ /* 0x000fe80003800000 */
[----:B------:R-:W-:Y:S05]  /*9bf0*/  @!P2 BRA `(.L_x_50) ;  /* 0x000000000014a947 */ /* 0x000fea0003800000 */
[----:B-1-3--:R-:W3:Y:S02]  /*9c00*/  LDL R0, [R1+0x20c] ;  /* 0x00020c0001007983 */ /* 0x00aee40000100800 */
[----:B---3--:R-:W-:-:S13]  /*9c10*/  LOP3.LUT P2, RZ, R0, 0xff, RZ, 0xc0, !PT ;  /* 0x000000ff00ff7812 */ /* 0x008fda000784c0ff */
[----:B------:R-:W-:Y:S05]  /*9c20*/  @!P2 BRA `(.L_x_51) ;  /* 0x00000000000ca947 */ /* 0x000fea0003800000 */
[----:B-----5:R-:W-:Y:S01]  /*9c30*/  FSETP.EQ.AND P1, PT, R16, RZ, PT ;  /* 0x000000ff1000720b */ /* 0x020fe20003f22000 */
[----:B------:R-:W-:-:S12]  /*9c40*/  BRA `(.L_x_51) ;  /* 0x0000000000047947 */ /* 0x000fd80003800000 */
.L_x_50:
[----:B-----5:R-:W-:-:S13]  /*9c50*/  FSETP.EQ.AND P1, PT, R16, RZ, PT ;  /* 0x000000ff1000720b */ /* 0x020fda0003f22000 */
.L_x_51:
[----:B------:R-:W-:Y:S05]  /*9c60*/  BSYNC B0 ;  /* 0x0000000000007941 */ /* 0x000fea0003800000 */
.L_x_49:
[----:B------:R-:W-:Y:S01]  /*9c70*/  BSSY B0, `(.L_x_52) ;  /* 0x0000025000007945 */ /* 0x000fe20003800000 */
[----:B--2---:R-:W-:Y:S02]  /*9c80*/  MOV R4, RZ ;  /* 0x000000ff00047202 */ /* 0x004fe40000000f00 */
[----:B------:R-:W-:Y:S02]  /*9c90*/  CS2R R14, SRZ ;  /* 0x00000000000e7805 */ /* 0x000fe4000001ff00 */
[----:B------:R-:W-:Y:S02]  /*9ca0*/  CS2R R12, SRZ ;  /* 0x00000000000c7805 */ /* 0x000fe4000001ff00 */
[----:B------:R-:W-:Y:S02]  /*9cb0*/  CS2R R10, SRZ ;  /* 0x00000000000a7805 */ /* 0x000fe4000001ff00 */
[----:B------:R-:W-:Y:S01]  /*9cc0*/  CS2R R8, SRZ ;  /* 0x0000000000087805 */ /* 0x000fe2000001ff00 */
[----:B------:R-:W-:Y:S06]  /*9cd0*/  @P0 BRA `(.L_x_53) ;  /* 0x0000000000780947 */ /* 0x000fec0003800000 */
[----:B------:R-:W-:-:S06]  /*9ce0*/  UISETP.NE.AND UP0, UPT, UR43, 0x3, UPT ;  /* 0x000000032b00788c */ /* 0x000fcc000bf05270 */
[----:B------:R-:W-:-:S13]  /*9cf0*/  PLOP3.LUT P2, PT, PT, PT, UP0, 0x80, 0x0 ;  /* 0x000000000000781c */ /* 0x000fda0003f4f008 */
[----:B------:R-:W-:Y:S05]  /*9d00*/  @!P2 BRA `(.L_x_54) ;  /* 0x000000000004a947 */ /* 0x000fea0003800000 */
[----:B------:R-:W-:Y:S01]  /*9d10*/  BPT.TRAP 0x1 ;  /* 0x000000040000795c */ /* 0x000fe20000300000 */
.L_x_54:
[----:B-1-3--:R-:W-:-:S04]  /*9d20*/  SHF.L.U32 R0, RZ, 0x1f, RZ ;  /* 0x0000001fff007819 */ /* 0x00afc800000006ff */
[----:B------:R-:W1:Y:S02]  /*9d30*/  SYNCS.PHASECHK.TRANS64.TRYWAIT P2, [UR46+0x30], R0 ;  /* 0x00003000ff0075a7 */ /* 0x000e64000804016e */
[----:B-1----:R-:W-:Y:S05]  /*9d40*/  @!P2 BRA `(.L_x_55) ;  /* 0x0000024000d8a947 */ /* 0x002fea0003800000 */
.L_x_1141:
[----:B------:R-:W-:Y:S02]  /*9d50*/  MOV R4, 0x1 ;  /* 0x0000000100047802 */ /* 0x000fe40000000f00 */
[----:B------:R-:W-:Y:S02]  /*9d60*/  CS2R R14, SRZ ;  /* 0x00000000000e7805 */ /* 0x000fe4000001ff00 */
[----:B------:R-:W-:Y:S02]  /*9d70*/  CS2R R12, SRZ ;  /* 0x00000000000c7805 */ /* 0x000fe4000001ff00 */
[----:B------:R-:W-:Y:S02]  /*9d80*/  CS2R R10, SRZ ;  /* 0x00000000000a7805 */ /* 0x000fe4000001ff00 */
[----:B------:R-:W-:Y:S01]  /*9d90*/  CS2R R8, SRZ ;  /* 0x0000000000087805 */ /* 0x000fe2000001ff00 */
[----:B------:R-:W-:Y:S06]  /*9da0*/  @P1 BRA `(.L_x_53) ;  /* 0x0000000000441947 */ /* 0x000fec0003800000 */
[----:B-1----:R-:W1:Y:S01]  /*9db0*/  S2R R3, SR_TID.X ;  /* 0x0000000000037919 */ /* 0x002e620000002100 */
[----:B------:R-:W-:Y:S05]  /*9dc0*/  WARPSYNC.ALL ;  /* 0x0000000000007948 */ /* 0x000fea0003800000 */
[C---:B-1----:R-:W-:Y:S02]  /*9dd0*/  SHF.L.U32 R0, R3.reuse, 0x4, RZ ;  /* 0x0000000403007819 */ /* 0x042fe400000006ff */
[----:B------:R-:W-:Y:S02]  /*9de0*/  SHF.L.U32 R2, R3, 0x5, RZ ;  /* 0x0000000503027819 */ /* 0x000fe400000006ff */
[----:B------:R-:W-:-:S02]  /*9df0*/  LOP3.LUT R0, R0, 0xe00, RZ, 0xc0, !PT ;  /* 0x00000e0000007812 */ /* 0x000fc400078ec0ff */
[----:B------:R-:W-:Y:S02]  /*9e00*/  LOP3.LUT R8, R2, 0xc0, RZ, 0xc0, !PT ;  /* 0x000000c002087812 */ /* 0x000fe400078ec0ff */
[----:B------:R-:W-:-:S04]  /*9e10*/  LOP3.LUT R0, R0, 0x20, R2, 0xf8, !PT ;  /* 0x0000002000007812 */ /* 0x000fc800078ef802 */
[----:B------:R-:W-:Y:S02]  /*9e20*/  LOP3.LUT R0, R0, 0x100, R2, 0xf8, !PT ;  /* 0x0000010000007812 */ /* 0x000fe400078ef802 */
[----:B------:R-:W-:-:S04]  /*9e30*/  SHF.R.U32.HI R2, RZ, 0x1, R3 ;  /* 0x00000001ff027819 */ /* 0x000fc80000011603 */
[----:B------:R-:W-:Y:S01]  /*9e40*/  LOP3.LUT R8, R8, 0x8, R2, 0xf8, !PT ;  /* 0x0000000808087812 */ /* 0x000fe200078ef802 */
[----:B------:R-:W-:-:S05]  /*9e50*/  IMAD.SHL.U32 R2, R3, 0x4, RZ ;  /* 0x0000000403027824 */ /* 0x000fca00078e00ff */
[----:B------:R-:W-:-:S04]  /*9e60*/  LOP3.LUT R8, R8, 0x18, R2, 0x78, !PT ;  /* 0x0000001808087812 */ /* 0x000fc800078e7802 */
[----:B------:R-:W-:-:S04]  /*9e70*/  LOP3.LUT R8, R0, R8, RZ, 0xfc, !PT ;  /* 0x0000000800087212 */ /* 0x000fc800078efcff */
[----:B------:R-:W-:-:S04]  /*9e80*/  LEA R8, R8, UR46, 0x1 ;  /* 0x0000002e08087c11 */ /* 0x000fc8000f8e08ff */
[----:B------:R-:W-:Y:S02]  /*9e90*/  LEA R12, R164, R8, 0x1 ;  /* 0x00000008a40c7211 */ /* 0x000fe400078e08ff */
[----:B------:R-:W2:Y:S04]  /*9ea0*/  LDSM.16.M88.4 R8, [R8+0x200] ;  /* 0x000200000808783b */ /* 0x000ea80000000200 */
[----:B------:R-:W4:Y:S02]  /*9eb0*/  LDSM.16.M88.4 R12, [R12+0x200] ;  /* 0x000200000c0c783b */ /* 0x000f240000000200 */
.L_x_53:
[----:B------:R-:W-:Y:S05]  /*9ec0*/  BSYNC B0 ;  /* 0x0000000000007941 */ /* 0x000fea0003800000 */
.L_x_52:
[----:B------:R-:W4:Y:S04]  /*9ed0*/  LDL.LU R5, [R1] ;  /* 0x0000000001057983 */ /* 0x000f280000300800 */
[----:B-1-3--:R-:W3:Y:S04]  /*9ee0*/  LDL.LU R0, [R1+0x4] ;  /* 0x0000040001007983 */ /* 0x00aee80000300800 */
[----:B------:R-:W3:Y:S04]  /*9ef0*/  LDL.LU R3, [R1+0x8] ;  /* 0x0000080001037983 */ /* 0x000ee80000300800 */
        /* <DEDUP_REMOVED lines=12> */
[----:B------:R-:W3:Y:S01]  /*9fc0*/  LDL.LU R186, [R1+0x3c] ;  /* 0x00003c0001ba7983 */ /* 0x000ee20000300800 */
[----:B--2---:R-:W-:Y:S01]  /*9fd0*/  SHF.L.U32 R154, R8, 0x10, RZ ;  /* 0x00000010089a7819 */ /* 0x004fe200000006ff */
[----:B------:R-:W-:Y:S01]  /*9fe0*/  BSSY B1, `(.L_x_56) ;  /* 0x00000be000017945 */ /* 0x000fe20003800000 */
[----:B------:R-:W-:-:S02]  /*9ff0*/  MOV R185, 0x3bbb989d ;  /* 0x3bbb989d00b97802 */ /* 0x000fc40000000f00 */
[C---:B------:R-:W-:Y:S01]  /*a000*/  SHF.L.U32 R23, R9.reuse, 0x10, RZ ;  /* 0x0000001009177819 */ /* 0x040fe200000006ff */
[----:B-----5:R-:W-:Y:S01]  /*a010*/  FMUL R154, R16, R154 ;  /* 0x0000009a109a7220 */ /* 0x020fe20000400000 */
[----:B------:R-:W-:Y:S02]  /*a020*/  LOP3.LUT R8, R8, 0xffff0000, RZ, 0xc0, !PT ;  /* 0xffff000008087812 */ /* 0x000fe400078ec0ff */
[----:B------:R-:W-:Y:S01]  /*a030*/  MOV R184, 0x437c0000 ;  /* 0x437c000000b87802 */ /* 0x000fe20000000f00 */
[C---:B------:R-:W-:Y:S01]  /*a040*/  FMUL R23, R16.reuse, R23 ;  /* 0x0000001710177220 */ /* 0x040fe20000400000 */
[----:B------:R-:W-:Y:S01]  /*a050*/  LOP3.LUT R9, R9, 0xffff0000, RZ, 0xc0, !PT ;  /* 0xffff000009097812 */ /* 0x000fe200078ec0ff */
[----:B------:R-:W-:Y:S01]  /*a060*/  FMUL R153, R16, R8 ;  /* 0x0000000810997220 */ /* 0x000fe20000400000 */
[C---:B------:R-:W-:Y:S02]  /*a070*/  SHF.L.U32 R21, R10.reuse, 0x10, RZ ;  /* 0x000000100a157819 */ /* 0x040fe400000006ff */
[----:B------:R-:W-:Y:S01]  /*a080*/  LOP3.LUT R10, R10, 0xffff0000, RZ, 0xc0, !PT ;  /* 0xffff00000a0a7812 */ /* 0x000fe200078ec0ff */
[----:B------:R-:W-:-:S02]  /*a090*/  FMUL R152, R16, R9 ;  /* 0x0000000910987220 */ /* 0x000fc40000400000 */
[C---:B------:R-:W-:Y:S02]  /*a0a0*/  FMUL R21, R16.reuse, R21 ;  /* 0x0000001510157220 */ /* 0x040fe40000400000 */
[----:B------:R-:W-:Y:S01]  /*a0b0*/  FMUL R22, R16, R10 ;  /* 0x0000000a10167220 */ /* 0x000fe20000400000 */
[----:B----4-:R-:W-:-:S04]  /*a0c0*/  FFMA R183, R17, R5, R154 ;  /* 0x0000000511b77223 */ /* 0x010fc8000000009a */
[----:B------:R-:W-:Y:S01]  /*a0d0*/  FFMA.SAT R6, -R183, R185, 0.5 ;  /* 0x3f000000b7067423 */ /* 0x000fe200000021b9 */
[----:B---3--:R-:W-:-:S03]  /*a0e0*/  FFMA R182, R17, R0, R153 ;  /* 0x0000000011b67223 */ /* 0x008fc60000000099 */
[----:B------:R-:W-:Y:S01]  /*a0f0*/  FFMA.RM R6, R6, R184, 12582913 ;  /* 0x4b40000106067423 */ /* 0x000fe200000040b8 */
[----:B------:R-:W-:-:S03]  /*a100*/  FFMA R181, R17, R3, R23 ;  /* 0x0000000311b57223 */ /* 0x000fc60000000017 */
[C---:B------:R-:W-:Y:S01]  /*a110*/  FADD R0, R6.reuse, -12583039 ;  /* 0xcb40007f06007421 */ /* 0x040fe20000000000 */
[-C--:B------:R-:W-:Y:S01]  /*a120*/  FFMA.SAT R5, -R181, R185.reuse, 0.5 ;  /* 0x3f000000b5057423 */ /* 0x080fe200000021b9 */
[----:B------:R-:W-:Y:S01]  /*a130*/  FFMA R180, R17, R2, R152 ;  /* 0x0000000211b47223 */ /* 0x000fe20000000098 */
[----:B------:R-:W-:Y:S01]  /*a140*/  SHF.L.U32 R6, R6, 0x17, RZ ;  /* 0x0000001706067819 */ /* 0x000fe200000006ff */
[----:B------:R-:W-:Y:S01]  /*a150*/  FFMA R8, -R183, 1.4426950216293334961, -R0 ;  /* 0x3fb8aa3bb7087823 */ /* 0x000fe20000000900 */
[----:B------:R-:W-:Y:S01]  /*a160*/  FFMA.SAT R0, -R182, R185, 0.5 ;  /* 0x3f000000b6007423 */ /* 0x000fe200000021b9 */
[----:B------:R-:W-:Y:S01]  /*a170*/  FFMA.RM R5, R5, R184, 12582913 ;  /* 0x4b40000105057423 */ /* 0x000fe200000040b8 */
[----:B------:R-:W-:Y:S01]  /*a180*/  FFMA R179, R17, R18, R21 ;  /* 0x0000001211b37223 */ /* 0x000fe20000000015 */
[----:B------:R-:W-:Y:S01]  /*a190*/  FFMA R8, -R183, 1.925963033500011079e-08, R8 ;  /* 0x32a57060b7087823 */ /* 0x000fe20000000108 */
[----:B------:R-:W-:Y:S01]  /*a1a0*/  FFMA.RM R0, R0, R184, 12582913 ;  /* 0x4b40000100007423 */ /* 0x000fe200000040b8 */
[----:B------:R-:W-:Y:S01]  /*a1b0*/  FADD R2, R5, -12583039 ;  /* 0xcb40007f05027421 */ /* 0x000fe20000000000 */
[----:B------:R-:W-:Y:S01]  /*a1c0*/  FFMA R174, R17, R163, R22 ;  /* 0x000000a311ae7223 */ /* 0x000fe20000000016 */
[----:B------:R1:W2:Y:S01]  /*a1d0*/  MUFU.EX2 R19, R8 ;  /* 0x0000000800137308 */ /* 0x0002a20000000800 */
[C---:B------:R-:W-:Y:S01]  /*a1e0*/  FADD R3, R0.reuse, -12583039 ;  /* 0xcb40007f00037421 */ /* 0x040fe20000000000 */
[----:B------:R-:W-:Y:S01]  /*a1f0*/  FFMA R2, -R181, 1.4426950216293334961, -R2 ;  /* 0x3fb8aa3bb5027823 */ /* 0x000fe20000000902 */
[----:B------:R-:W-:Y:S01]  /*a200*/  SHF.L.U32 R178, R0, 0x17, RZ ;  /* 0x0000001700b27819 */ /* 0x000fe200000006ff */
[----:B------:R-:W-:-:S02]  /*a210*/  IMAD.SHL.U32 R177, R5, 0x800000, RZ ;  /* 0x0080000005b17824 */ /* 0x000fc400078e00ff */
[----:B------:R-:W-:Y:S01]  /*a220*/  FFMA R7, -R182, 1.4426950216293334961, -R3 ;  /* 0x3fb8aa3bb6077823 */ /* 0x000fe20000000903 */
[----:B------:R-:W-:Y:S01]  /*a230*/  FFMA R9, -R181, 1.925963033500011079e-08, R2 ;  /* 0x32a57060b5097823 */ /* 0x000fe20000000102 */
[-C--:B------:R-:W-:Y:S01]  /*a240*/  FFMA.SAT R2, -R179, R185.reuse, 0.5 ;  /* 0x3f000000b3027423 */ /* 0x080fe200000021b9 */
[----:B------:R-:W-:Y:S01]  /*a250*/  FFMA.SAT R3, -R180, R185, 0.5 ;  /* 0x3f000000b4037423 */ /* 0x000fe200000021b9 */
[----:B------:R-:W-:Y:S02]  /*a260*/  FFMA R7, -R182, 1.925963033500011079e-08, R7 ;  /* 0x32a57060b6077823 */ /* 0x000fe40000000107 */
[-C--:B------:R-:W-:Y:S01]  /*a270*/  FFMA.RM R2, R2, R184.reuse, 12582913 ;  /* 0x4b40000102027423 */ /* 0x080fe200000040b8 */
[----:B------:R-:W-:Y:S01]  /*a280*/  FFMA.RM R3, R3, R184, 12582913 ;  /* 0x4b40000103037423 */ /* 0x000fe200000040b8 */
[----:B------:R3:W4:Y:S03]  /*a290*/  MUFU.EX2 R18, R7 ;  /* 0x0000000700127308 */ /* 0x0007260000000800 */
[----:B-1----:R-:W-:Y:S01]  /*a2a0*/  FADD R8, R3, -12583039 ;  /* 0xcb40007f03087421 */ /* 0x002fe20000000000 */
[----:B--2---:R-:W-:Y:S01]  /*a2b0*/  FFMA R0, R6, R19, 1 ;  /* 0x3f80000006007423 */ /* 0x004fe20000000013 */
[----:B------:R-:W-:-:S02]  /*a2c0*/  SHF.L.U32 R19, R11, 0x10, RZ ;  /* 0x000000100b137819 */ /* 0x000fc400000006ff */
[----:B------:R-:W-:Y:S01]  /*a2d0*/  FFMA R8, -R180, 1.4426950216293334961, -R8 ;  /* 0x3fb8aa3bb4087823 */ /* 0x000fe20000000908 */
[C---:B------:R-:W-:Y:S01]  /*a2e0*/  SHF.L.U32 R175, R2.reuse, 0x17, RZ ;  /* 0x0000001702af7819 */ /* 0x040fe200000006ff */
[----:B---3--:R-:W-:Y:S01]  /*a2f0*/  FADD R7, R2, -12583039 ;  /* 0xcb40007f02077421 */ /* 0x008fe20000000000 */
[----:B------:R-:W-:Y:S01]  /*a300*/  FMUL R19, R16, R19 ;  /* 0x0000001310137220 */ /* 0x000fe20000400000 */
[----:B------:R-:W-:Y:S01]  /*a310*/  FFMA R8, -R180, 1.925963033500011079e-08, R8 ;  /* 0x32a57060b4087823 */ /* 0x000fe20000000108 */
[----:B------:R-:W-:Y:S01]  /*a320*/  LOP3.LUT R11, R11, 0xffff0000, RZ, 0xc0, !PT ;  /* 0xffff00000b0b7812 */ /* 0x000fe200078ec0ff */
[----:B------:R-:W-:Y:S01]  /*a330*/  FFMA R7, -R179, 1.4426950216293334961, -R7 ;  /* 0x3fb8aa3bb3077823 */ /* 0x000fe20000000907 */
[----:B------:R-:W-:Y:S01]  /*a340*/  FFMA R173, R17, R20, R19 ;  /* 0x0000001411ad7223 */ /* 0x000fe20000000013 */
[----:B------:R-:W1:Y:S01]  /*a350*/  MUFU.EX2 R9, R9 ;  /* 0x0000000900097308 */ /* 0x000e620000000800 */
[----:B------:R-:W-:Y:S01]  /*a360*/  SHF.L.U32 R176, R3, 0x17, RZ ;  /* 0x0000001703b07819 */ /* 0x000fe200000006ff */
[----:B------:R-:W-:Y:S01]  /*a370*/  FFMA R7, -R179, 1.925963033500011079e-08, R7 ;  /* 0x32a57060b3077823 */ /* 0x000fe20000000107 */
[----:B------:R-:W-:Y:S01]  /*a380*/  FFMA.SAT R6, -R173, R185, 0.5 ;  /* 0x3f000000ad067423 */ /* 0x000fe200000021b9 */
[----:B------:R-:W-:Y:S01]  /*a390*/  FMUL R20, R16, R11 ;  /* 0x0000000b10147220 */ /* 0x000fe20000400000 */
[----:B----4-:R-:W-:Y:S01]  /*a3a0*/  FFMA R178, R178, R18, 1 ;  /* 0x3f800000b2b27423 */ /* 0x010fe20000000012 */
[----:B------:R-:W-:Y:S01]  /*a3b0*/  SHF.L.U32 R18, R12, 0x10, RZ ;  /* 0x000000100c127819 */ /* 0x000fe200000006ff */
[----:B------:R-:W-:Y:S01]  /*a3c0*/  FFMA.RM R6, R6, R184, 12582913 ;  /* 0x4b40000106067423 */ /* 0x000fe200000040b8 */
[----:B------:R-:W2:Y:S01]  /*a3d0*/  MUFU.EX2 R7, R7 ;  /* 0x0000000700077308 */ /* 0x000ea20000000800 */
[----:B------:R-:W-:Y:S01]  /*a3e0*/  FFMA R172, R17, R162, R20 ;  /* 0x000000a211ac7223 */ /* 0x000fe20000000014 */
[----:B------:R-:W-:Y:S01]  /*a3f0*/  LOP3.LUT R12, R12, 0xffff0000, RZ, 0xc0, !PT ;  /* 0xffff00000c0c7812 */ /* 0x000fe200078ec0ff */
[----:B------:R-:W-:Y:S01]  /*a400*/  FMUL R18, R16, R18 ;  /* 0x0000001210127220 */ /* 0x000fe20000400000 */
[----:B------:R-:W-:Y:S01]  /*a410*/  SHF.L.U32 R168, R6, 0x17, RZ ;  /* 0x0000001706a87819 */ /* 0x000fe200000006ff */
[----:B------:R-:W-:-:S02]  /*a420*/  FFMA.SAT R3, -R172, R185, 0.5 ;  /* 0x3f000000ac037423 */ /* 0x000fc400000021b9 */
[----:B------:R-:W-:Y:S01]  /*a430*/  FFMA R171, R17, R155, R18 ;  /* 0x0000009b11ab7223 */ /* 0x000fe20000000012 */
[----:B------:R-:W3:Y:S01]  /*a440*/  MUFU.EX2 R8, R8 ;  /* 0x0000000800087308 */ /* 0x000ee20000000800 */
[----:B------:R-:W-:Y:S01]  /*a450*/  FFMA.RM R3, R3, R184, 12582913 ;  /* 0x4b40000103037423 */ /* 0x000fe200000040b8 */
[----:B------:R-:W-:Y:S01]  /*a460*/  FMUL R12, R16, R12 ;  /* 0x0000000c100c7220 */ /* 0x000fe20000400000 */
[----:B-1----:R-:W-:-:S03]  /*a470*/  FFMA R177, R177, R9, 1 ;  /* 0x3f800000b1b17423 */ /* 0x002fc60000000009 */
[----:B------:R-:W-:Y:S01]  /*a480*/  FFMA R170, R17, R161, R12 ;  /* 0x000000a111aa7223 */ /* 0x000fe2000000000c */
[----:B------:R-:W-:Y:S01]  /*a490*/  SHF.L.U32 R167, R3, 0x17, RZ ;  /* 0x0000001703a77819 */ /* 0x000fe200000006ff */
[----:B--2---:R-:W-:Y:S01]  /*a4a0*/  FFMA R175, R175, R7, 1 ;  /* 0x3f800000afaf7423 */ /* 0x004fe20000000007 */
[----:B------:R-:W-:-:S04]  /*a4b0*/  FFMA.SAT R7, -R174, R185, 0.5 ;  /* 0x3f000000ae077423 */ /* 0x000fc800000021b9 */
[----:B------:R-:W-:Y:S01]  /*a4c0*/  FFMA.RM R7, R7, R184, 12582913 ;  /* 0x4b40000107077423 */ /* 0x000fe200000040b8 */
[----:B---3--:R-:W-:-:S03]  /*a4d0*/  FFMA R176, R176, R8, 1 ;  /* 0x3f800000b0b07423 */ /* 0x008fc60000000008 */
[C---:B------:R-:W-:Y:S01]  /*a4e0*/  FADD R2, R7.reuse, -12583039 ;  /* 0xcb40007f07027421 */ /* 0x040fe20000000000 */
[----:B------:R-:W-:-:S03]  /*a4f0*/  SHF.L.U32 R169, R7, 0x17, RZ ;  /* 0x0000001707a97819 */ /* 0x000fc600000006ff */
[----:B------:R-:W-:Y:S01]  /*a500*/  FFMA R5, -R174, 1.4426950216293334961, -R2 ;  /* 0x3fb8aa3bae057823 */ /* 0x000fe20000000902 */
[----:B------:R-:W-:-:S03]  /*a510*/  FADD R2, R6, -12583039 ;  /* 0xcb40007f06027421 */ /* 0x000fc60000000000 */
[----:B------:R-:W-:Y:S01]  /*a520*/  FFMA R5, -R174, 1.925963033500011079e-08, R5 ;  /* 0x32a57060ae057823 */ /* 0x000fe20000000105 */
[----:B------:R-:W-:-:S03]  /*a530*/  FFMA R2, -R173, 1.4426950216293334961, -R2 ;  /* 0x3fb8aa3bad027823 */ /* 0x000fc60000000902 */
[----:B------:R1:W2:Y:S01]  /*a540*/  MUFU.EX2 R155, R5 ;  /* 0x00000005009b7308 */ /* 0x0002a20000000800 */
[----:B------:R-:W-:Y:S01]  /*a550*/  FFMA R8, -R173, 1.925963033500011079e-08, R2 ;  /* 0x32a57060ad087823 */ /* 0x000fe20000000102 */
[----:B------:R-:W-:-:S04]  /*a560*/  FFMA.SAT R2, -R171, R185, 0.5 ;  /* 0x3f000000ab027423 */ /* 0x000fc800000021b9 */
[----:B------:R-:W-:Y:S02]  /*a570*/  FFMA.RM R2, R2, R184, 12582913 ;  /* 0x4b40000102027423 */ /* 0x000fe400000040b8 */
[----:B------:R3:W4:Y:S01]  /*a580*/  MUFU.EX2 R11, R8 ;  /* 0x00000008000b7308 */ /* 0x0007220000000800 */
[----:B-1----:R-:W-:Y:S02]  /*a590*/  FADD R5, R3, -12583039 ;  /* 0xcb40007f03057421 */ /* 0x002fe40000000000 */
[----:B------:R-:W-:Y:S02]  /*a5a0*/  SHF.L.U32 R166, R2, 0x17, RZ ;  /* 0x0000001702a67819 */ /* 0x000fe400000006ff */
[----:B------:R-:W-:-:S04]  /*a5b0*/  FFMA R5, -R172, 1.4426950216293334961, -R5 ;  /* 0x3fb8aa3bac057823 */ /* 0x000fc80000000905 */
[----:B------:R-:W-:Y:S01]  /*a5c0*/  FFMA R9, -R172, 1.925963033500011079e-08, R5 ;  /* 0x32a57060ac097823 */ /* 0x000fe20000000105 */
[----:B---3--:R-:W-:Y:S01]  /*a5d0*/  FADD R8, R2, -12583039 ;  /* 0xcb40007f02087421 */ /* 0x008fe20000000000 */
[----:B------:R-:W-:Y:S01]  /*a5e0*/  FFMA.SAT R5, -R170, R185, 0.5 ;  /* 0x3f000000aa057423 */ /* 0x000fe200000021b9 */
[----:B--2---:R-:W-:Y:S01]  /*a5f0*/  FFMA R169, R169, R155, 1 ;  /* 0x3f800000a9a97423 */ /* 0x004fe2000000009b */
[----:B------:R1:W2:Y:S01]  /*a600*/  MUFU.EX2 R10, R9 ;  /* 0x00000009000a7308 */ /* 0x0002a20000000800 */
[----:B------:R-:W-:Y:S01]  /*a610*/  FFMA R8, -R171, 1.4426950216293334961, -R8 ;  /* 0x3fb8aa3bab087823 */ /* 0x000fe20000000908 */
[----:B------:R-:W-:Y:S01]  /*a620*/  FFMA.RM R5, R5, R184, 12582913 ;  /* 0x4b40000105057423 */ /* 0x000fe200000040b8 */
[----:B----4-:R-:W-:Y:S01]  /*a630*/  FFMA R168, R168, R11, 1 ;  /* 0x3f800000a8a87423 */ /* 0x010fe2000000000b */
[----:B------:R-:W-:-:S03]  /*a640*/  IMAD.U32 R11, R13, 0x10000, RZ ;  /* 0x000100000d0b7824 */ /* 0x000fc600078e00ff */
[----:B------:R-:W-:Y:S01]  /*a650*/  SHF.L.U32 R163, R5, 0x17, RZ ;  /* 0x0000001705a37819 */ /* 0x000fe200000006ff */
[----:B-1----:R-:W-:Y:S01]  /*a660*/  FFMA R9, -R171, 1.925963033500011079e-08, R8 ;  /* 0x32a57060ab097823 */ /* 0x002fe20000000108 */
[----:B------:R-:W-:Y:S01]  /*a670*/  FADD R8, R5, -12583039 ;  /* 0xcb40007f05087421 */ /* 0x000fe20000000000 */
[----:B------:R-:W-:-:S03]  /*a680*/  FMUL R11, R16, R11 ;  /* 0x0000000b100b7220 */ /* 0x000fc60000400000 */
[C---:B------:R-:W-:Y:S01]  /*a690*/  FFMA R8, -R170.reuse, 1.4426950216293334961, -R8 ;  /* 0x3fb8aa3baa087823 */ /* 0x040fe20000000908 */
[----:B------:R-:W-:Y:S01]  /*a6a0*/  FFMA R162, R17, R160, R11 ;  /* 0x000000a011a27223 */ /* 0x000fe2000000000b */
[----:B------:R-:W1:Y:S01]  /*a6b0*/  MUFU.EX2 R9, R9 ;  /* 0x0000000900097308 */ /* 0x000e620000000800 */
[----:B--2---:R-:W-:Y:S01]  /*a6c0*/  FFMA R167, R167, R10, 1 ;  /* 0x3f800000a7a77423 */ /* 0x004fe2000000000a */
[----:B------:R-:W-:Y:S01]  /*a6d0*/  FFMA R7, -R170, 1.925963033500011079e-08, R8 ;  /* 0x32a57060aa077823 */ /* 0x000fe20000000108 */
[----:B------:R-:W-:Y:S01]  /*a6e0*/  LOP3.LUT R10, R13, 0xffff0000, RZ, 0xc0, !PT ;  /* 0xffff00000d0a7812 */ /* 0x000fe200078ec0ff */
[----:B------:R-:W-:Y:S01]  /*a6f0*/  FFMA.SAT R2, -R162, R185, 0.5 ;  /* 0x3f000000a2027423 */ /* 0x000fe200000021b9 */
[----:B------:R-:W-:-:S03]  /*a700*/  LOP3.LUT R8, R14, 0xffff0000, RZ, 0xc0, !PT ;  /* 0xffff00000e087812 */ /* 0x000fc600078ec0ff */
[----:B------:R-:W2:Y:S01]  /*a710*/  MUFU.EX2 R7, R7 ;  /* 0x0000000700077308 */ /* 0x000ea20000000800 */
[----:B------:R-:W-:Y:S01]  /*a720*/  FFMA.RM R2, R2, R184, 12582913 ;  /* 0x4b40000102027423 */ /* 0x000fe200000040b8 */
[C---:B------:R-:W-:Y:S01]  /*a730*/  FMUL R10, R16.reuse, R10 ;  /* 0x0000000a100a7220 */ /* 0x040fe20000400000 */
[----:B------:R-:W-:Y:S02]  /*a740*/  FMUL R8, R16, R8 ;  /* 0x0000000810087220 */ /* 0x000fe40000400000 */
[C---:B------:R-:W-:Y:S01]  /*a750*/  FADD R3, R2.reuse, -12583039 ;  /* 0xcb40007f02037421 */ /* 0x040fe20000000000 */
[C---:B------:R-:W-:Y:S01]  /*a760*/  FFMA R161, R17.reuse, R158, R10 ;  /* 0x0000009e11a17223 */ /* 0x040fe2000000000a */
[----:B------:R-:W-:Y:S01]  /*a770*/  SHF.L.U32 R160, R2, 0x17, RZ ;  /* 0x0000001702a07819 */ /* 0x000fe200000006ff */
[----:B------:R-:W-:Y:S01]  /*a780*/  FFMA R156, R17, R156, R8 ;  /* 0x0000009c119c7223 */ /* 0x000fe20000000008 */
[----:B------:R-:W-:Y:S01]  /*a790*/  FFMA R5, -R162, 1.4426950216293334961, -R3 ;  /* 0x3fb8aa3ba2057823 */ /* 0x000fe20000000903 */
[----:B------:R-:W-:Y:S01]  /*a7a0*/  FFMA.SAT R3, -R161, R185, 0.5 ;  /* 0x3f000000a1037423 */ /* 0x000fe200000021b9 */
[----:B-1----:R-:W-:-:S02]  /*a7b0*/  FFMA R166, R166, R9, 1 ;  /* 0x3f800000a6a67423 */ /* 0x002fc40000000009 */
[----:B------:R-:W-:Y:S01]  /*a7c0*/  FFMA R5, -R162, 1.925963033500011079e-08, R5 ;  /* 0x32a57060a2057823 */ /* 0x000fe20000000105 */
[----:B------:R-:W-:Y:S01]  /*a7d0*/  FFMA.RM R3, R3, R184, 12582913 ;  /* 0x4b40000103037423 */ /* 0x000fe200000040b8 */
[----:B--2---:R-:W-:Y:S01]  /*a7e0*/  FFMA R163, R163, R7, 1 ;  /* 0x3f800000a3a37423 */ /* 0x004fe20000000007 */
[----:B------:R-:W-:Y:S01]  /*a7f0*/  SHF.L.U32 R7, R14, 0x10, RZ ;  /* 0x000000100e077819 */ /* 0x000fe200000006ff */
[----:B------:R1:W2:Y:S02]  /*a800*/  MUFU.EX2 R6, R5 ;  /* 0x0000000500067308 */ /* 0x0002a40000000800 */
[----:B------:R-:W-:Y:S02]  /*a810*/  SHF.L.U32 R158, R3, 0x17, RZ ;  /* 0x00000017039e7819 */ /* 0x000fe400000006ff */
[----:B------:R-:W-:-:S04]  /*a820*/  FMUL R7, R16, R7 ;  /* 0x0000000710077220 */ /* 0x000fc80000400000 */
[----:B------:R-:W-:Y:S01]  /*a830*/  FFMA R159, R17, R159, R7 ;  /* 0x0000009f119f7223 */ /* 0x000fe20000000007 */
[----:B-1----:R-:W-:-:S03]  /*a840*/  FADD R5, R3, -12583039 ;  /* 0xcb40007f03057421 */ /* 0x002fc60000000000 */
[----:B------:R-:W-:Y:S01]  /*a850*/  FFMA.SAT R2, -R159, R185, 0.5 ;  /* 0x3f0000009f027423 */ /* 0x000fe200000021b9 */
[----:B------:R-:W-:-:S03]  /*a860*/  FFMA R5, -R161, 1.4426950216293334961, -R5 ;  /* 0x3fb8aa3ba1057823 */ /* 0x000fc60000000905 */
[----:B------:R-:W-:Y:S01]  /*a870*/  FFMA.RM R2, R2, R184, 12582913 ;  /* 0x4b40000102027423 */ /* 0x000fe200000040b8 */
[----:B------:R-:W-:Y:S01]  /*a880*/  FFMA R5, -R161, 1.925963033500011079e-08, R5 ;  /* 0x32a57060a1057823 */ /* 0x000fe20000000105 */
[----:B--2---:R-:W-:Y:S01]  /*a890*/  FFMA R160, R160, R6, 1 ;  /* 0x3f800000a0a07423 */ /* 0x004fe20000000006 */
[----:B------:R-:W-:Y:S01]  /*a8a0*/  LOP3.LUT R6, R15, 0xffff0000, RZ, 0xc0, !PT ;  /* 0xffff00000f067812 */ /* 0x000fe200078ec0ff */
[C---:B------:R-:W-:Y:S01]  /*a8b0*/  FADD R3, R2.reuse, -12583039 ;  /* 0xcb40007f02037421 */ /* 0x040fe20000000000 */
[----:B------:R-:W-:Y:S01]  /*a8c0*/  SHF.L.U32 R155, R2, 0x17, RZ ;  /* 0x00000017029b7819 */ /* 0x000fe200000006ff */
[----:B------:R-:W-:Y:S01]  /*a8d0*/  FFMA.SAT R2, -R156, R185, 0.5 ;  /* 0x3f0000009c027423 */ /* 0x000fe200000021b9 */
[----:B------:R-:W1:Y:S01]  /*a8e0*/  MUFU.EX2 R5, R5 ;  /* 0x0000000500057308 */ /* 0x000e620000000800 */
[----:B------:R-:W-:Y:S01]  /*a8f0*/  FFMA R3, -R159, 1.4426950216293334961, -R3 ;  /* 0x3fb8aa3b9f037823 */ /* 0x000fe20000000903 */
[----:B------:R-:W-:Y:S01]  /*a900*/  FMUL R6, R16, R6 ;  /* 0x0000000610067220 */ /* 0x000fe20000400000 */
[----:B------:R-:W-:-:S02]  /*a910*/  FFMA.RM R2, R2, R184, 12582913 ;  /* 0x4b40000102027423 */ /* 0x000fc400000040b8 */
[----:B------:R-:W-:-:S03]  /*a920*/  FFMA R3, -R159, 1.925963033500011079e-08, R3 ;  /* 0x32a570609f037823 */ /* 0x000fc60000000103 */
[----:B------:R-:W-:-:S03]  /*a930*/  SHF.L.U32 R14, R2, 0x17, RZ ;  /* 0x00000017020e7819 */ /* 0x000fc600000006ff */
[----:B------:R-:W2:Y:S01]  /*a940*/  MUFU.EX2 R3, R3 ;  /* 0x0000000300037308 */ /* 0x000ea20000000800 */
[----:B-1----:R-:W-:Y:S01]  /*a950*/  FFMA R158, R158, R5, 1 ;  /* 0x3f8000009e9e7423 */ /* 0x002fe20000000005 */
[----:B------:R-:W-:Y:S01]  /*a960*/  SHF.L.U32 R5, R15, 0x10, RZ ;  /* 0x000000100f057819 */ /* 0x000fe200000006ff */
[----:B------:R-:W-:-:S04]  /*a970*/  FFMA R15, R17, R186, R6 ;  /* 0x000000ba110f7223 */ /* 0x000fc80000000006 */
[----:B------:R-:W-:-:S04]  /*a980*/  FMUL R5, R16, R5 ;  /* 0x0000000510057220 */ /* 0x000fc80000400000 */
[----:B------:R-:W-:Y:S01]  /*a990*/  FFMA R157, R17, R157, R5 ;  /* 0x0000009d119d7223 */ /* 0x000fe20000000005 */
[----:B--2---:R-:W-:Y:S01]  /*a9a0*/  FFMA R155, R155, R3, 1 ;  /* 0x3f8000009b9b7423 */ /* 0x004fe20000000003 */
[----:B------:R-:W-:Y:S01]  /*a9b0*/  FADD R3, R2, -12583039 ;  /* 0xcb40007f02037421 */ /* 0x000fe20000000000 */
[----:B------:R-:W-:-:S03]  /*a9c0*/  FFMA.SAT R2, -R15, R185, 0.5 ;  /* 0x3f0000000f027423 */ /* 0x000fc600000021b9 */
[----:B------:R-:W-:Y:S01]  /*a9d0*/  FFMA R3, -R156, 1.4426950216293334961, -R3 ;  /* 0x3fb8aa3b9c037823 */ /* 0x000fe20000000903 */
[----:B------:R-:W-:-:S03]  /*a9e0*/  FFMA.RM R9, R2, R184, 12582913 ;  /* 0x4b40000102097423 */ /* 0x000fc600000040b8 */
[----:B------:R-:W-:-:S06]  /*a9f0*/  FFMA R3, -R156, 1.925963033500011079e-08, R3 ;  /* 0x32a570609c037823 */ /* 0x000fcc0000000103 */
[----:B------:R-:W1:Y:S02]  /*aa00*/  MUFU.EX2 R3, R3 ;  /* 0x0000000300037308 */ /* 0x000e640000000800 */
[----:B-1----:R-:W-:Y:S01]  /*aa10*/  FFMA R14, R14, R3, 1 ;  /* 0x3f8000000e0e7423 */ /* 0x002fe20000000003 */
[----:B------:R-:W-:-:S04]  /*aa20*/  FFMA.SAT R3, -R157, R185, 0.5 ;  /* 0x3f0000009d037423 */ /* 0x000fc800000021b9 */
[----:B------:R-:W-:-:S04]  /*aa30*/  FFMA.RM R3, R3, R184, 12582913 ;  /* 0x4b40000103037423 */ /* 0x000fc800000040b8 */
[C---:B------:R-:W-:Y:S01]  /*aa40*/  FADD R2, R3.reuse, -12583039 ;  /* 0xcb40007f03027421 */ /* 0x040fe20000000000 */
[----:B------:R-:W-:-:S03]  /*aa50*/  SHF.L.U32 R13, R3, 0x17, RZ ;  /* 0x00000017030d7819 */ /* 0x000fc600000006ff */
[----:B------:R-:W-:-:S04]  /*aa60*/  FFMA R2, -R157, 1.4426950216293334961, -R2 ;  /* 0x3fb8aa3b9d027823 */ /* 0x000fc80000000902 */
[----:B------:R-:W-:-:S06]  /*aa70*/  FFMA R2, -R157, 1.925963033500011079e-08, R2 ;  /* 0x32a570609d027823 */ /* 0x000fcc0000000102 */
[----:B------:R-:W1:Y:S02]  /*aa80*/  MUFU.EX2 R2, R2 ;  /* 0x0000000200027308 */ /* 0x000e640000000800 */
[----:B-1----:R-:W-:Y:S01]  /*aa90*/  FFMA R13, R13, R2, 1 ;  /* 0x3f8000000d0d7423 */ /* 0x002fe20000000002 */
[C---:B------:R-:W-:Y:S01]  /*aaa0*/  FADD R2, R9.reuse, -12583039 ;  /* 0xcb40007f09027421 */ /* 0x040fe20000000000 */
[----:B------:R-:W-:-:S03]  /*aab0*/  IMAD.SHL.U32 R9, R9, 0x800000, RZ ;  /* 0x0080000009097824 */ /* 0x000fc600078e00ff */
[----:B------:R-:W-:-:S04]  /*aac0*/  FFMA R2, -R15, 1.4426950216293334961, -R2 ;  /* 0x3fb8aa3b0f027823 */ /* 0x000fc80000000902 */
[----:B------:R-:W-:-:S06]  /*aad0*/  FFMA R2, -R15, 1.925963033500011079e-08, R2 ;  /* 0x32a570600f027823 */ /* 0x000fcc0000000102 */
[----:B------:R-:W1:Y:S02]  /*aae0*/  MUFU.EX2 R2, R2 ;  /* 0x0000000200027308 */ /* 0x000e640000000800 */
[----:B-1----:R-:W-:Y:S01]  /*aaf0*/  FFMA R9, R9, R2, 1 ;  /* 0x3f80000009097423 */ /* 0x002fe20000000002 */
[----:B------:R-:W-:-:S04]  /*ab00*/  IADD3 R2, R0, 0x1800000, RZ ;  /* 0x0180000000027810 */ /* 0x000fc80007ffe0ff */
[----:B------:R-:W-:-:S04]  /*ab10*/  LOP3.LUT R2, R2, 0x7f800000, RZ, 0xc0, !PT ;  /* 0x7f80000002027812 */ /* 0x000fc800078ec0ff */
[----:B------:R-:W-:-:S13]  /*ab20*/  ISETP.GT.U32.AND P2, PT, R2, 0x1ffffff, PT ;  /* 0x01ffffff0200780c */ /* 0x000fda0003f44070 */
[----:B------:R-:W-:Y:S05]  /*ab30*/  @P2 BRA `(.L_x_57) ;  /* 0x0000000000102947 */ /* 0x000fea0003800000 */
[----:B------:R-:W-:-:S07]  /*ab40*/  MOV R2, 0xab60 ;  /* 0x0000ab6000027802 */ /* 0x000fce0000000f00 */
[----:B------:R-:W-:Y:S05]  /*ab50*/  CALL.REL.NOINC `($__internal_0_$__cuda_sm20_rcp_rn_f32_slowpath) ;  /* 0x0000024000e87944 */ /* 0x000fea0003c00000 */
[----:B------:R-:W-:Y:S01]  /*ab60*/  MOV R184, R0 ;  /* 0x0000000000b87202 */ /* 0x000fe20000000f00 */
[----:B------:R-:W-:Y:S06]  /*ab70*/  BRA `(.L_x_58) ;  /* 0x0000000000107947 */ /* 0x000fec0003800000 */
.L_x_57:
[----:B------:R-:W1:Y:S02]  /*ab80*/  MUFU.RCP R184, R0 ;  /* 0x0000000000b87308 */ /* 0x000e640000001000 */
[----:B-1----:R-:W-:-:S04]  /*ab90*/  FFMA R0, R0, R184, -1 ;  /* 0xbf80000000007423 */ /* 0x002fc800000000b8 */
[----:B------:R-:W-:-:S04]  /*aba0*/  FADD.FTZ R0, -R0, -RZ ;  /* 0x800000ff00007221 */ /* 0x000fc80000010100 */
[----:B------:R-:W-:-:S07]  /*abb0*/  FFMA R184, R184, R0, R184 ;  /* 0x00000000b8b87223 */ /* 0x000fce00000000b8 */
.L_x_58:
[----:B------:R-:W-:Y:S05]  /*abc0*/  BSYNC B1 ;  /* 0x0000000000017941 */ /* 0x000fea0003800000 */
.L_x_56:
[----:B------:R-:W-:Y:S01]  /*abd0*/  IADD3 R0, R178, 0x1800000, RZ ;  /* 0x01800000b2007810 */ /* 0x000fe20007ffe0ff */
[----:B------:R-:W-:Y:S03]  /*abe0*/  BSSY B1, `(.L_x_59) ;  /* 0x000000d000017945 */ /* 0x000fe60003800000 */
[----:B------:R-:W-:-:S04]  /*abf0*/  LOP3.LUT R0, R0, 0x7f800000, RZ, 0xc0, !PT ;  /* 0x7f80000000007812 */ /* 0x000fc800078ec0ff */
[----:B------:R-:W-:-:S13]  /*ac00*/  ISETP.GT.U32.AND P2, PT, R0, 0x1ffffff, PT ;  /* 0x01ffffff0000780c */ /* 0x000fda0003f44070 */
[----:B------:R-:W-:Y:S05]  /*ac10*/  @P2 BRA `(.L_x_60) ;  /* 0x0000000000142947 */ /* 0x000fea0003800000 */
[----:B------:R-:W-:Y:S02]  /*ac20*/  MOV R0, R178 ;  /* 0x000000b200007202 */ /* 0x000fe40000000f00 */
[----:B------:R-:W-:-:S07]  /*ac30*/  MOV R2, 0xac50 ;  /* 0x0000ac5000027802 */ /* 0x000fce0000000f00 */
[----:B------:R-:W-:Y:S05]  /*ac40*/  CALL.REL.NOINC `($__internal_0_$__cuda_sm20_rcp_rn_f32_slowpath) ;  /* 0x0000024000ac7944 */ /* 0x000fea0003c00000 */
[----:B------:R-:W-:Y:S01]  /*ac50*/  MOV R178, R0 ;  /* 0x0000000000b27202 */ /* 0x000fe20000000f00 */
[----:B------:R-:W-:Y:S06]  /*ac60*/  BRA `(.L_x_61) ;  /* 0x0000000000107947 */ /* 0x000fec0003800000 */
.L_x_60:
[----:B------:R-:W1:Y:S02]  /*ac70*/  MUFU.RCP R0, R178 ;  /* 0x000000b200007308 */ /* 0x000e640000001000 */
[----:B-1----:R-:W-:-:S04]  /*ac80*/  FFMA R178, R178, R0, -1 ;  /* 0xbf800000b2b27423 */ /* 0x002fc80000000000 */
[----:B------:R-:W-:-:S04]  /*ac90*/  FADD.FTZ R178, -R178, -RZ ;  /* 0x800000ffb2b27221 */ /* 0x000fc80000010100 */
[----:B------:R-:W-:-:S07]  /*aca0*/  FFMA R178, R0, R178, R0 ;  /* 0x000000b200b27223 */ /* 0x000fce0000000000 */
.L_x_61:
[----:B------:R-:W-:Y:S05]  /*acb0*/  BSYNC B1 ;  /* 0x0000000000017941 */ /* 0x000fea0003800000 */
.L_x_59:
        /* <DEDUP_REMOVED lines=10> */
.L_x_63:
[----:B------:R-:W1:Y:S02]  /*ad60*/  MUFU.RCP R0, R177 ;  /* 0x000000b100007308 */ /* 0x000e640000001000 */
[----:B-1----:R-:W-:-:S04]  /*ad70*/  FFMA R177, R177, R0, -1 ;  /* 0xbf800000b1b17423 */ /* 0x002fc80000000000 */
[----:B------:R-:W-:-:S04]  /*ad80*/  FADD.FTZ R177, -R177, -RZ ;  /* 0x800000ffb1b17221 */ /* 0x000fc80000010100 */
[----:B------:R-:W-:-:S07]  /*ad90*/  FFMA R177, R0, R177, R0 ;  /* 0x000000b100b17223 */ /* 0x000fce0000000000 */
.L_x_64:
[----:B------:R-:W-:Y:S05]  /*ada0*/  BSYNC B1 ;  /* 0x0000000000017941 */ /* 0x000fea0003800000 */
.L_x_62:
[----:B------:R-:W-:Y:S01]  /*adb0*/  VIADD R0, R176, 0x1800000 ;  /* 0x01800000b0007836 */ /* 0x000fe20000000000 */
[----:B------:R-:W-:Y:S04]  /*adc0*/  BSSY B1, `(.L_x_65) ;  /* 0x000000d000017945 */ /* 0x000fe80003800000 */
        /* <DEDUP_REMOVED lines=8> */
.L_x_66:
[----:B------:R-:W1:Y:S02]  /*ae50*/  MUFU.RCP R0, R176 ;  /* 0x000000b000007308 */ /* 0x000e640000001000 */
[----:B-1----:R-:W-:-:S04]  /*ae60*/  FFMA R176, R176, R0, -1 ;  /* 0xbf800000b0b07423 */ /* 0x002fc80000000000 */
[----:B------:R-:W-:-:S04]  /*ae70*/  FADD.FTZ R176, -R176, -RZ ;  /* 0x800000ffb0b07221 */ /* 0x000fc80000010100 */
[----:B------:R-:W-:-:S07]  /*ae80*/  FFMA R176, R0, R176, R0 ;  /* 0x000000b000b07223 */ /* 0x000fce0000000000 */
.L_x_67:
[----:B------:R-:W-:Y:S05]  /*ae90*/  BSYNC B1 ;  /* 0x0000000000017941 */ /* 0x000fea0003800000 */
.L_x_65:
        /* <DEDUP_REMOVED lines=10> */
.L_x_69:
[----:B------:R-:W1:Y:S02]  /*af40*/  MUFU.RCP R0, R175 ;  /* 0x000000af00007308 */ /* 0x000e640000001000 */
[----:B-1----:R-:W-:-:S04]  /*af50*/  FFMA R175, R175, R0, -1 ;  /* 0xbf800000afaf7423 */ /* 0x002fc80000000000 */
[----:B------:R-:W-:-:S04]  /*af60*/  FADD.FTZ R175, -R175, -RZ ;  /* 0x800000ffafaf7221 */ /* 0x000fc80000010100 */
[----:B------:R-:W-:-:S07]  /*af70*/  FFMA R175, R0, R175, R0 ;  /* 0x000000af00af7223 */ /* 0x000fce0000000000 */
.L_x_70:
[----:B------:R-:W-:Y:S05]  /*af80*/  BSYNC B1 ;  /* 0x0000000000017941 */ /* 0x000fea0003800000 */
.L_x_68:
        /* <DEDUP_REMOVED lines=10> */
.L_x_72:
[----:B------:R-:W1:Y:S02]  /*b030*/  MUFU.RCP R0, R169 ;  /* 0x000000a900007308 */ /* 0x000e640000001000 */
[----:B-1----:R-:W-:-:S04]  /*b040*/  FFMA R169, R169, R0, -1 ;  /* 0xbf800000a9a97423 */ /* 0x002fc80000000000 */
[----:B------:R-:W-:-:S04]  /*b050*/  FADD.FTZ R169, -R169, -RZ ;  /* 0x800000ffa9a97221 */ /* 0x000fc80000010100 */
[----:B------:R-:W-:-:S07]  /*b060*/  FFMA R169, R0, R169, R0 ;  /* 0x000000a900a97223 */ /* 0x000fce0000000000 */
.L_x_73:
[----:B------:R-:W-:Y:S05]  /*b070*/  BSYNC B1 ;  /* 0x0000000000017941 */ /* 0x000fea0003800000 */
.L_x_71:
        /* <DEDUP_REMOVED lines=10> */
.L_x_75:
[----:B------:R-:W1:Y:S02]  /*b120*/  MUFU.RCP R0, R168 ;  /* 0x000000a800007308 */ /* 0x000e640000001000 */
[----:B-1----:R-:W-:-:S04]  /*b130*/  FFMA R168, R168, R0, -1 ;  /* 0xbf800000a8a87423 */ /* 0x002fc80000000000 */
[----:B------:R-:W-:-:S04]  /*b140*/  FADD.FTZ R168, -R168, -RZ ;  /* 0x800000ffa8a87221 */ /* 0x000fc80000010100 */
[----:B------:R-:W-:-:S07]  /*b150*/  FFMA R168, R0, R168, R0 ;  /* 0x000000a800a87223 */ /* 0x000fce0000000000 */
.L_x_76:
[----:B------:R-:W-:Y:S05]  /*b160*/  BSYNC B1 ;  /* 0x0000000000017941 */ /* 0x000fea0003800000 */
.L_x_74:
        /* <DEDUP_REMOVED lines=10> */
.L_x_78:
[----:B------:R-:W1:Y:S02]  /*b210*/  MUFU.RCP R0, R167 ;  /* 0x000000a700007308 */ /* 0x000e640000001000 */
[----:B-1----:R-:W-:-:S04]  /*b220*/  FFMA R167, R167, R0, -1 ;  /* 0xbf800000a7a77423 */ /* 0x002fc80000000000 */
[----:B------:R-:W-:-:S04]  /*b230*/  FADD.FTZ R167, -R167, -RZ ;  /* 0x800000ffa7a77221 */ /* 0x000fc80000010100 */
[----:B------:R-:W-:-:S07]  /*b240*/  FFMA R167, R0, R167, R0 ;  /* 0x000000a700a77223 */ /* 0x000fce0000000000 */
.L_x_79:
[----:B------:R-:W-:Y:S05]  /*b250*/  BSYNC B1 ;  /* 0x0000000000017941 */ /* 0x000fea0003800000 */
.L_x_77:
        /* <DEDUP_REMOVED lines=10> */
.L_x_81:
[----:B------:R-:W1:Y:S02]  /*b300*/  MUFU.RCP R0, R166 ;  /* 0x000000a600007308 */ /* 0x000e640000001000 */
[----:B-1----:R-:W-:-:S04]  /*b310*/  FFMA R166, R166, R0, -1 ;  /* 0xbf800000a6a67423 */ /* 0x002fc80000000000 */
[----:B------:R-:W-:-:S04]  /*b320*/  FADD.FTZ R166, -R166, -RZ ;  /* 0x800000ffa6a67221 */ /* 0x000fc80000010100 */
[----:B------:R-:W-:-:S07]  /*b330*/  FFMA R166, R0, R166, R0 ;  /* 0x000000a600a67223 */ /* 0x000fce0000000000 */
.L_x_82:
[----:B------:R-:W-:Y:S05]  /*b340*/  BSYNC B1 ;  /* 0x0000000000017941 */ /* 0x000fea0003800000 */
.L_x_80:
        /* <DEDUP_REMOVED lines=10> */
.L_x_84:
[----:B------:R-:W1:Y:S02]  /*b3f0*/  MUFU.RCP R0, R163 ;  /* 0x000000a300007308 */ /* 0x000e640000001000 */
[----:B-1----:R-:W-:-:S04]  /*b400*/  FFMA R163, R163, R0, -1 ;  /* 0xbf800000a3a37423 */ /* 0x002fc80000000000 */
[----:B------:R-:W-:-:S04]  /*b410*/  FADD.FTZ R163, -R163, -RZ ;  /* 0x800000ffa3a37221 */ /* 0x000fc80000010100 */
[----:B------:R-:W-:-:S07]  /*b420*/  FFMA R163, R0, R163, R0 ;  /* 0x000000a300a37223 */ /* 0x000fce0000000000 */
.L_x_85:
[----:B------:R-:W-:Y:S05]  /*b430*/  BSYNC B1 ;  /* 0x0000000000017941 */ /* 0x000fea0003800000 */
.L_x_83:
        /* <DEDUP_REMOVED lines=10> */
.L_x_87:
[----:B------:R-:W1:Y:S02]  /*b4e0*/  MUFU.RCP R0, R160 ;  /* 0x000000a000007308 */ /* 0x000e640000001000 */
[----:B-1----:R-:W-:-:S04]  /*b4f0*/  FFMA R160, R160, R0, -1 ;  /* 0xbf800000a0a07423 */ /* 0x002fc80000000000 */
[----:B------:R-:W-:-:S04]  /*b500*/  FADD.FTZ R160, -R160, -RZ ;  /* 0x800000ffa0a07221 */ /* 0x000fc80000010100 */
[----:B------:R-:W-:-:S07]  /*b510*/  FFMA R160, R0, R160, R0 ;  /* 0x000000a000a07223 */ /* 0x000fce0000000000 */
.L_x_88:
[----:B------:R-:W-:Y:S05]  /*b520*/  BSYNC B1 ;  /* 0x0000000000017941 */ /* 0x000fea0003800000 */
.L_x_86:
        /* <DEDUP_REMOVED lines=10> */
.L_x_90:
[----:B------:R-:W1:Y:S02]  /*b5d0*/  MUFU.RCP R0, R158 ;  /* 0x0000009e00007308 */ /* 0x000e640000001000 */
[----:B-1----:R-:W-:-:S04]  /*b5e0*/  FFMA R158, R158, R0, -1 ;  /* 0xbf8000009e9e7423 */ /* 0x002fc80000000000 */
[----:B------:R-:W-:-:S04]  /*b5f0*/  FADD.FTZ R158, -R158, -RZ ;  /* 0x800000ff9e9e7221 */ /* 0x000fc80000010100 */
[----:B------:R-:W-:-:S07]  /*b600*/  FFMA R158, R0, R158, R0 ;  /* 0x0000009e009e7223 */ /* 0x000fce0000000000 */
.L_x_91:
[----:B------:R-:W-:Y:S05]  /*b610*/  BSYNC B1 ;  /* 0x0000000000017941 */ /* 0x000fea0003800000 */
.L_x_89:
        /* <DEDUP_REMOVED lines=10> */
.L_x_93:
[----:B------:R-:W1:Y:S02]  /*b6c0*/  MUFU.RCP R0, R155 ;  /* 0x0000009b00007308 */ /* 0x000e640000001000 */
[----:B-1----:R-:W-:-:S04]  /*b6d0*/  FFMA R155, R155, R0, -1 ;  /* 0xbf8000009b9b7423 */ /* 0x002fc80000000000 */
[----:B------:R-:W-:-:S04]  /*b6e0*/  FADD.FTZ R155, -R155, -RZ ;  /* 0x800000ff9b9b7221 */ /* 0x000fc80000010100 */
[----:B------:R-:W-:-:S07]  /*b6f0*/  FFMA R155, R0, R155, R0 ;  /* 0x0000009b009b7223 */ /* 0x000fce0000000000 */
.L_x_94:
[----:B------:R-:W-:Y:S05]  /*b700*/  BSYNC B1 ;  /* 0x0000000000017941 */ /* 0x000fea0003800000 */
.L_x_92:
        /* <DEDUP_REMOVED lines=10> */
.L_x_96:
[----:B------:R-:W1:Y:S02]  /*b7b0*/  MUFU.RCP R0, R14 ;  /* 0x0000000e00007308 */ /* 0x000e640000001000 */
[----:B-1----:R-:W-:-:S04]  /*b7c0*/  FFMA R14, R14, R0, -1 ;  /* 0xbf8000000e0e7423 */ /* 0x002fc80000000000 */
[----:B------:R-:W-:-:S04]  /*b7d0*/  FADD.FTZ R14, -R14, -RZ ;  /* 0x800000ff0e0e7221 */ /* 0x000fc80000010100 */
[----:B------:R-:W-:-:S07]  /*b7e0*/  FFMA R14, R0, R14, R0 ;  /* 0x0000000e000e7223 */ /* 0x000fce0000000000 */
.L_x_97:
[----:B------:R-:W-:Y:S05]  /*b7f0*/  BSYNC B1 ;  /* 0x0000000000017941 */ /* 0x000fea0003800000 */
.L_x_95:
        /* <DEDUP_REMOVED lines=10> */
.L_x_99:
[----:B------:R-:W1:Y:S02]  /*b8a0*/  MUFU.RCP R0, R13 ;  /* 0x0000000d00007308 */ /* 0x000e640000001000 */
[----:B-1----:R-:W-:-:S04]  /*b8b0*/  FFMA R13, R13, R0, -1 ;  /* 0xbf8000000d0d7423 */ /* 0x002fc80000000000 */
[----:B------:R-:W-:-:S04]  /*b8c0*/  FADD.FTZ R13, -R13, -RZ ;  /* 0x800000ff0d0d7221 */ /* 0x000fc80000010100 */
[----:B------:R-:W-:-:S07]  /*b8d0*/  FFMA R13, R0, R13, R0 ;  /* 0x0000000d000d7223 */ /* 0x000fce0000000000 */
.L_x_100:
[----:B------:R-:W-:Y:S05]  /*b8e0*/  BSYNC B1 ;  /* 0x0000000000017941 */ /* 0x000fea0003800000 */
.L_x_98:
        /* <DEDUP_REMOVED lines=8> */
[----:B------:R-:W-:Y:S05]  /*b970*/  BRA `(.L_x_103) ;  /* 0x0000000000107947 */ /* 0x000fea0003800000 */
.L_x_102:
[----:B------:R-:W1:Y:S02]  /*b980*/  MUFU.RCP R0, R9 ;  /* 0x0000000900007308 */ /* 0x000e640000001000 */
[----:B-1----:R-:W-:-:S04]  /*b990*/  FFMA R9, R9, R0, -1 ;  /* 0xbf80000009097423 */ /* 0x002fc80000000000 */
[----:B------:R-:W-:-:S04]  /*b9a0*/  FADD.FTZ R9, -R9, -RZ ;  /* 0x800000ff09097221 */ /* 0x000fc80000010100 */
[----:B------:R-:W-:-:S07]  /*b9b0*/  FFMA R0, R0, R9, R0 ;  /* 0x0000000900007223 */ /* 0x000fce0000000000 */
.L_x_103:
[----:B------:R-:W-:Y:S05]  /*b9c0*/  BSYNC B1 ;  /* 0x0000000000017941 */ /* 0x000fea0003800000 */
.L_x_101:
[----:B------:R-:W1:Y:S01]  /*b9d0*/  S2R R185, SR_TID.X ;  /* 0x0000000000b97919 */ /* 0x000e620000002100 */
[----:B------:R-:W-:Y:S01]  /*b9e0*/  FMUL R155, R159, R155 ;  /* 0x0000009b9f9b7220 */ /* 0x000fe20000400000 */
        /* <DEDUP_REMOVED lines=13> */
[----:B------:R-:W-:Y:S01]  /*bac0*/  F2FP.BF16.F32.PACK_AB R157, R158, R9 ;  /* 0x000000099e9d723e */ /* 0x000fe200000010ff */
[----:B------:R-:W-:Y:S01]  /*bad0*/  FMUL R166, R171, R166 ;  /* 0x000000a6aba67220 */ /* 0x000fe20000400000 */
[----:B------:R-:W-:Y:S01]  /*bae0*/  FMUL R170, R170, R163 ;  /* 0x000000a3aaaa7220 */ /* 0x000fe20000400000 */
[----:B------:R-:W-:Y:S01]  /*baf0*/  F2FP.BF16.F32.PACK_AB R158, R14, R155 ;  /* 0x0000009b0e9e723e */ /* 0x000fe200000010ff */
[----:B------:R-:W-:Y:S05]  /*bb00*/  WARPSYNC.ALL ;  /* 0x0000000000007948 */ /* 0x000fea0003800000 */
[----:B------:R-:W-:Y:S01]  /*bb10*/  F2FP.BF16.F32.PACK_AB R160, R178, R184 ;  /* 0x000000b8b2a0723e */ /* 0x000fe200000010ff */
[----:B------:R-:W-:Y:S01]  /*bb20*/  BSSY B0, `(.L_x_104) ;  /* 0x0000024000007945 */ /* 0x000fe20003800000 */
[----:B------:R-:W-:-:S02]  /*bb30*/  F2FP.BF16.F32.PACK_AB R161, R176, R177 ;  /* 0x000000b1b0a1723e */ /* 0x000fc400000010ff */
[----:B------:R-:W-:Y:S02]  /*bb40*/  F2FP.BF16.F32.PACK_AB R162, R169, R175 ;  /* 0x000000afa9a2723e */ /* 0x000fe400000010ff */
[----:B------:R-:W-:Y:S02]  /*bb50*/  F2FP.BF16.F32.PACK_AB R163, R167, R168 ;  /* 0x000000a8a7a3723e */ /* 0x000fe400000010ff */
[C---:B-1----:R-:W-:Y:S02]  /*bb60*/  SHF.L.U32 R3, R185.reuse, 0x4, RZ ;  /* 0x00000004b9037819 */ /* 0x042fe400000006ff */
[----:B------:R-:W-:Y:S02]  /*bb70*/  SHF.L.U32 R2, R185, 0x5, RZ ;  /* 0x00000005b9027819 */ /* 0x000fe400000006ff */
[----:B------:R-:W-:Y:S02]  /*bb80*/  LOP3.LUT R3, R3, 0xe00, RZ, 0xc0, !PT ;  /* 0x00000e0003037812 */ /* 0x000fe400078ec0ff */
[----:B------:R-:W-:-:S02]  /*bb90*/  SHF.R.U32.HI R159, RZ, 0x1, R185 ;  /* 0x00000001ff9f7819 */ /* 0x000fc400000116b9 */
[--C-:B------:R-:W-:Y:S02]  /*bba0*/  LOP3.LUT R3, R3, 0x20, R2.reuse, 0xf8, !PT ;  /* 0x0000002003037812 */ /* 0x100fe400078ef802 */
[----:B------:R-:W-:Y:S02]  /*bbb0*/  F2FP.BF16.F32.PACK_AB R156, R170, R166 ;  /* 0x000000a6aa9c723e */ /* 0x000fe400000010ff */
[----:B------:R-:W-:Y:S02]  /*bbc0*/  LOP3.LUT R3, R3, 0x100, R2, 0xf8, !PT ;  /* 0x0000010003037812 */ /* 0x000fe400078ef802 */
[----:B------:R-:W-:Y:S02]  /*bbd0*/  LOP3.LUT R2, R2, 0xc0, RZ, 0xc0, !PT ;  /* 0x000000c002027812 */ /* 0x000fe400078ec0ff */
[----:B------:R-:W-:Y:S02]  /*bbe0*/  ISETP.GT.U32.AND P5, PT, R190, 0x3e, PT ;  /* 0x0000003ebe00780c */ /* 0x000fe40003fa4070 */
[----:B------:R-:W-:-:S02]  /*bbf0*/  LOP3.LUT R2, R2, 0x8, R159, 0xf8, !PT ;  /* 0x0000000802027812 */ /* 0x000fc400078ef89f */
[----:B------:R-:W-:-:S04]  /*bc00*/  SHF.L.U32 R159, R185, 0x2, RZ ;  /* 0x00000002b99f7819 */ /* 0x000fc800000006ff */
[----:B------:R-:W-:Y:S02]  /*bc10*/  LOP3.LUT R2, R2, 0x18, R159, 0x78, !PT ;  /* 0x0000001802027812 */ /* 0x000fe400078e789f */
[----:B------:R-:W-:Y:S02]  /*bc20*/  F2FP.BF16.F32.PACK_AB R159, R0, R13 ;  /* 0x0000000d009f723e */ /* 0x000fe400000010ff */
[----:B------:R-:W-:-:S04]  /*bc30*/  LOP3.LUT R2, R3, R2, RZ, 0xfc, !PT ;  /* 0x0000000203027212 */ /* 0x000fc800078efcff */
[----:B------:R-:W-:-:S04]  /*bc40*/  LEA R155, R2, UR46, 0x1 ;  /* 0x0000002e029b7c11 */ /* 0x000fc8000f8e08ff */
[----:B------:R-:W-:Y:S01]  /*bc50*/  LEA R0, R164, R155, 0x1 ;  /* 0x0000009ba4007211 */ /* 0x000fe200078e08ff */
[----:B------:R1:W-:Y:S04]  /*bc60*/  STSM.16.M88.4 [R155+0x200], R160 ;  /* 0x000200a09b007844 */ /* 0x0003e80000000200 */
[----:B------:R1:W-:Y:S01]  /*bc70*/  STSM.16.M88.4 [R0+0x200], R156 ;  /* 0x0002009c00007844 */ /* 0x0003e20000000200 */
[----:B------:R-:W-:Y:S01]  /*bc80*/  @!PT LDS RZ, [RZ] ;  /* 0x00000000fffff984 */ /* 0x000fe20000000800 */
[----:B------:R-:W-:Y:S01]  /*bc90*/  @!PT LDS RZ, [RZ] ;  /* 0x00000000fffff984 */ /* 0x000fe20000000800 */
[----:B------:R-:W-:Y:S01]  /*bca0*/  @!PT LDS RZ, [RZ] ;  /* 0x00000000fffff984 */ /* 0x000fe20000000800 */
[----:B------:R-:W-:Y:S01]  /*bcb0*/  @!PT LDS RZ, [RZ] ;  /* 0x00000000fffff984 */ /* 0x000fe20000000800 */
[----:B------:R2:W-:Y:S06]  /*bcc0*/  MEMBAR.ALL.CTA ;  /* 0x0000000000007992 */ /* 0x0005ec0000008000 */
[----:B--2---:R-:W2:Y:S02]  /*bcd0*/  FENCE.VIEW.ASYNC.S ;  /* 0x00000000000073c6 */ /* 0x004ea40000000000 */
[----:B--2---:R-:W-:Y:S06]  /*bce0*/  BAR.SYNC.DEFER_BLOCKING 0x1, 0x100 ;  /* 0x0044000000007b1d */ /* 0x004fec0000010000 */
[----:B------:R-:W-:Y:S05]  /*bcf0*/  @P5 BRA `(.L_x_105) ;  /* 0x0000000000185947 */ /* 0x000fea0003800000 */
[----:B------:R-:W-:Y:S02]  /*bd00*/  UIADD3 UR4, UP0, UR38, 0x4f0, URZ ;  /* 0x000004f026047890 */ /* 0x000fe4000ff1e03f */
[----:B------:R-:W-:Y:S02]  /*bd10*/  UIADD3 UR48, UR46, 0x200, URZ ;  /* 0x000002002e307890 */ /* 0x000fe4000fffe03f */
[----:B------:R-:W-:-:S09]  /*bd20*/  UIADD3.X UR5, URZ, UR39, URZ, UP0, !UPT ;  /* 0x000000273f057290 */ /* 0x000fd200087fe43f */
[----:B------:R2:W-:Y:S01]  /*bd30*/  UTMASTG.3D [UR48], [UR4] ;  /* 0x00000030040073b5 */ /* 0x0005e20008010000 */
[----:B------:R0:W-:Y:S01]  /*bd40*/  UTMACMDFLUSH ;  /* 0x00000000000079b7 */ /* 0x0001e20000000000 */
[----:B--2---:R-:W-:-:S04]  /*bd50*/  DEPBAR.LE SB0, 0x1 ;  /* 0x000080400000791a */ /* 0x004fc80000000000 */
.L_x_105:
[----:B------:R-:W-:Y:S05]  /*bd60*/  BSYNC B0 ;  /* 0x0000000000007941 */ /* 0x000fea0003800000 */
.L_x_104:
[----:B------:R-:W-:Y:S01]  /*bd70*/  BAR.SYNC.DEFER_BLOCKING 0x1, 0x100 ;  /* 0x0044000000007b1d */ /* 0x000fe20000010000 */
[----:B------:R-:W-:Y:S02]  /*bd80*/  ISETP.NE.AND P2, PT, RZ, UR40, PT ;  /* 0x00000028ff007c0c */ /* 0x000fe4000bf45270 */
[----:B-1----:R-:W-:-:S04]  /*bd90*/  IADD3 R156, R155, 0x200, RZ ;  /* 0x000002009b9c7810 */ /* 0x002fc80007ffe0ff */
[----:B------:R-:W-:-:S07]  /*bda0*/  LEA R173, R164, R156, 0x1 ;  /* 0x0000009ca4ad7211 */ /* 0x000fce00078e08ff */
[----:B------:R-:W-:Y:S05]  /*bdb0*/  @!P2 BRA `(.L_x_106) ;  /* 0x000000000038a947 */ /* 0x000fea0003800000 */
[----:B------:R-:W-:Y:S04]  /*bdc0*/  BSSY B0, `(.L_x_107) ;  /* 0x000000a000007945 */ /* 0x000fe80003800000 */
[----:B------:R-:W-:Y:S05]  /*bdd0*/  @P0 BRA `(.L_x_108) ;  /* 0x0000000000200947 */ /* 0x000fea0003800000 */
[----:B------:R-:W-:-:S06]  /*bde0*/  UISETP.NE.AND UP0, UPT, UR43, 0x3, UPT ;  /* 0x000000032b00788c */ /* 0x000fcc000bf05270 */
[----:B------:R-:W-:-:S13]  /*bdf0*/  PLOP3.LUT P2, PT, PT, PT, UP0, 0x80, 0x0 ;  /* 0x000000000000781c */ /* 0x000fda0003f4f008 */
[----:B------:R-:W-:Y:S05]  /*be00*/  @!P2 BRA `(.L_x_109) ;  /* 0x000000000004a947 */ /* 0x000fea0003800000 */
[----:B------:R-:W-:Y:S01]  /*be10*/  BPT.TRAP 0x1 ;  /* 0x000000040000795c */ /* 0x000fe20000300000 */
.L_x_109:
[----:B------:R-:W-:-:S04]  /*be20*/  ULEA UR4, UR36, UR46, 0x3 ;  /* 0x0000002e24047291 */ /* 0x000fc8000f8e183f */
[----:B------:R-:W-:-:S04]  /*be30*/  UIADD3 UR4, UR4, 0x50, URZ ;  /* 0x0000005004047890 */ /* 0x000fc8000fffe03f */
[----:B------:R-:W-:-:S09]  /*be40*/  UPRMT UR4, UR47, 0x654, UR4 ;  /* 0x000006542f047896 */ /* 0x000fd20008000004 */
[----:B------:R-:W-:Y:S03]  /*be50*/  SYNCS.ARRIVE.TRANS64.RED.A1T0 RZ, [UR4], RZ ;  /* 0x000000ffffff79a7 */ /* 0x000fe60008100404 */
.L_x_108:
[----:B------:R-:W-:Y:S05]  /*be60*/  BSYNC B0 ;  /* 0x0000000000007941 */ /* 0x000fea0003800000 */
.L_x_107:
[----:B------:R-:W-:-:S04]  /*be70*/  UIADD3 UR36, UR36, 0x1, URZ ;  /* 0x0000000124247890 */ /* 0x000fc8000fffe03f */
[----:B------:R-:W-:-:S04]  /*be80*/  UISETP.NE.AND UP0, UPT, UR36, 0x4, UPT ;  /* 0x000000042400788c */ /* 0x000fc8000bf05270 */
[----:B------:R-:W-:-:S12]  /*be90*/  USEL UR36, UR36, URZ, UP0 ;  /* 0x0000003f24247287 */ /* 0x000fd80008000000 */
.L_x_106:
[----:B------:R-:W-:Y:S04]  /*bea0*/  BSSY B0, `(.L_x_110) ;  /* 0x0000033000007945 */ /* 0x000fe80003800000 */
[----:B------:R-:W-:Y:S05]  /*beb0*/  @P0 BRA `(.L_x_111) ;  /* 0x0000000000c40947 */ /* 0x000fea0003800000 */
[----:B------:R-:W-:-:S06]  /*bec0*/  UISETP.NE.AND UP0, UPT, UR43, 0x3, UPT ;  /* 0x000000032b00788c */ /* 0x000fcc000bf05270 */
[----:B------:R-:W-:-:S13]  /*bed0*/  PLOP3.LUT P2, PT, PT, PT, UP0, 0x80, 0x0 ;  /* 0x000000000000781c */ /* 0x000fda0003f4f008 */
[----:B------:R-:W-:Y:S05]  /*bee0*/  @!P2 BRA `(.L_x_112) ;  /* 0x000000000004a947 */ /* 0x000fea0003800000 */
[----:B------:R-:W-:Y:S01]  /*bef0*/  BPT.TRAP 0x1 ;  /* 0x000000040000795c */ /* 0x000fe20000300000 */
.L_x_112:
[----:B------:R-:W-:Y:S01]  /*bf00*/  LEA R0, R4, UR46, 0x3 ;  /* 0x0000002e04007c11 */ /* 0x000fe2000f8e18ff */
[----:B------:R-:W-:Y:S01]  /*bf10*/  BSSY B1, `(.L_x_113) ;  /* 0x0000004000017945 */ /* 0x000fe20003800000 */
[----:B------:R-:W-:-:S04]  /*bf20*/  SHF.L.U32 R2, RZ, 0x1f, RZ ;  /* 0x0000001fff027819 */ /* 0x000fc800000006ff */
[----:B------:R-:W1:Y:S02]  /*bf30*/  SYNCS.PHASECHK.TRANS64.TRYWAIT P2, [R0+URZ+0x30], R2 ;  /* 0x00003002000075a7 */ /* 0x000e64000804017f */
[----:B-1----:R-:W-:Y:S05]  /*bf40*/  @!P2 BRA `(.L_x_114) ;  /* 0x000002200070a947 */ /* 0x002fea0003800000 */
.L_x_1142:
[----:B------:R-:W-:Y:S05]  /*bf50*/  BSYNC B1 ;  /* 0x0000000000017941 */ /* 0x000fea0003800000 */
.L_x_113:
[----:B------:R-:W-:Y:S05]  /*bf60*/  @P1 BRA `(.L_x_115) ;  /* 0x0000000000941947 */ /* 0x000fea0003800000 */
[----:B------:R-:W-:Y:S01]  /*bf70*/  LEA R12, R4, R156, 0xd ;  /* 0x0000009c040c7211 */ /* 0x000fe200078e68ff */
[----:B------:R-:W-:Y:S05]  /*bf80*/  WARPSYNC.ALL ;  /* 0x0000000000007948 */ /* 0x000fea0003800000 */
[----:B------:R-:W-:Y:S02]  /*bf90*/  IMAD R8, R164, 0x2, R12 ;  /* 0x00000002a4087824 */ /* 0x000fe400078e020c */
[----:B------:R-:W2:Y:S04]  /*bfa0*/  LDSM.16.M88.4 R12, [R12] ;  /* 0x000000000c0c783b */ /* 0x000ea80000000200 */
[----:B------:R-:W3:Y:S01]  /*bfb0*/  LDSM.16.M88.4 R8, [R8] ;  /* 0x000000000808783b */ /* 0x000ee20000000200 */
[----:B--2---:R-:W-:-:S02]  /*bfc0*/  SHF.L.U32 R154, R12, 0x10, RZ ;  /* 0x000000100c9a7819 */ /* 0x004fc400000006ff */
[----:B------:R-:W-:Y:S02]  /*bfd0*/  LOP3.LUT R12, R12, 0xffff0000, RZ, 0xc0, !PT ;  /* 0xffff00000c0c7812 */ /* 0x000fe400078ec0ff */
[----:B---3--:R-:W-:Y:S01]  /*bfe0*/  SHF.L.U32 R18, R8, 0x10, RZ ;  /* 0x0000001008127819 */ /* 0x008fe200000006ff */
[C---:B------:R-:W-:Y:S01]  /*bff0*/  FMUL R154, R16.reuse, R154 ;  /* 0x0000009a109a7220 */ /* 0x040fe20000400000 */
[----:B------:R-:W-:Y:S01]  /*c000*/  SHF.L.U32 R23, R13, 0x10, RZ ;  /* 0x000000100d177819 */ /* 0x000fe200000006ff */
[----:B------:R-:W-:Y:S01]  /*c010*/  FMUL R153, R16, R12 ;  /* 0x0000000c10997220 */ /* 0x000fe20000400000 */
[----:B------:R-:W-:Y:S01]  /*c020*/  SHF.L.U32 R21, R14, 0x10, RZ ;  /* 0x000000100e157819 */ /* 0x000fe200000006ff */
[C---:B------:R-:W-:Y:S01]  /*c030*/  FMUL R18, R16.reuse, R18 ;  /* 0x0000001210127220 */ /* 0x040fe20000400000 */
[----:B------:R-:W-:Y:S01]  /*c040*/  SHF.L.U32 R19, R15, 0x10, RZ ;  /* 0x000000100f137819 */ /* 0x000fe200000006ff */
[----:B------:R-:W-:Y:S01]  /*c050*/  FMUL R23, R16, R23 ;  /* 0x0000001710177220 */ /* 0x000fe20000400000 */
[----:B------:R-:W-:Y:S01]  /*c060*/  LOP3.LUT R8, R8, 0xffff0000, RZ, 0xc0, !PT ;  /* 0xffff000008087812 */ /* 0x000fe200078ec0ff */
[C---:B------:R-:W-:Y:S01]  /*c070*/  FMUL R21, R16.reuse, R21 ;  /* 0x0000001510157220 */ /* 0x040fe20000400000 */
[----:B-1----:R-:W-:Y:S01]  /*c080*/  SHF.L.U32 R0, R9, 0x10, RZ ;  /* 0x0000001009007819 */ /* 0x002fe200000006ff */
[C---:B------:R-:W-:Y:S01]  /*c090*/  FMUL R19, R16.reuse, R19 ;  /* 0x0000001310137220 */ /* 0x040fe20000400000 */
[----:B------:R-:W-:Y:S01]  /*c0a0*/  LOP3.LUT R13, R13, 0xffff0000, RZ, 0xc0, !PT ;  /* 0xffff00000d0d7812 */ /* 0x000fe200078ec0ff */
[----:B------:R-:W-:Y:S01]  /*c0b0*/  FMUL R12, R16, R8 ;  /* 0x00000008100c7220 */ /* 0x000fe20000400000 */
[----:B------:R-:W-:-:S02]  /*c0c0*/  LOP3.LUT R14, R14, 0xffff0000, RZ, 0xc0, !PT ;  /* 0xffff00000e0e7812 */ /* 0x000fc400078ec0ff */
[----:B------:R-:W-:Y:S01]  /*c0d0*/  LOP3.LUT R15, R15, 0xffff0000, RZ, 0xc0, !PT ;  /* 0xffff00000f0f7812 */ /* 0x000fe200078ec0ff */
[C---:B------:R-:W-:Y:S01]  /*c0e0*/  FMUL R152, R16.reuse, R13 ;  /* 0x0000000d10987220 */ /* 0x040fe20000400000 */
[----:B------:R-:W-:Y:S01]  /*c0f0*/  LOP3.LUT R9, R9, 0xffff0000, RZ, 0xc0, !PT ;  /* 0xffff000009097812 */ /* 0x000fe200078ec0ff */
[----:B------:R-:W-:Y:S01]  /*c100*/  FMUL R22, R16, R14 ;  /* 0x0000000e10167220 */ /* 0x000fe20000400000 */
[----:B------:R-:W-:Y:S01]  /*c110*/  SHF.L.U32 R7, R10, 0x10, RZ ;  /* 0x000000100a077819 */ /* 0x000fe200000006ff */
[----:B------:R-:W-:Y:S01]  /*c120*/  FMUL R20, R16, R15 ;  /* 0x0000000f10147220 */ /* 0x000fe20000400000 */
[----:B------:R-:W-:Y:S01]  /*c130*/  LOP3.LUT R2, R10, 0xffff0000, RZ, 0xc0, !PT ;  /* 0xffff00000a027812 */ /* 0x000fe200078ec0ff */
[C---:B------:R-:W-:Y:S01]  /*c140*/  FMUL R10, R16.reuse, R9 ;  /* 0x00000009100a7220 */ /* 0x040fe20000400000 */
[C---:B------:R-:W-:Y:S01]  /*c150*/  SHF.L.U32 R5, R11.reuse, 0x10, RZ ;  /* 0x000000100b057819 */ /* 0x040fe200000006ff */
[C---:B------:R-:W-:Y:S01]  /*c160*/  FMUL R7, R16.reuse, R7 ;  /* 0x0000000710077220 */ /* 0x040fe20000400000 */
[----:B------:R-:W-:Y:S01]  /*c170*/  LOP3.LUT R6, R11, 0xffff0000, RZ, 0xc0, !PT ;  /* 0xffff00000b067812 */ /* 0x000fe200078ec0ff */
[C---:B------:R-:W-:Y:S01]  /*c180*/  FMUL R11, R16.reuse, R0 ;  /* 0x00000000100b7220 */ /* 0x040fe20000400000 */
[C---:B------:R-:W-:Y:S01]  /*c190*/  FMUL R8, R16.reuse, R2 ;  /* 0x0000000210087220 */ /* 0x040fe20000400000 */
[----:B------:R-:W-:-:S02]  /*c1a0*/  FMUL R5, R16, R5 ;  /* 0x0000000510057220 */ /* 0x000fc40000400000 */
[----:B------:R-:W-:-:S07]  /*c1b0*/  FMUL R6, R16, R6 ;  /* 0x0000000610067220 */ /* 0x000fce0000400000 */
.L_x_115:
[----:B------:R-:W-:-:S07]  /*c1c0*/  VIADD R4, R4, 0x1 ;  /* 0x0000000104047836 */ /* 0x000fce0000000000 */
.L_x_111:
[----:B------:R-:W-:Y:S05]  /*c1d0*/  BSYNC B0 ;  /* 0x0000000000007941 */ /* 0x000fea0003800000 */
.L_x_110:
[----:B------:R-:W-:Y:S01]  /*c1e0*/  MOV R170, 0x3bbb989d ;  /* 0x3bbb989d00aa7802 */ /* 0x000fe20000000f00 */
[C---:B------:R-:W-:Y:S01]  /*c1f0*/  FFMA R168, R17.reuse, R25, R153 ;  /* 0x0000001911a87223 */ /* 0x040fe20000000099 */
[C---:B------:R-:W-:Y:S01]  /*c200*/  FFMA R169, R17.reuse, R24, R154 ;  /* 0x0000001811a97223 */ /* 0x040fe2000000009a */
[----:B------:R-:W-:Y:S01]  /*c210*/  MOV R171, 0x437c0000 ;  /* 0x437c000000ab7802 */ /* 0x000fe20000000f00 */
[----:B------:R-:W-:Y:S01]  /*c220*/  FFMA R167, R17, R26, R23 ;  /* 0x0000001a11a77223 */ /* 0x000fe20000000017 */
[-C--:B------:R-:W-:Y:S01]  /*c230*/  FFMA.SAT R9, -R168, R170.reuse, 0.5 ;  /* 0x3f000000a8097423 */ /* 0x080fe200000021aa */
[----:B-1----:R-:W-:Y:S01]  /*c240*/  FFMA.SAT R0, -R169, R170, 0.5 ;  /* 0x3f000000a9007423 */ /* 0x002fe200000021aa */
[C---:B------:R-:W-:Y:S01]  /*c250*/  FFMA R166, R17.reuse, R27, R152 ;  /* 0x0000001b11a67223 */ /* 0x040fe20000000098 */
[----:B------:R-:W-:Y:S01]  /*c260*/  FFMA R159, R17, R29, R22 ;  /* 0x0000001d119f7223 */ /* 0x000fe20000000016 */
[-C--:B------:R-:W-:Y:S01]  /*c270*/  FFMA.RM R9, R9, R171.reuse, 12582913 ;  /* 0x4b40000109097423 */ /* 0x080fe200000040ab */
[-C--:B------:R-:W-:Y:S01]  /*c280*/  FFMA.RM R0, R0, R171.reuse, 12582913 ;  /* 0x4b40000100007423 */ /* 0x080fe200000040ab */
[C---:B------:R-:W-:Y:S01]  /*c290*/  FFMA R160, R17.reuse, R28, R21 ;  /* 0x0000001c11a07223 */ /* 0x040fe20000000015 */
[----:B------:R-:W-:Y:S01]  /*c2a0*/  FFMA R158, R17, R30, R19 ;  /* 0x0000001e119e7223 */ /* 0x000fe20000000013 */
[C---:B------:R-:W-:Y:S01]  /*c2b0*/  FADD R2, R9.reuse, -12583039 ;  /* 0xcb40007f09027421 */ /* 0x040fe20000000000 */
[----:B------:R-:W-:Y:S01]  /*c2c0*/  FADD R3, R0, -12583039 ;  /* 0xcb40007f00037421 */ /* 0x000fe20000000000 */
[----:B------:R-:W-:Y:S01]  /*c2d0*/  SHF.L.U32 R163, R9, 0x17, RZ ;  /* 0x0000001709a37819 */ /* 0x000fe200000006ff */
[-C--:B------:R-:W-:Y:S01]  /*c2e0*/  FFMA.SAT R9, -R160, R170.reuse, 0.5 ;  /* 0x3f000000a0097423 */ /* 0x080fe200000021aa */
[C---:B------:R-:W-:Y:S01]  /*c2f0*/  FFMA R2, -R168.reuse, 1.4426950216293334961, -R2 ;  /* 0x3fb8aa3ba8027823 */ /* 0x040fe20000000902 */
[----:B------:R-:W-:Y:S01]  /*c300*/  FFMA R13, -R169, 1.4426950216293334961, -R3 ;  /* 0x3fb8aa3ba90d7823 */ /* 0x000fe20000000903 */
[-C--:B------:R-:W-:Y:S01]  /*c310*/  FFMA.SAT R3, -R167, R170.reuse, 0.5 ;  /* 0x3f000000a7037423 */ /* 0x080fe200000021aa */
[-C--:B------:R-:W-:Y:S01]  /*c320*/  FFMA.RM R9, R9, R171.reuse, 12582913 ;  /* 0x4b40000109097423 */ /* 0x080fe200000040ab */
[----:B------:R-:W-:Y:S01]  /*c330*/  FFMA R15, -R168, 1.925963033500011079e-08, R2 ;  /* 0x32a57060a80f7823 */ /* 0x000fe20000000102 */
[----:B------:R-:W-:Y:S01]  /*c340*/  FFMA.SAT R2, -R166, R170, 0.5 ;  /* 0x3f000000a6027423 */ /* 0x000fe200000021aa */
[-C--:B------:R-:W-:Y:S01]  /*c350*/  FFMA.RM R3, R3, R171.reuse, 12582913 ;  /* 0x4b40000103037423 */ /* 0x080fe200000040ab */
[----:B------:R-:W-:Y:S01]  /*c360*/  FFMA R13, -R169, 1.925963033500011079e-08, R13 ;  /* 0x32a57060a90d7823 */ /* 0x000fe2000000010d */
[----:B------:R-:W-:Y:S01]  /*c370*/  FFMA R32, R17, R32, R18 ;  /* 0x0000002011207223 */ /* 0x000fe20000000012 */
[----:B------:R-:W-:Y:S01]  /*c380*/  FFMA.RM R2, R2, R171, 12582913 ;  /* 0x4b40000102027423 */ /* 0x000fe200000040ab */
[C---:B------:R-:W-:Y:S01]  /*c390*/  FADD R14, R3.reuse, -12583039 ;  /* 0xcb40007f030e7421 */ /* 0x040fe20000000000 */
[----:B------:R1:W-:Y:S01]  /*c3a0*/  MUFU.EX2 R24, R13 ;  /* 0x0000000d00187308 */ /* 0x0003e20000000800 */
[----:B------:R-:W-:Y:S01]  /*c3b0*/  SHF.L.U32 R162, R3, 0x17, RZ ;  /* 0x0000001703a27819 */ /* 0x000fe200000006ff */
[----:B------:R-:W-:Y:S01]  /*c3c0*/  FFMA.SAT R3, -R159, R170, 0.5 ;  /* 0x3f0000009f037423 */ /* 0x000fe200000021aa */
[----:B------:R-:W-:Y:S01]  /*c3d0*/  FFMA R14, -R167, 1.4426950216293334961, -R14 ;  /* 0x3fb8aa3ba70e7823 */ /* 0x000fe2000000090e */
[C---:B------:R-:W-:Y:S01]  /*c3e0*/  SHF.L.U32 R161, R2.reuse, 0x17, RZ ;  /* 0x0000001702a17819 */ /* 0x040fe200000006ff */
[----:B------:R-:W-:Y:S01]  /*c3f0*/  FFMA R157, R17, R31, R20 ;  /* 0x0000001f119d7223 */ /* 0x000fe20000000014 */
[----:B------:R-:W-:Y:S01]  /*c400*/  FFMA.RM R3, R3, R171, 12582913 ;  /* 0x4b40000103037423 */ /* 0x000fe200000040ab */
[----:B------:R-:W-:Y:S01]  /*c410*/  FFMA R14, -R167, 1.925963033500011079e-08, R14 ;  /* 0x32a57060a70e7823 */ /* 0x000fe2000000010e */
[----:B------:R-:W2:Y:S01]  /*c420*/  MUFU.EX2 R15, R15 ;  /* 0x0000000f000f7308 */ /* 0x000ea20000000800 */
[----:B-1----:R-:W-:Y:S01]  /*c430*/  FADD R13, R2, -12583039 ;  /* 0xcb40007f020d7421 */ /* 0x002fe20000000000 */
[----:B------:R-:W-:Y:S01]  /*c440*/  FADD R2, R3, -12583039 ;  /* 0xcb40007f03027421 */ /* 0x000fe20000000000 */
[C---:B------:R-:W-:Y:S01]  /*c450*/  FFMA R33, R17.reuse, R33, R12 ;  /* 0x0000002111217223 */ /* 0x040fe2000000000c */
[----:B------:R-:W-:Y:S01]  /*c460*/  FFMA R34, R17, R34, R11 ;  /* 0x0000002211227223 */ /* 0x000fe2000000000b */
[C---:B------:R-:W-:Y:S01]  /*c470*/  FFMA R13, -R166.reuse, 1.4426950216293334961, -R13 ;  /* 0x3fb8aa3ba60d7823 */ /* 0x040fe2000000090d */
[----:B------:R-:W-:Y:S01]  /*c480*/  SHF.L.U32 R31, R9, 0x17, RZ ;  /* 0x00000017091f7819 */ /* 0x000fe200000006ff */
[----:B------:R-:W-:Y:S01]  /*c490*/  FFMA R35, R17, R35, R10 ;  /* 0x0000002311237223 */ /* 0x000fe2000000000a */
[----:B------:R-:W1:Y:S01]  /*c4a0*/  MUFU.EX2 R14, R14 ;  /* 0x0000000e000e7308 */ /* 0x000e620000000800 */
[----:B------:R-:W-:Y:S01]  /*c4b0*/  FFMA R13, -R166, 1.925963033500011079e-08, R13 ;  /* 0x32a57060a60d7823 */ /* 0x000fe2000000010d */
[----:B------:R-:W-:Y:S01]  /*c4c0*/  SHF.L.U32 R30, R3, 0x17, RZ ;  /* 0x00000017031e7819 */ /* 0x000fe200000006ff */
[----:B------:R-:W-:Y:S01]  /*c4d0*/  FFMA.SAT R3, -R33, R170, 0.5 ;  /* 0x3f00000021037423 */ /* 0x000fe200000021aa */
[----:B------:R-:W-:Y:S01]  /*c4e0*/  SHF.L.U32 R0, R0, 0x17, RZ ;  /* 0x0000001700007819 */ /* 0x000fe200000006ff */
[C---:B------:R-:W-:Y:S01]  /*c4f0*/  FFMA R36, R17.reuse, R36, R7 ;  /* 0x0000002411247223 */ /* 0x040fe20000000007 */
[----:B------:R-:W-:Y:S01]  /*c500*/  FFMA R37, R17, R37, R8 ;  /* 0x0000002511257223 */ /* 0x000fe20000000008 */
[----:B------:R-:W-:Y:S01]  /*c510*/  FFMA.RM R3, R3, R171, 12582913 ;  /* 0x4b40000103037423 */ /* 0x000fe200000040ab */
[----:B------:R-:W3:Y:S01]  /*c520*/  MUFU.EX2 R13, R13 ;  /* 0x0000000d000d7308 */ /* 0x000ee20000000800 */
[----:B--2---:R-:W-:Y:S01]  /*c530*/  FFMA R163, R163, R15, 1 ;  /* 0x3f800000a3a37423 */ /* 0x004fe2000000000f */
[----:B------:R-:W-:Y:S01]  /*c540*/  FFMA R0, R0, R24, 1 ;  /* 0x3f80000000007423 */ /* 0x000fe20000000018 */
[----:B------:R-:W-:Y:S01]  /*c550*/  FFMA R38, R17, R38, R5 ;  /* 0x0000002611267223 */ /* 0x000fe20000000005 */
[----:B------:R-:W-:Y:S01]  /*c560*/  SHF.L.U32 R26, R3, 0x17, RZ ;  /* 0x00000017031a7819 */ /* 0x000fe200000006ff */
[----:B------:R-:W-:Y:S01]  /*c570*/  FFMA R39, R17, R39, R6 ;  /* 0x0000002711277223 */ /* 0x000fe20000000006 */
[----:B------:R-:W-:Y:S01]  /*c580*/  BSSY B1, `(.L_x_116) ;  /* 0x0000065000017945 */ /* 0x000fe20003800000 */
[----:B-1----:R-:W-:Y:S01]  /*c590*/  FFMA R162, R162, R14, 1 ;  /* 0x3f800000a2a27423 */ /* 0x002fe2000000000e */
[----:B------:R-:W-:Y:S01]  /*c5a0*/  FFMA R14, -R159, 1.4426950216293334961, -R2 ;  /* 0x3fb8aa3b9f0e7823 */ /* 0x000fe20000000902 */
[----:B------:R-:W-:-:S03]  /*c5b0*/  FFMA.SAT R2, -R158, R170, 0.5 ;  /* 0x3f0000009e027423 */ /* 0x000fc600000021aa */
[----:B------:R-:W-:Y:S01]  /*c5c0*/  FFMA R14, -R159, 1.925963033500011079e-08, R14 ;  /* 0x32a570609f0e7823 */ /* 0x000fe2000000010e */
[----:B------:R-:W-:Y:S01]  /*c5d0*/  FFMA.RM R2, R2, R171, 12582913 ;  /* 0x4b40000102027423 */ /* 0x000fe200000040ab */
[----:B---3--:R-:W-:Y:S01]  /*c5e0*/  FFMA R161, R161, R13, 1 ;  /* 0x3f800000a1a17423 */ /* 0x008fe2000000000d */
[----:B------:R-:W-:Y:S02]  /*c5f0*/  FADD R13, R9, -12583039 ;  /* 0xcb40007f090d7421 */ /* 0x000fe40000000000 */
[C---:B------:R-:W-:Y:S01]  /*c600*/  FADD R15, R2.reuse, -12583039 ;  /* 0xcb40007f020f7421 */ /* 0x040fe20000000000 */
[----:B------:R-:W-:Y:S02]  /*c610*/  IMAD.SHL.U32 R29, R2, 0x800000, RZ ;  /* 0x00800000021d7824 */ /* 0x000fe400078e00ff */
[----:B------:R-:W-:Y:S01]  /*c620*/  FFMA.SAT R2, -R32, R170, 0.5 ;  /* 0x3f00000020027423 */ /* 0x000fe200000021aa */
[----:B------:R-:W-:Y:S01]  /*c630*/  FFMA R13, -R160, 1.4426950216293334961, -R13 ;  /* 0x3fb8aa3ba00d7823 */ /* 0x000fe2000000090d */
[----:B------:R-:W1:Y:S01]  /*c640*/  MUFU.EX2 R24, R14 ;  /* 0x0000000e00187308 */ /* 0x000e620000000800 */
[----:B------:R-:W-:Y:S01]  /*c650*/  FFMA R15, -R158, 1.4426950216293334961, -R15 ;  /* 0x3fb8aa3b9e0f7823 */ /* 0x000fe2000000090f */
[----:B------:R-:W-:Y:S01]  /*c660*/  FFMA.RM R2, R2, R171, 12582913 ;  /* 0x4b40000102027423 */ /* 0x000fe200000040ab */
[----:B------:R-:W-:-:S02]  /*c670*/  FFMA R13, -R160, 1.925963033500011079e-08, R13 ;  /* 0x32a57060a00d7823 */ /* 0x000fc4000000010d */
[----:B------:R-:W-:Y:S01]  /*c680*/  FFMA R15, -R158, 1.925963033500011079e-08, R15 ;  /* 0x32a570609e0f7823 */ /* 0x000fe2000000010f */
[C---:B------:R-:W-:Y:S01]  /*c690*/  FADD R9, R2.reuse, -12583039 ;  /* 0xcb40007f02097421 */ /* 0x040fe20000000000 */
[----:B------:R-:W-:Y:S01]  /*c6a0*/  SHF.L.U32 R27, R2, 0x17, RZ ;  /* 0x00000017021b7819 */ /* 0x000fe200000006ff */
[----:B------:R2:W3:Y:S01]  /*c6b0*/  MUFU.EX2 R25, R13 ;  /* 0x0000000d00197308 */ /* 0x0004e20000000800 */
[----:B------:R-:W-:Y:S01]  /*c6c0*/  FFMA.SAT R2, -R34, R170, 0.5 ;  /* 0x3f00000022027423 */ /* 0x000fe200000021aa */
[----:B------:R-:W-:-:S03]  /*c6d0*/  FFMA R9, -R32, 1.4426950216293334961, -R9 ;  /* 0x3fb8aa3b20097823 */ /* 0x000fc60000000909 */
[----:B------:R-:W-:-:S03]  /*c6e0*/  FFMA.RM R2, R2, R171, 12582913 ;  /* 0x4b40000102027423 */ /* 0x000fc600000040ab */
[----:B------:R-:W4:Y:S01]  /*c6f0*/  MUFU.EX2 R15, R15 ;  /* 0x0000000f000f7308 */ /* 0x000f220000000800 */
[----:B--2---:R-:W-:Y:S01]  /*c700*/  FFMA.SAT R13, -R157, R170, 0.5 ;  /* 0x3f0000009d0d7423 */ /* 0x004fe200000021aa */
[----:B-1----:R-:W-:-:S03]  /*c710*/  FFMA R30, R30, R24, 1 ;  /* 0x3f8000001e1e7423 */ /* 0x002fc60000000018 */
[----:B------:R-:W-:-:S04]  /*c720*/  FFMA.RM R13, R13, R171, 12582913 ;  /* 0x4b4000010d0d7423 */ /* 0x000fc800000040ab */
[C---:B------:R-:W-:Y:S01]  /*c730*/  FADD R14, R13.reuse, -12583039 ;  /* 0xcb40007f0d0e7421 */ /* 0x040fe20000000000 */
[----:B------:R-:W-:Y:S01]  /*c740*/  SHF.L.U32 R28, R13, 0x17, RZ ;  /* 0x000000170d1c7819 */ /* 0x000fe200000006ff */
[----:B------:R-:W-:Y:S01]  /*c750*/  FFMA R13, -R32, 1.925963033500011079e-08, R9 ;  /* 0x32a57060200d7823 */ /* 0x000fe20000000109 */
[----:B------:R-:W-:Y:S01]  /*c760*/  FADD R9, R3, -12583039 ;  /* 0xcb40007f03097421 */ /* 0x000fe20000000000 */
[C---:B------:R-:W-:Y:S01]  /*c770*/  FADD R3, R2.reuse, -12583039 ;  /* 0xcb40007f02037421 */ /* 0x040fe20000000000 */
[----:B---3--:R-:W-:Y:S01]  /*c780*/  FFMA R31, R31, R25, 1 ;  /* 0x3f8000001f1f7423 */ /* 0x008fe20000000019 */
[----:B------:R-:W-:Y:S01]  /*c790*/  SHF.L.U32 R25, R2, 0x17, RZ ;  /* 0x0000001702197819 */ /* 0x000fe200000006ff */
[----:B------:R-:W-:Y:S01]  /*c7a0*/  FFMA.SAT R2, -R35, R170, 0.5 ;  /* 0x3f00000023027423 */ /* 0x000fe200000021aa */
[----:B------:R-:W-:Y:S01]  /*c7b0*/  FFMA R3, -R34, 1.4426950216293334961, -R3 ;  /* 0x3fb8aa3b22037823 */ /* 0x000fe20000000903 */
[----:B----4-:R-:W-:Y:S01]  /*c7c0*/  FFMA R29, R29, R15, 1 ;  /* 0x3f8000001d1d7423 */ /* 0x010fe2000000000f */
[----:B------:R-:W-:Y:S01]  /*c7d0*/  FFMA R14, -R157, 1.4426950216293334961, -R14 ;  /* 0x3fb8aa3b9d0e7823 */ /* 0x000fe2000000090e */
[----:B------:R-:W-:Y:S01]  /*c7e0*/  FFMA.RM R2, R2, R171, 12582913 ;  /* 0x4b40000102027423 */ /* 0x000fe200000040ab */
[----:B------:R-:W-:Y:S01]  /*c7f0*/  FFMA R3, -R34, 1.925963033500011079e-08, R3 ;  /* 0x32a5706022037823 */ /* 0x000fe20000000103 */
[----:B------:R-:W-:Y:S01]  /*c800*/  FFMA R9, -R33, 1.4426950216293334961, -R9 ;  /* 0x3fb8aa3b21097823 */ /* 0x000fe20000000909 */
[----:B------:R-:W-:Y:S01]  /*c810*/  FFMA R14, -R157, 1.925963033500011079e-08, R14 ;  /* 0x32a570609d0e7823 */ /* 0x000fe2000000010e */
[----:B------:R-:W1:Y:S01]  /*c820*/  MUFU.EX2 R13, R13 ;  /* 0x0000000d000d7308 */ /* 0x000e620000000800 */
[----:B------:R-:W-:Y:S01]  /*c830*/  SHF.L.U32 R24, R2, 0x17, RZ ;  /* 0x0000001702187819 */ /* 0x000fe200000006ff */
[----:B------:R-:W-:-:S06]  /*c840*/  FFMA R9, -R33, 1.925963033500011079e-08, R9 ;  /* 0x32a5706021097823 */ /* 0x000fcc0000000109 */
[----:B------:R-:W2:Y:S08]  /*c850*/  MUFU.EX2 R3, R3 ;  /* 0x0000000300037308 */ /* 0x000eb00000000800 */
[----:B------:R-:W3:Y:S01]  /*c860*/  MUFU.EX2 R14, R14 ;  /* 0x0000000e000e7308 */ /* 0x000ee20000000800 */
[----:B-1----:R-:W-:-:S07]  /*c870*/  FFMA R27, R27, R13, 1 ;  /* 0x3f8000001b1b7423 */ /* 0x002fce000000000d */
[----:B------:R-:W1:Y:S01]  /*c880*/  MUFU.EX2 R9, R9 ;  /* 0x0000000900097308 */ /* 0x000e620000000800 */
[----:B--2---:R-:W-:Y:S01]  /*c890*/  FFMA R25, R25, R3, 1 ;  /* 0x3f80000019197423 */ /* 0x004fe20000000003 */
[----:B------:R-:W-:Y:S01]  /*c8a0*/  FADD R3, R2, -12583039 ;  /* 0xcb40007f02037421 */ /* 0x000fe20000000000 */
[----:B------:R-:W-:-:S03]  /*c8b0*/  FFMA.SAT R2, -R36, R170, 0.5 ;  /* 0x3f00000024027423 */ /* 0x000fc600000021aa */
[C---:B------:R-:W-:Y:S01]  /*c8c0*/  FFMA R3, -R35.reuse, 1.4426950216293334961, -R3 ;  /* 0x3fb8aa3b23037823 */ /* 0x040fe20000000903 */
[----:B------:R-:W-:Y:S01]  /*c8d0*/  FFMA.RM R2, R2, R171, 12582913 ;  /* 0x4b40000102027423 */ /* 0x000fe200000040ab */
[----:B---3--:R-:W-:Y:S02]  /*c8e0*/  FFMA R28, R28, R14, 1 ;  /* 0x3f8000001c1c7423 */ /* 0x008fe4000000000e */
[----:B------:R-:W-:Y:S02]  /*c8f0*/  FFMA R3, -R35, 1.925963033500011079e-08, R3 ;  /* 0x32a5706023037823 */ /* 0x000fe40000000103 */
[----:B------:R-:W-:-:S04]  /*c900*/  SHF.L.U32 R15, R2, 0x17, RZ ;  /* 0x00000017020f7819 */ /* 0x000fc800000006ff */
[----:B------:R-:W2:Y:S01]  /*c910*/  MUFU.EX2 R3, R3 ;  /* 0x0000000300037308 */ /* 0x000ea20000000800 */
[----:B-1----:R-:W-:Y:S01]  /*c920*/  FFMA R26, R26, R9, 1 ;  /* 0x3f8000001a1a7423 */ /* 0x002fe20000000009 */
[----:B--2---:R-:W-:Y:S01]  /*c930*/  FFMA R24, R24, R3, 1 ;  /* 0x3f80000018187423 */ /* 0x004fe20000000003 */
[----:B------:R-:W-:Y:S01]  /*c940*/  FADD R3, R2, -12583039 ;  /* 0xcb40007f02037421 */ /* 0x000fe20000000000 */
[----:B------:R-:W-:-:S03]  /*c950*/  FFMA.SAT R2, -R37, R170, 0.5 ;  /* 0x3f00000025027423 */ /* 0x000fc600000021aa */
[----:B------:R-:W-:Y:S01]  /*c960*/  FFMA R3, -R36, 1.4426950216293334961, -R3 ;  /* 0x3fb8aa3b24037823 */ /* 0x000fe20000000903 */
[----:B------:R-:W-:-:S03]  /*c970*/  FFMA.RM R2, R2, R171, 12582913 ;  /* 0x4b40000102027423 */ /* 0x000fc600000040ab */
[----:B------:R-:W-:Y:S02]  /*c980*/  FFMA R3, -R36, 1.925963033500011079e-08, R3 ;  /* 0x32a5706024037823 */ /* 0x000fe40000000103 */
[----:B------:R-:W-:-:S04]  /*c990*/  SHF.L.U32 R14, R2, 0x17, RZ ;  /* 0x00000017020e7819 */ /* 0x000fc800000006ff */
[----:B------:R-:W1:Y:S02]  /*c9a0*/  MUFU.EX2 R3, R3 ;  /* 0x0000000300037308 */ /* 0x000e640000000800 */
[----:B-1----:R-:W-:Y:S01]  /*c9b0*/  FFMA R15, R15, R3, 1 ;  /* 0x3f8000000f0f7423 */ /* 0x002fe20000000003 */
        /* <DEDUP_REMOVED lines=29> */
.L_x_117:
[----:B------:R-:W1:Y:S02]  /*cb90*/  MUFU.RCP R170, R0 ;  /* 0x0000000000aa7308 */ /* 0x000e640000001000 */
[----:B-1----:R-:W-:-:S04]  /*cba0*/  FFMA R0, R0, R170, -1 ;  /* 0xbf80000000007423 */ /* 0x002fc800000000aa */
[----:B------:R-:W-:-:S04]  /*cbb0*/  FADD.FTZ R0, -R0, -RZ ;  /* 0x800000ff00007221 */ /* 0x000fc80000010100 */
[----:B------:R-:W-:-:S07]  /*cbc0*/  FFMA R170, R170, R0, R170 ;  /* 0x00000000aaaa7223 */ /* 0x000fce00000000aa */
.L_x_118:
[----:B------:R-:W-:Y:S05]  /*cbd0*/  BSYNC B1 ;  /* 0x0000000000017941 */ /* 0x000fea0003800000 */
.L_x_116:
        /* <DEDUP_REMOVED lines=10> */
.L_x_120:
[----:B------:R-:W1:Y:S02]  /*cc80*/  MUFU.RCP R0, R163 ;  /* 0x000000a300007308 */ /* 0x000e640000001000 */
[----:B-1----:R-:W-:-:S04]  /*cc90*/  FFMA R163, R163, R0, -1 ;  /* 0xbf800000a3a37423 */ /* 0x002fc80000000000 */
[----:B------:R-:W-:-:S04]  /*cca0*/  FADD.FTZ R163, -R163, -RZ ;  /* 0x800000ffa3a37221 */ /* 0x000fc80000010100 */
[----:B------:R-:W-:-:S07]  /*ccb0*/  FFMA R163, R0, R163, R0 ;  /* 0x000000a300a37223 */ /* 0x000fce0000000000 */
.L_x_121:
[----:B------:R-:W-:Y:S05]  /*ccc0*/  BSYNC B1 ;  /* 0x0000000000017941 */ /* 0x000fea0003800000 */
.L_x_119:
        /* <DEDUP_REMOVED lines=10> */
.L_x_123:
[----:B------:R-:W1:Y:S02]  /*cd70*/  MUFU.RCP R0, R162 ;  /* 0x000000a200007308 */ /* 0x000e640000001000 */
[----:B-1----:R-:W-:-:S04]  /*cd80*/  FFMA R162, R162, R0, -1 ;  /* 0xbf800000a2a27423 */ /* 0x002fc80000000000 */
[----:B------:R-:W-:-:S04]  /*cd90*/  FADD.FTZ R162, -R162, -RZ ;  /* 0x800000ffa2a27221 */ /* 0x000fc80000010100 */
[----:B------:R-:W-:-:S07]  /*cda0*/  FFMA R162, R0, R162, R0 ;  /* 0x000000a200a27223 */ /* 0x000fce0000000000 */
.L_x_124:
[----:B------:R-:W-:Y:S05]  /*cdb0*/  BSYNC B1 ;  /* 0x0000000000017941 */ /* 0x000fea0003800000 */
.L_x_122:
        /* <DEDUP_REMOVED lines=10> */
.L_x_126:
[----:B------:R-:W1:Y:S02]  /*ce60*/  MUFU.RCP R0, R161 ;  /* 0x000000a100007308 */ /* 0x000e640000001000 */
[----:B-1----:R-:W-:-:S04]  /*ce70*/  FFMA R161, R161, R0, -1 ;  /* 0xbf800000a1a17423 */ /* 0x002fc80000000000 */
[----:B------:R-:W-:-:S04]  /*ce80*/  FADD.FTZ R161, -R161, -RZ ;  /* 0x800000ffa1a17221 */ /* 0x000fc80000010100 */
[----:B------:R-:W-:-:S07]  /*ce90*/  FFMA R161, R0, R161, R0 ;  /* 0x000000a100a17223 */ /* 0x000fce0000000000 */
.L_x_127:
[----:B------:R-:W-:Y:S05]  /*cea0*/  BSYNC B1 ;  /* 0x0000000000017941 */ /* 0x000fea0003800000 */
.L_x_125:
        /* <DEDUP_REMOVED lines=10> */
.L_x_129:
[----:B------:R-:W1:Y:S02]  /*cf50*/  MUFU.RCP R0, R31 ;  /* 0x0000001f00007308 */ /* 0x000e640000001000 */
[----:B-1----:R-:W-:-:S04]  /*cf60*/  FFMA R31, R31, R0, -1 ;  /* 0xbf8000001f1f7423 */ /* 0x002fc80000000000 */
[----:B------:R-:W-:-:S04]  /*cf70*/  FADD.FTZ R31, -R31, -RZ ;  /* 0x800000ff1f1f7221 */ /* 0x000fc80000010100 */
[----:B------:R-:W-:-:S07]  /*cf80*/  FFMA R31, R0, R31, R0 ;  /* 0x0000001f001f7223 */ /* 0x000fce0000000000 */
.L_x_130:
[----:B------:R-:W-:Y:S05]  /*cf90*/  BSYNC B1 ;  /* 0x0000000000017941 */ /* 0x000fea0003800000 */
.L_x_128:
        /* <DEDUP_REMOVED lines=10> */
.L_x_132:
[----:B------:R-:W1:Y:S02]  /*d040*/  MUFU.RCP R0, R30 ;  /* 0x0000001e00007308 */ /* 0x000e640000001000 */
[----:B-1----:R-:W-:-:S04]  /*d050*/  FFMA R30, R30, R0, -1 ;  /* 0xbf8000001e1e7423 */ /* 0x002fc80000000000 */
[----:B------:R-:W-:-:S04]  /*d060*/  FADD.FTZ R30, -R30, -RZ ;  /* 0x800000ff1e1e7221 */ /* 0x000fc80000010100 */
[----:B------:R-:W-:-:S07]  /*d070*/  FFMA R30, R0, R30, R0 ;  /* 0x0000001e001e7223 */ /* 0x000fce0000000000 */
.L_x_133:
[----:B------:R-:W-:Y:S05]  /*d080*/  BSYNC B1 ;  /* 0x0000000000017941 */ /* 0x000fea0003800000 */
.L_x_131:
        /* <DEDUP_REMOVED lines=10> */
.L_x_135:
[----:B------:R-:W1:Y:S02]  /*d130*/  MUFU.RCP R0, R29 ;  /* 0x0000001d00007308 */ /* 0x000e640000001000 */
[----:B-1----:R-:W-:-:S04]  /*d140*/  FFMA R29, R29, R0, -1 ;  /* 0xbf8000001d1d7423 */ /* 0x002fc80000000000 */
[----:B------:R-:W-:-:S04]  /*d150*/  FADD.FTZ R29, -R29, -RZ ;  /* 0x800000ff1d1d7221 */ /* 0x000fc80000010100 */
[----:B------:R-:W-:-:S07]  /*d160*/  FFMA R29, R0, R29, R0 ;  /* 0x0000001d001d7223 */ /* 0x000fce0000000000 */
.L_x_136:
[----:B------:R-:W-:Y:S05]  /*d170*/  BSYNC B1 ;  /* 0x0000000000017941 */ /* 0x000fea0003800000 */
.L_x_134:
        /* <DEDUP_REMOVED lines=10> */
.L_x_138:
[----:B------:R-:W1:Y:S02]  /*d220*/  MUFU.RCP R0, R28 ;  /* 0x0000001c00007308 */ /* 0x000e640000001000 */
[----:B-1----:R-:W-:-:S04]  /*d230*/  FFMA R28, R28, R0, -1 ;  /* 0xbf8000001c1c7423 */ /* 0x002fc80000000000 */
[----:B------:R-:W-:-:S04]  /*d240*/  FADD.FTZ R28, -R28, -RZ ;  /* 0x800000ff1c1c7221 */ /* 0x000fc80000010100 */
[----:B------:R-:W-:-:S07]  /*d250*/  FFMA R28, R0, R28, R0 ;  /* 0x0000001c001c7223 */ /* 0x000fce0000000000 */
.L_x_139:
[----:B------:R-:W-:Y:S05]  /*d260*/  BSYNC B1 ;  /* 0x0000000000017941 */ /* 0x000fea0003800000 */
.L_x_137:
        /* <DEDUP_REMOVED lines=10> */
.L_x_141:
[----:B------:R-:W1:Y:S02]  /*d310*/  MUFU.RCP R0, R27 ;  /* 0x0000001b00007308 */ /* 0x000e640000001000 */
[----:B-1----:R-:W-:-:S04]  /*d320*/  FFMA R27, R27, R0, -1 ;  /* 0xbf8000001b1b7423 */ /* 0x002fc80000000000 */
[----:B------:R-:W-:-:S04]  /*d330*/  FADD.FTZ R27, -R27, -RZ ;  /* 0x800000ff1b1b7221 */ /* 0x000fc80000010100 */
[----:B------:R-:W-:-:S07]  /*d340*/  FFMA R27, R0, R27, R0 ;  /* 0x0000001b001b7223 */ /* 0x000fce0000000000 */
.L_x_142:
[----:B------:R-:W-:Y:S05]  /*d350*/  BSYNC B1 ;  /* 0x0000000000017941 */ /* 0x000fea0003800000 */
.L_x_140:
        /* <DEDUP_REMOVED lines=10> */
.L_x_144:
[----:B------:R-:W1:Y:S02]  /*d400*/  MUFU.RCP R0, R26 ;  /* 0x0000001a00007308 */ /* 0x000e640000001000 */
[----:B-1----:R-:W-:-:S04]  /*d410*/  FFMA R26, R26, R0, -1 ;  /* 0xbf8000001a1a7423 */ /* 0x002fc80000000000 */
[----:B------:R-:W-:-:S04]  /*d420*/  FADD.FTZ R26, -R26, -RZ ;  /* 0x800000ff1a1a7221 */ /* 0x000fc80000010100 */
[----:B------:R-:W-:-:S07]  /*d430*/  FFMA R26, R0, R26, R0 ;  /* 0x0000001a001a7223 */ /* 0x000fce0000000000 */
.L_x_145:
[----:B------:R-:W-:Y:S05]  /*d440*/  BSYNC B1 ;  /* 0x0000000000017941 */ /* 0x000fea0003800000 */
.L_x_143:
        /* <DEDUP_REMOVED lines=10> */
.L_x_147:
[----:B------:R-:W1:Y:S02]  /*d4f0*/  MUFU.RCP R0, R25 ;  /* 0x0000001900007308 */ /* 0x000e640000001000 */
[----:B-1----:R-:W-:-:S04]  /*d500*/  FFMA R25, R25, R0, -1 ;  /* 0xbf80000019197423 */ /* 0x002fc80000000000 */
[----:B------:R-:W-:-:S04]  /*d510*/  FADD.FTZ R25, -R25, -RZ ;  /* 0x800000ff19197221 */ /* 0x000fc80000010100 */
[----:B------:R-:W-:-:S07]  /*d520*/  FFMA R25, R0, R25, R0 ;  /* 0x0000001900197223 */ /* 0x000fce0000000000 */
.L_x_148:
[----:B------:R-:W-:Y:S05]  /*d530*/  BSYNC B1 ;  /* 0x0000000000017941 */ /* 0x000fea0003800000 */
.L_x_146:
        /* <DEDUP_REMOVED lines=10> */
.L_x_150:
[----:B------:R-:W1:Y:S02]  /*d5e0*/  MUFU.RCP R0, R24 ;  /* 0x0000001800007308 */ /* 0x000e640000001000 */
[----:B-1----:R-:W-:-:S04]  /*d5f0*/  FFMA R24, R24, R0, -1 ;  /* 0xbf80000018187423 */ /* 0x002fc80000000000 */
[----:B------:R-:W-:-:S04]  /*d600*/  FADD.FTZ R24, -R24, -RZ ;  /* 0x800000ff18187221 */ /* 0x000fc80000010100 */
[----:B------:R-:W-:-:S07]  /*d610*/  FFMA R24, R0, R24, R0 ;  /* 0x0000001800187223 */ /* 0x000fce0000000000 */
.L_x_151:
[----:B------:R-:W-:Y:S05]  /*d620*/  BSYNC B1 ;  /* 0x0000000000017941 */ /* 0x000fea0003800000 */
.L_x_149:
        /* <DEDUP_REMOVED lines=10> */
.L_x_153:
[----:B------:R-:W1:Y:S02]  /*d6d0*/  MUFU.RCP R0, R15 ;  /* 0x0000000f00007308 */ /* 0x000e640000001000 */
[----:B-1----:R-:W-:-:S04]  /*d6e0*/  FFMA R15, R15, R0, -1 ;  /* 0xbf8000000f0f7423 */ /* 0x002fc80000000000 */
[----:B------:R-:W-:-:S04]  /*d6f0*/  FADD.FTZ R15, -R15, -RZ ;  /* 0x800000ff0f0f7221 */ /* 0x000fc80000010100 */
[----:B------:R-:W-:-:S07]  /*d700*/  FFMA R15, R0, R15, R0 ;  /* 0x0000000f000f7223 */ /* 0x000fce0000000000 */
.L_x_154:
[----:B------:R-:W-:Y:S05]  /*d710*/  BSYNC B1 ;  /* 0x0000000000017941 */ /* 0x000fea0003800000 */
.L_x_152:
        /* <DEDUP_REMOVED lines=10> */
.L_x_156:
[----:B------:R-:W1:Y:S02]  /*d7c0*/  MUFU.RCP R0, R14 ;  /* 0x0000000e00007308 */ /* 0x000e640000001000 */
[----:B-1----:R-:W-:-:S04]  /*d7d0*/  FFMA R14, R14, R0, -1 ;  /* 0xbf8000000e0e7423 */ /* 0x002fc80000000000 */
[----:B------:R-:W-:-:S04]  /*d7e0*/  FADD.FTZ R14, -R14, -RZ ;  /* 0x800000ff0e0e7221 */ /* 0x000fc80000010100 */
[----:B------:R-:W-:-:S07]  /*d7f0*/  FFMA R14, R0, R14, R0 ;  /* 0x0000000e000e7223 */ /* 0x000fce0000000000 */
.L_x_157:
[----:B------:R-:W-:Y:S05]  /*d800*/  BSYNC B1 ;  /* 0x0000000000017941 */ /* 0x000fea0003800000 */
.L_x_155:
        /* <DEDUP_REMOVED lines=10> */
.L_x_159:
[----:B------:R-:W1:Y:S02]  /*d8b0*/  MUFU.RCP R0, R13 ;  /* 0x0000000d00007308 */ /* 0x000e640000001000 */
[----:B-1----:R-:W-:-:S04]  /*d8c0*/  FFMA R13, R13, R0, -1 ;  /* 0xbf8000000d0d7423 */ /* 0x002fc80000000000 */
[----:B------:R-:W-:-:S04]  /*d8d0*/  FADD.FTZ R13, -R13, -RZ ;  /* 0x800000ff0d0d7221 */ /* 0x000fc80000010100 */
[----:B------:R-:W-:-:S07]  /*d8e0*/  FFMA R13, R0, R13, R0 ;  /* 0x0000000d000d7223 */ /* 0x000fce0000000000 */
.L_x_160:
[----:B------:R-:W-:Y:S05]  /*d8f0*/  BSYNC B1 ;  /* 0x0000000000017941 */ /* 0x000fea0003800000 */
.L_x_158:
        /* <DEDUP_REMOVED lines=9> */
.L_x_162:
[----:B------:R-:W1:Y:S02]  /*d990*/  MUFU.RCP R0, R9 ;  /* 0x0000000900007308 */ /* 0x000e640000001000 */
[----:B-1----:R-:W-:-:S04]  /*d9a0*/  FFMA R9, R9, R0, -1 ;  /* 0xbf80000009097423 */ /* 0x002fc80000000000 */
[----:B------:R-:W-:-:S04]  /*d9b0*/  FADD.FTZ R9, -R9, -RZ ;  /* 0x800000ff09097221 */ /* 0x000fc80000010100 */
[----:B------:R-:W-:-:S07]  /*d9c0*/  FFMA R0, R0, R9, R0 ;  /* 0x0000000900007223 */ /* 0x000fce0000000000 */
.L_x_163:
[----:B------:R-:W-:Y:S05]  /*d9d0*/  BSYNC B1 ;  /* 0x0000000000017941 */ /* 0x000fea0003800000 */
.L_x_161:
        /* <DEDUP_REMOVED lines=23> */
[----:B------:R-:W-:Y:S02]  /*db50*/  F2FP.BF16.F32.PACK_AB R27, R0, R13 ;  /* 0x0000000d001b723e */ /* 0x000fe400000010ff */
[----:B------:R-:W-:Y:S01]  /*db60*/  F2FP.BF16.F32.PACK_AB R25, R25, R34 ;  /* 0x000000221919723e */ /* 0x000fe200000010ff */
[----:B------:R1:W-:Y:S01]  /*db70*/  STSM.16.M88.4 [R155+0x2200], R28 ;  /* 0x0022001c9b007844 */ /* 0x0003e20000000200 */
[----:B------:R-:W-:Y:S02]  /*db80*/  F2FP.BF16.F32.PACK_AB R26, R14, R15 ;  /* 0x0000000f0e1a723e */ /* 0x000fe400000010ff */
[----:B------:R-:W-:-:S05]  /*db90*/  LEA R0, R164, R155, 0x1 ;  /* 0x0000009ba4007211 */ /* 0x000fca00078e08ff */
        /* <DEDUP_REMOVED lines=11> */
[----:B------:R-:W-:Y:S02]  /*dc50*/  UIADD3 UR4, UR46, 0x2200, URZ ;  /* 0x000022002e047890 */ /* 0x000fe4000fffe03f */
[----:B------:R-:W-:Y:S01]  /*dc60*/  UIADD3.X UR9, URZ, UR39, URZ, UP0, !UPT ;  /* 0x000000273f097290 */ /* 0x000fe200087fe43f */
[----:B------:R-:W-:Y:S01]  /*dc70*/  UMOV UR5, UR49 ;  /* 0x0000003100057c82 */ /* 0x000fe20008000000 */
[----:B------:R-:W-:-:S07]  /*dc80*/  UMOV UR7, UR51 ;  /* 0x0000003300077c82 */ /* 0x000fce0008000000 */
[----:B------:R2:W-:Y:S01]  /*dc90*/  UTMASTG.3D [UR4], [UR8] ;  /* 0x00000004080073b5 */ /* 0x0005e20008010000 */
[----:B------:R0:W-:Y:S01]  /*dca0*/  UTMACMDFLUSH ;  /* 0x00000000000079b7 */ /* 0x0001e20000000000 */
[----:B--2---:R-:W-:-:S04]  /*dcb0*/  DEPBAR.LE SB0, 0x1 ;  /* 0x000080400000791a */ /* 0x004fc80000000000 */
.L_x_165:
[----:B------:R-:W-:Y:S05]  /*dcc0*/  BSYNC B0 ;  /* 0x0000000000007941 */ /* 0x000fea0003800000 */
.L_x_164:
[----:B-1----:R-:W-:Y:S01]  /*dcd0*/  IADD3 R0, R155, 0x2200, RZ ;  /* 0x000022009b007810 */ /* 0x002fe20007ffe0ff */
[----:B------:R-:W-:Y:S03]  /*dce0*/  BAR.SYNC.DEFER_BLOCKING 0x1, 0x100 ;  /* 0x0044000000007b1d */ /* 0x000fe60000010000 */
[----:B------:R-:W-:-:S03]  /*dcf0*/  LEA R172, R164, R0, 0x1 ;  /* 0x00000000a4ac7211 */ /* 0x000fc600078e08ff */
[----:B------:R-:W-:Y:S04]  /*dd00*/  BSSY B0, `(.L_x_166) ;  /* 0x000000a000007945 */ /* 0x000fe80003800000 */
[----:B------:R-:W-:Y:S05]  /*dd10*/  @P0 BRA `(.L_x_167) ;  /* 0x0000000000200947 */ /* 0x000fea0003800000 */
[----:B------:R-:W-:-:S06]  /*dd20*/  UISETP.NE.AND UP0, UPT, UR43, 0x3, UPT ;  /* 0x000000032b00788c */ /* 0x000fcc000bf05270 */
[----:B------:R-:W-:-:S13]  /*dd30*/  PLOP3.LUT P2, PT, PT, PT, UP0, 0x80, 0x0 ;  /* 0x000000000000781c */ /* 0x000fda0003f4f008 */
[----:B------:R-:W-:Y:S05]  /*dd40*/  @!P2 BRA `(.L_x_168) ;  /* 0x000000000004a947 */ /* 0x000fea0003800000 */
[----:B------:R-:W-:Y:S01]  /*dd50*/  BPT.TRAP 0x1 ;  /* 0x000000040000795c */ /* 0x000fe20000300000 */
.L_x_168:
[----:B------:R-:W-:-:S04]  /*dd60*/  ULEA UR4, UR36, UR46, 0x3 ;  /* 0x0000002e24047291 */ /* 0x000fc8000f8e183f */
[----:B------:R-:W-:-:S04]  /*dd70*/  UIADD3 UR4, UR4, 0x50, URZ ;  /* 0x0000005004047890 */ /* 0x000fc8000fffe03f */
[----:B------:R-:W-:-:S09]  /*dd80*/  UPRMT UR4, UR47, 0x654, UR4 ;  /* 0x000006542f047896 */ /* 0x000fd20008000004 */
[----:B------:R-:W-:Y:S03]  /*dd90*/  SYNCS.ARRIVE.TRANS64.RED.A1T0 RZ, [UR4], RZ ;  /* 0x000000ffffff79a7 */ /* 0x000fe60008100404 */
.L_x_167:
[----:B------:R-:W-:Y:S05]  /*dda0*/  BSYNC B0 ;  /* 0x0000000000007941 */ /* 0x000fea0003800000 */
.L_x_166:
[----:B------:R-:W-:Y:S01]  /*ddb0*/  UIADD3 UR36, UR36, 0x1, URZ ;  /* 0x0000000124247890 */ /* 0x000fe2000fffe03f */
[----:B------:R-:W-:Y:S01]  /*ddc0*/  BSSY B0, `(.L_x_169) ;  /* 0x0000039000007945 */ /* 0x000fe20003800000 */
[----:B------:R-:W-:Y:S02]  /*ddd0*/  MOV R9, RZ ;  /* 0x000000ff00097202 */ /* 0x000fe40000000f00 */
[----:B------:R-:W-:-:S04]  /*dde0*/  UISETP.NE.AND UP0, UPT, UR36, 0x4, UPT ;  /* 0x000000042400788c */ /* 0x000fc8000bf05270 */
[----:B------:R-:W-:Y:S01]  /*ddf0*/  USEL UR36, UR36, URZ, UP0 ;  /* 0x0000003f24247287 */ /* 0x000fe20008000000 */
[----:B------:R-:W-:Y:S11]  /*de00*/  @P0 BRA `(.L_x_170) ;  /* 0x0000000000d00947 */ /* 0x000ff60003800000 */
[----:B------:R-:W-:-:S06]  /*de10*/  UISETP.NE.AND UP0, UPT, UR43, 0x3, UPT ;  /* 0x000000032b00788c */ /* 0x000fcc000bf05270 */
[----:B------:R-:W-:-:S13]  /*de20*/  PLOP3.LUT P2, PT, PT, PT, UP0, 0x80, 0x0 ;  /* 0x000000000000781c */ /* 0x000fda0003f4f008 */
[----:B------:R-:W-:Y:S05]  /*de30*/  @!P2 BRA `(.L_x_171) ;  /* 0x000000000004a947 */ /* 0x000fea0003800000 */
[----:B------:R-:W-:Y:S01]  /*de40*/  BPT.TRAP 0x1 ;  /* 0x000000040000795c */ /* 0x000fe20000300000 */
.L_x_171:
[----:B------:R-:W-:Y:S01]  /*de50*/  LEA R0, R4, UR46, 0x3 ;  /* 0x0000002e04007c11 */ /* 0x000fe2000f8e18ff */
[----:B------:R-:W-:Y:S01]  /*de60*/  BSSY B1, `(.L_x_172) ;  /* 0x0000004000017945 */ /* 0x000fe20003800000 */
[----:B------:R-:W-:-:S04]  /*de70*/  SHF.L.U32 R2, RZ, 0x1f, RZ ;  /* 0x0000001fff027819 */ /* 0x000fc800000006ff */
[----:B------:R-:W1:Y:S02]  /*de80*/  SYNCS.PHASECHK.TRANS64.TRYWAIT P2, [R0+URZ+0x30], R2 ;  /* 0x00003002000075a7 */ /* 0x000e64000804017f */
[----:B-1----:R-:W-:Y:S05]  /*de90*/  @!P2 BRA `(.L_x_173) ;  /* 0x0000020000b0a947 */ /* 0x002fea0003800000 */
.L_x_1143:
[----:B------:R-:W-:Y:S05]  /*dea0*/  BSYNC B1 ;  /* 0x0000000000017941 */ /* 0x000fea0003800000 */
.L_x_172:
[----:B------:R-:W-:Y:S05]  /*deb0*/  @P1 BRA `(.L_x_174) ;  /* 0x0000000000941947 */ /* 0x000fea0003800000 */
[----:B------:R-:W-:Y:S01]  /*dec0*/  LEA R12, R4, R156, 0xd ;  /* 0x0000009c040c7211 */ /* 0x000fe200078e68ff */
[----:B------:R-:W-:Y:S05]  /*ded0*/  WARPSYNC.ALL ;  /* 0x0000000000007948 */ /* 0x000fea0003800000 */
[----:B------:R-:W-:Y:S02]  /*dee0*/  LEA R8, R164, R12, 0x1 ;  /* 0x0000000ca4087211 */ /* 0x000fe400078e08ff */
[----:B------:R-:W2:Y:S04]  /*def0*/  LDSM.16.M88.4 R12, [R12] ;  /* 0x000000000c0c783b */ /* 0x000ea80000000200 */
[----:B------:R-:W3:Y:S01]  /*df00*/  LDSM.16.M88.4 R8, [R8] ;  /* 0x000000000808783b */ /* 0x000ee20000000200 */
[C---:B--2---:R-:W-:Y:S01]  /*df10*/  SHF.L.U32 R154, R12.reuse, 0x10, RZ ;  /* 0x000000100c9a7819 */ /* 0x044fe200000006ff */
[----:B------:R-:W-:Y:S01]  /*df20*/  IMAD.U32 R23, R13, 0x10000, RZ ;  /* 0x000100000d177824 */ /* 0x000fe200078e00ff */
[----:B------:R-:W-:-:S02]  /*df30*/  LOP3.LUT R12, R12, 0xffff0000, RZ, 0xc0, !PT ;  /* 0xffff00000c0c7812 */ /* 0x000fc400078ec0ff */
[----:B---3--:R-:W-:Y:S01]  /*df40*/  SHF.L.U32 R18, R8, 0x10, RZ ;  /* 0x0000001008127819 */ /* 0x008fe200000006ff */
        /* <DEDUP_REMOVED lines=11> */
[----:B------:R-:W-:Y:S01]  /*e000*/  LOP3.LUT R14, R14, 0xffff0000, RZ, 0xc0, !PT ;  /* 0xffff00000e0e7812 */ /* 0x000fe200078ec0ff */
[C---:B------:R-:W-:Y:S01]  /*e010*/  FMUL R18, R16.reuse, R18 ;  /* 0x0000001210127220 */ /* 0x040fe20000400000 */
        /* <DEDUP_REMOVED lines=15> */
.L_x_174:
[----:B------:R-:W-:-:S04]  /*e110*/  IADD3 R4, R4, 0x1, RZ ;  /* 0x0000000104047810 */ /* 0x000fc80007ffe0ff */
[----:B------:R-:W-:-:S04]  /*e120*/  ISETP.NE.AND P2, PT, R4, 0x4, PT ;  /* 0x000000040400780c */ /* 0x000fc80003f45270 */
[----:B------:R-:W-:Y:S02]  /*e130*/  SEL R4, R4, RZ, P2 ;  /* 0x000000ff04047207 */ /* 0x000fe40001000000 */
[----:B------:R-:W-:-:S07]  /*e140*/  SEL R9, RZ, 0x1, P2 ;  /* 0x00000001ff097807 */ /* 0x000fce0001000000 */
.L_x_170:
[----:B------:R-:W-:Y:S05]  /*e150*/  BSYNC B0 ;  /* 0x0000000000007941 */ /* 0x000fea0003800000 */
.L_x_169:
[----:B------:R-:W2:Y:S04]  /*e160*/  LDL.LU R3, [R1+0x40] ;  /* 0x0000400001037983 */ /* 0x000ea80000300800 */
[----:B-1----:R-:W3:Y:S04]  /*e170*/  LDL.LU R0, [R1+0x44] ;  /* 0x0000440001007983 */ /* 0x002ee80000300800 */
[----:B------:R-:W4:Y:S04]  /*e180*/  LDL.LU R2, [R1+0x48] ;  /* 0x0000480001027983 */ /* 0x000f280000300800 */
[----:B------:R-:W5:Y:S04]  /*e190*/  LDL.LU R15, [R1+0x4c] ;  /* 0x00004c00010f7983 */ /* 0x000f680000300800 */
        /* <DEDUP_REMOVED lines=11> */
[----:B------:R-:W5:Y:S01]  /*e250*/  LDL.LU R28, [R1+0x7c] ;  /* 0x00007c00011c7983 */ /* 0x000f620000300800 */
[----:B------:R-:W-:Y:S01]  /*e260*/  MOV R171, 0x3bbb989d ;  /* 0x3bbb989d00ab7802 */ /* 0x000fe20000000f00 */
[----:B------:R-:W-:Y:S01]  /*e270*/  IMAD.MOV.U32 R174, RZ, RZ, 0x437c0000 ;  /* 0x437c0000ffae7424 */ /* 0x000fe200078e00ff */
[----:B------:R-:W-:Y:S01]  /*e280*/  BSSY B1, `(.L_x_175) ;  /* 0x000009d000017945 */ /* 0x000fe20003800000 */
[C---:B--2---:R-:W-:Y:S01]  /*e290*/  FFMA R170, R17.reuse, R3, R154 ;  /* 0x0000000311aa7223 */ /* 0x044fe2000000009a */
[----:B---3--:R-:W-:-:S03]  /*e2a0*/  FFMA R169, R17, R0, R153 ;  /* 0x0000000011a97223 */ /* 0x008fc60000000099 */
[-C--:B------:R-:W-:Y:S01]  /*e2b0*/  FFMA.SAT R0, -R170, R171.reuse, 0.5 ;  /* 0x3f000000aa007423 */ /* 0x080fe200000021ab */
[----:B------:R-:W-:-:S03]  /*e2c0*/  FFMA.SAT R13, -R169, R171, 0.5 ;  /* 0x3f000000a90d7423 */ /* 0x000fc600000021ab */
[----:B------:R-:W-:Y:S01]  /*e2d0*/  FFMA.RM R0, R0, R174, 12582913 ;  /* 0x4b40000100007423 */ /* 0x000fe200000040ae */
[----:B----4-:R-:W-:Y:S01]  /*e2e0*/  FFMA R168, R17, R2, R23 ;  /* 0x0000000211a87223 */ /* 0x010fe20000000017 */
[----:B------:R-:W-:Y:S02]  /*e2f0*/  FFMA.RM R13, R13, R174, 12582913 ;  /* 0x4b4000010d0d7423 */ /* 0x000fe400000040ae */
[C---:B------:R-:W-:Y:S01]  /*e300*/  FADD R3, R0.reuse, -12583039 ;  /* 0xcb40007f00037421 */ /* 0x040fe20000000000 */
[----:B-----5:R-:W-:Y:S01]  /*e310*/  FFMA R167, R17, R15, R152 ;  /* 0x0000000f11a77223 */ /* 0x020fe20000000098 */
[----:B------:R-:W-:Y:S01]  /*e320*/  SHF.L.U32 R0, R0, 0x17, RZ ;  /* 0x0000001700007819 */ /* 0x000fe200000006ff */
[----:B------:R-:W-:Y:S01]  /*e330*/  FADD R2, R13, -12583039 ;  /* 0xcb40007f0d027421 */ /* 0x000fe20000000000 */
[----:B------:R-:W-:Y:S01]  /*e340*/  FFMA R14, -R170, 1.4426950216293334961, -R3 ;  /* 0x3fb8aa3baa0e7823 */ /* 0x000fe20000000903 */
[----:B------:R-:W-:Y:S01]  /*e350*/  FFMA.SAT R3, -R168, R171, 0.5 ;  /* 0x3f000000a8037423 */ /* 0x000fe200000021ab */
[----:B------:R-:W-:Y:S01]  /*e360*/  FFMA R161, R17, R36, R21 ;  /* 0x0000002411a17223 */ /* 0x000fe20000000015 */
[----:B------:R-:W-:Y:S01]  /*e370*/  FFMA R2, -R169, 1.4426950216293334961, -R2 ;  /* 0x3fb8aa3ba9027823 */ /* 0x000fe20000000902 */
[----:B------:R-:W-:Y:S01]  /*e380*/  FFMA R14, -R170, 1.925963033500011079e-08, R14 ;  /* 0x32a57060aa0e7823 */ /* 0x000fe2000000010e */
[-C--:B------:R-:W-:Y:S01]  /*e390*/  FFMA.RM R3, R3, R174.reuse, 12582913 ;  /* 0x4b40000103037423 */ /* 0x080fe200000040ae */
[----:B------:R-:W-:Y:S01]  /*e3a0*/  FFMA R160, R17, R35, R22 ;  /* 0x0000002311a07223 */ /* 0x000fe20000000016 */
[----:B------:R-:W-:Y:S01]  /*e3b0*/  FFMA R24, -R169, 1.925963033500011079e-08, R2 ;  /* 0x32a57060a9187823 */ /* 0x000fe20000000102 */
[-C--:B------:R-:W-:Y:S01]  /*e3c0*/  FFMA.SAT R2, -R167, R171.reuse, 0.5 ;  /* 0x3f000000a7027423 */ /* 0x080fe200000021ab */
[C---:B------:R-:W-:Y:S01]  /*e3d0*/  FADD R15, R3.reuse, -12583039 ;  /* 0xcb40007f030f7421 */ /* 0x040fe20000000000 */
[----:B------:R1:W2:Y:S01]  /*e3e0*/  MUFU.EX2 R25, R14 ;  /* 0x0000000e00197308 */ /* 0x0002a20000000800 */
[----:B------:R-:W-:Y:S01]  /*e3f0*/  SHF.L.U32 R163, R3, 0x17, RZ ;  /* 0x0000001703a37819 */ /* 0x000fe200000006ff */
[-C--:B------:R-:W-:Y:S01]  /*e400*/  FFMA.RM R2, R2, R174.reuse, 12582913 ;  /* 0x4b40000102027423 */ /* 0x080fe200000040ae */
[----:B------:R-:W-:Y:S01]  /*e410*/  FFMA R15, -R168, 1.4426950216293334961, -R15 ;  /* 0x3fb8aa3ba80f7823 */ /* 0x000fe2000000090f */
[-C--:B------:R-:W-:Y:S01]  /*e420*/  FFMA.SAT R3, -R160, R171.reuse, 0.5 ;  /* 0x3f000000a0037423 */ /* 0x080fe200000021ab */
[----:B------:R-:W-:Y:S01]  /*e430*/  SHF.L.U32 R166, R13, 0x17, RZ ;  /* 0x000000170da67819 */ /* 0x000fe200000006ff */
[----:B------:R-:W-:Y:S01]  /*e440*/  FFMA.SAT R13, -R161, R171, 0.5 ;  /* 0x3f000000a10d7423 */ /* 0x000fe200000021ab */
[----:B------:R-:W-:Y:S01]  /*e450*/  FFMA R15, -R168, 1.925963033500011079e-08, R15 ;  /* 0x32a57060a80f7823 */ /* 0x000fe2000000010f */
[----:B------:R-:W3:Y:S01]  /*e460*/  MUFU.EX2 R24, R24 ;  /* 0x0000001800187308 */ /* 0x000ee20000000800 */
[C---:B-1----:R-:W-:Y:S01]  /*e470*/  FADD R14, R2.reuse, -12583039 ;  /* 0xcb40007f020e7421 */ /* 0x042fe20000000000 */
[----:B------:R-:W-:Y:S01]  /*e480*/  FFMA.RM R3, R3, R174, 12582913 ;  /* 0x4b40000103037423 */ /* 0x000fe200000040ae */
[----:B------:R-:W-:Y:S01]  /*e490*/  SHF.L.U32 R162, R2, 0x17, RZ ;  /* 0x0000001702a27819 */ /* 0x000fe200000006ff */
[----:B------:R-:W-:Y:S01]  /*e4a0*/  FFMA R159, R17, R34, R19 ;  /* 0x00000022119f7223 */ /* 0x000fe20000000013 */
[----:B------:R-:W-:Y:S01]  /*e4b0*/  FFMA R14, -R167, 1.4426950216293334961, -R14 ;  /* 0x3fb8aa3ba70e7823 */ /* 0x000fe2000000090e */
[----:B------:R-:W-:Y:S01]  /*e4c0*/  FADD R2, R3, -12583039 ;  /* 0xcb40007f03027421 */ /* 0x000fe20000000000 */
[----:B------:R-:W-:Y:S01]  /*e4d0*/  FFMA.RM R13, R13, R174, 12582913 ;  /* 0x4b4000010d0d7423 */ /* 0x000fe200000040ae */
[----:B------:R-:W1:Y:S01]  /*e4e0*/  MUFU.EX2 R15, R15 ;  /* 0x0000000f000f7308 */ /* 0x000e620000000800 */
[----:B------:R-:W-:Y:S01]  /*e4f0*/  FFMA R14, -R167, 1.925963033500011079e-08, R14 ;  /* 0x32a57060a70e7823 */ /* 0x000fe2000000010e */
[C---:B------:R-:W-:Y:S01]  /*e500*/  FFMA R37, R17.reuse, R33, R18 ;  /* 0x0000002111257223 */ /* 0x040fe20000000012 */
[C---:B------:R-:W-:Y:S01]  /*e510*/  FFMA R158, R17.reuse, R26, R20 ;  /* 0x0000001a119e7223 */ /* 0x040fe20000000014 */
[C---:B------:R-:W-:Y:S01]  /*e520*/  FFMA R35, R17.reuse, R32, R12 ;  /* 0x0000002011237223 */ /* 0x040fe2000000000c */
[----:B------:R-:W-:Y:S01]  /*e530*/  FFMA R34, R17, R29, R11 ;  /* 0x0000001d11227223 */ /* 0x000fe2000000000b */
[----:B------:R-:W-:Y:S01]  /*e540*/  SHF.L.U32 R157, R13, 0x17, RZ ;  /* 0x000000170d9d7819 */ /* 0x000fe200000006ff */
[----:B--2---:R-:W-:Y:S01]  /*e550*/  FFMA R0, R0, R25, 1 ;  /* 0x3f80000000007423 */ /* 0x004fe20000000019 */
[----:B------:R-:W2:Y:S01]  /*e560*/  MUFU.EX2 R14, R14 ;  /* 0x0000000e000e7308 */ /* 0x000ea20000000800 */
[----:B---3--:R-:W-:Y:S01]  /*e570*/  FFMA R166, R166, R24, 1 ;  /* 0x3f800000a6a67423 */ /* 0x008fe20000000018 */
[----:B------:R-:W-:Y:S01]  /*e580*/  SHF.L.U32 R39, R3, 0x17, RZ ;  /* 0x0000001703277819 */ /* 0x000fe200000006ff */
[----:B------:R-:W-:Y:S01]  /*e590*/  FFMA.SAT R3, -R35, R171, 0.5 ;  /* 0x3f00000023037423 */ /* 0x000fe200000021ab */
[C---:B------:R-:W-:Y:S01]  /*e5a0*/  FFMA R30, R17.reuse, R30, R10 ;  /* 0x0000001e111e7223 */ /* 0x040fe2000000000a */
[C---:B------:R-:W-:Y:S01]  /*e5b0*/  FFMA R27, R17.reuse, R27, R7 ;  /* 0x0000001b111b7223 */ /* 0x040fe20000000007 */
[----:B------:R-:W-:Y:S01]  /*e5c0*/  FFMA R31, R17, R31, R5 ;  /* 0x0000001f111f7223 */ /* 0x000fe20000000005 */
[----:B------:R-:W-:Y:S01]  /*e5d0*/  FFMA.RM R3, R3, R174, 12582913 ;  /* 0x4b40000103037423 */ /* 0x000fe200000040ae */
[----:B-1----:R-:W-:Y:S01]  /*e5e0*/  FFMA R163, R163, R15, 1 ;  /* 0x3f800000a3a37423 */ /* 0x002fe2000000000f */
[----:B------:R-:W-:Y:S01]  /*e5f0*/  FFMA R15, -R160, 1.4426950216293334961, -R2 ;  /* 0x3fb8aa3ba00f7823 */ /* 0x000fe20000000902 */
[----:B------:R-:W-:-:S02]  /*e600*/  FFMA.SAT R2, -R159, R171, 0.5 ;  /* 0x3f0000009f027423 */ /* 0x000fc400000021ab */
[----:B------:R-:W-:Y:S01]  /*e610*/  SHF.L.U32 R32, R3, 0x17, RZ ;  /* 0x0000001703207819 */ /* 0x000fe200000006ff */
[----:B------:R-:W-:Y:S01]  /*e620*/  FFMA R28, R17, R28, R6 ;  /* 0x0000001c111c7223 */ /* 0x000fe20000000006 */
[----:B------:R-:W-:Y:S01]  /*e630*/  FFMA R15, -R160, 1.925963033500011079e-08, R15 ;  /* 0x32a57060a00f7823 */ /* 0x000fe2000000010f */
[----:B------:R-:W-:Y:S01]  /*e640*/  FFMA.RM R2, R2, R174, 12582913 ;  /* 0x4b40000102027423 */ /* 0x000fe200000040ae */
[----:B--2---:R-:W-:Y:S01]  /*e650*/  FFMA R162, R162, R14, 1 ;  /* 0x3f800000a2a27423 */ /* 0x004fe2000000000e */
[----:B------:R-:W-:Y:S02]  /*e660*/  FADD R14, R13, -12583039 ;  /* 0xcb40007f0d0e7421 */ /* 0x000fe40000000000 */
[C---:B------:R-:W-:Y:S01]  /*e670*/  FADD R24, R2.reuse, -12583039 ;  /* 0xcb40007f02187421 */ /* 0x040fe20000000000 */
[----:B------:R-:W-:Y:S01]  /*e680*/  SHF.L.U32 R38, R2, 0x17, RZ ;  /* 0x0000001702267819 */ /* 0x000fe200000006ff */
        /* <DEDUP_REMOVED lines=8> */
[----:B------:R-:W-:Y:S01]  /*e710*/  IMAD.SHL.U32 R33, R2, 0x800000, RZ ;  /* 0x0080000002217824 */ /* 0x000fe200078e00ff */
[----:B------:R2:W3:Y:S01]  /*e720*/  MUFU.EX2 R26, R14 ;  /* 0x0000000e001a7308 */ /* 0x0004e20000000800 */
[----:B------:R-:W-:Y:S01]  /*e730*/  FFMA.SAT R2, -R34, R171, 0.5 ;  /* 0x3f00000022027423 */ /* 0x000fe200000021ab */
[----:B------:R-:W-:-:S03]  /*e740*/  FFMA R13, -R37, 1.4426950216293334961, -R13 ;  /* 0x3fb8aa3b250d7823 */ /* 0x000fc6000000090d */
[----:B------:R-:W-:-:S03]  /*e750*/  FFMA.RM R2, R2, R174, 12582913 ;  /* 0x4b40000102027423 */ /* 0x000fc600000040ae */
[----:B------:R-:W4:Y:S01]  /*e760*/  MUFU.EX2 R24, R24 ;  /* 0x0000001800187308 */ /* 0x000f220000000800 */
[----:B--2---:R-:W-:Y:S01]  /*e770*/  FFMA.SAT R14, -R158, R171, 0.5 ;  /* 0x3f0000009e0e7423 */ /* 0x004fe200000021ab */
[----:B------:R-:W-:Y:S01]  /*e780*/  SHF.L.U32 R29, R2, 0x17, RZ ;  /* 0x00000017021d7819 */ /* 0x000fe200000006ff */
[----:B-1----:R-:W-:Y:S01]  /*e790*/  FFMA R39, R39, R25, 1 ;  /* 0x3f80000027277423 */ /* 0x002fe20000000019 */
[----:B------:R-:W-:Y:S01]  /*e7a0*/  FFMA R25, R17, R175, R8 ;  /* 0x000000af11197223 */ /* 0x000fe20000000008 */
[----:B------:R-:W-:-:S04]  /*e7b0*/  FFMA.RM R14, R14, R174, 12582913 ;  /* 0x4b4000010e0e7423 */ /* 0x000fc800000040ae */
[C---:B------:R-:W-:Y:S01]  /*e7c0*/  FADD R15, R14.reuse, -12583039 ;  /* 0xcb40007f0e0f7421 */ /* 0x040fe20000000000 */
[----:B------:R-:W-:Y:S01]  /*e7d0*/  SHF.L.U32 R36, R14, 0x17, RZ ;  /* 0x000000170e247819 */ /* 0x000fe200000006ff */
[----:B------:R-:W-:Y:S01]  /*e7e0*/  FFMA R14, -R37, 1.925963033500011079e-08, R13 ;  /* 0x32a57060250e7823 */ /* 0x000fe2000000010d */
[----:B------:R-:W-:Y:S01]  /*e7f0*/  FADD R13, R3, -12583039 ;  /* 0xcb40007f030d7421 */ /* 0x000fe20000000000 */
[----:B------:R-:W-:Y:S01]  /*e800*/  FADD R3, R2, -12583039 ;  /* 0xcb40007f02037421 */ /* 0x000fe20000000000 */
[----:B------:R-:W-:Y:S01]  /*e810*/  FFMA.SAT R2, -R30, R171, 0.5 ;  /* 0x3f0000001e027423 */ /* 0x000fe200000021ab */
[----:B---3--:R-:W-:Y:S01]  /*e820*/  FFMA R157, R157, R26, 1 ;  /* 0x3f8000009d9d7423 */ /* 0x008fe2000000001a */
[----:B------:R-:W-:Y:S01]  /*e830*/  FFMA R15, -R158, 1.4426950216293334961, -R15 ;  /* 0x3fb8aa3b9e0f7823 */ /* 0x000fe2000000090f */
[----:B------:R-:W-:Y:S01]  /*e840*/  FFMA R3, -R34, 1.4426950216293334961, -R3 ;  /* 0x3fb8aa3b22037823 */ /* 0x000fe20000000903 */
[----:B------:R-:W-:Y:S01]  /*e850*/  FFMA.RM R2, R2, R174, 12582913 ;  /* 0x4b40000102027423 */ /* 0x000fe200000040ae */
[----:B----4-:R-:W-:Y:S01]  /*e860*/  FFMA R38, R38, R24, 1 ;  /* 0x3f80000026267423 */ /* 0x010fe20000000018 */
[----:B------:R-:W-:Y:S01]  /*e870*/  FFMA R15, -R158, 1.925963033500011079e-08, R15 ;  /* 0x32a570609e0f7823 */ /* 0x000fe2000000010f */
[----:B------:R-:W-:Y:S01]  /*e880*/  FFMA R3, -R34, 1.925963033500011079e-08, R3 ;  /* 0x32a5706022037823 */ /* 0x000fe20000000103 */
[C---:B------:R-:W-:Y:S01]  /*e890*/  FFMA R13, -R35.reuse, 1.4426950216293334961, -R13 ;  /* 0x3fb8aa3b230d7823 */ /* 0x040fe2000000090d */
[----:B------:R-:W-:Y:S01]  /*e8a0*/  SHF.L.U32 R26, R2, 0x17, RZ ;  /* 0x00000017021a7819 */ /* 0x000fe200000006ff */
[----:B------:R-:W1:Y:S02]  /*e8b0*/  MUFU.EX2 R14, R14 ;  /* 0x0000000e000e7308 */ /* 0x000e640000000800 */
        /* <DEDUP_REMOVED lines=8> */
[----:B------:R-:W-:Y:S01]  /*e940*/  FFMA R3, -R30, 1.4426950216293334961, -R3 ;  /* 0x3fb8aa3b1e037823 */ /* 0x000fe20000000903 */
        /* <DEDUP_REMOVED lines=31> */
[----:B------:R-:W-:-:S03]  /*eb40*/  SHF.L.U32 R13, R13, 0x17, RZ ;  /* 0x000000170d0d7819 */ /* 0x000fc600000006ff */
        /* <DEDUP_REMOVED lines=10> */
[----:B------:R-:W-:Y:S01]  /*ebf0*/  IMAD.MOV.U32 R171, RZ, RZ, R0 ;  /* 0x000000ffffab7224 */ /* 0x000fe200078e0000 */
[----:B------:R-:W-:Y:S06]  /*ec00*/  BRA `(.L_x_177) ;  /* 0x0000000000107947 */ /* 0x000fec0003800000 */
.L_x_176:
[----:B------:R-:W1:Y:S02]  /*ec10*/  MUFU.RCP R171, R0 ;  /* 0x0000000000ab7308 */ /* 0x000e640000001000 */
[----:B-1----:R-:W-:-:S04]  /*ec20*/  FFMA R0, R0, R171, -1 ;  /* 0xbf80000000007423 */ /* 0x002fc800000000ab */
[----:B------:R-:W-:-:S04]  /*ec30*/  FADD.FTZ R0, -R0, -RZ ;  /* 0x800000ff00007221 */ /* 0x000fc80000010100 */
[----:B------:R-:W-:-:S07]  /*ec40*/  FFMA R171, R171, R0, R171 ;  /* 0x00000000abab7223 */ /* 0x000fce00000000ab */
.L_x_177:
[----:B------:R-:W-:Y:S05]  /*ec50*/  BSYNC B1 ;  /* 0x0000000000017941 */ /* 0x000fea0003800000 */
.L_x_175:
        /* <DEDUP_REMOVED lines=10> */
.L_x_179:
[----:B------:R-:W1:Y:S02]  /*ed00*/  MUFU.RCP R0, R166 ;  /* 0x000000a600007308 */ /* 0x000e640000001000 */
[----:B-1----:R-:W-:-:S04]  /*ed10*/  FFMA R166, R166, R0, -1 ;  /* 0xbf800000a6a67423 */ /* 0x002fc80000000000 */
[----:B------:R-:W-:-:S04]  /*ed20*/  FADD.FTZ R166, -R166, -RZ ;  /* 0x800000ffa6a67221 */ /* 0x000fc80000010100 */
[----:B------:R-:W-:-:S07]  /*ed30*/  FFMA R166, R0, R166, R0 ;  /* 0x000000a600a67223 */ /* 0x000fce0000000000 */
.L_x_180:
[----:B------:R-:W-:Y:S05]  /*ed40*/  BSYNC B1 ;  /* 0x0000000000017941 */ /* 0x000fea0003800000 */
.L_x_178:
        /* <DEDUP_REMOVED lines=10> */
.L_x_182:
[----:B------:R-:W1:Y:S02]  /*edf0*/  MUFU.RCP R0, R163 ;  /* 0x000000a300007308 */ /* 0x000e640000001000 */
[----:B-1----:R-:W-:-:S04]  /*ee00*/  FFMA R163, R163, R0, -1 ;  /* 0xbf800000a3a37423 */ /* 0x002fc80000000000 */
[----:B------:R-:W-:-:S04]  /*ee10*/  FADD.FTZ R163, -R163, -RZ ;  /* 0x800000ffa3a37221 */ /* 0x000fc80000010100 */
[----:B------:R-:W-:-:S07]  /*ee20*/  FFMA R163, R0, R163, R0 ;  /* 0x000000a300a37223 */ /* 0x000fce0000000000 */
.L_x_183:
[----:B------:R-:W-:Y:S05]  /*ee30*/  BSYNC B1 ;  /* 0x0000000000017941 */ /* 0x000fea0003800000 */
.L_x_181:
        /* <DEDUP_REMOVED lines=8> */
[----:B------:R-:W-:Y:S01]  /*eec0*/  IMAD.MOV.U32 R162, RZ, RZ, R0 ;  /* 0x000000ffffa27224 */ /* 0x000fe200078e0000 */
[----:B------:R-:W-:Y:S06]  /*eed0*/  BRA `(.L_x_186) ;  /* 0x0000000000107947 */ /* 0x000fec0003800000 */
.L_x_185:
[----:B------:R-:W1:Y:S02]  /*eee0*/  MUFU.RCP R0, R162 ;  /* 0x000000a200007308 */ /* 0x000e640000001000 */
[----:B-1----:R-:W-:-:S04]  /*eef0*/  FFMA R162, R162, R0, -1 ;  /* 0xbf800000a2a27423 */ /* 0x002fc80000000000 */
[----:B------:R-:W-:-:S04]  /*ef00*/  FADD.FTZ R162, -R162, -RZ ;  /* 0x800000ffa2a27221 */ /* 0x000fc80000010100 */
[----:B------:R-:W-:-:S07]  /*ef10*/  FFMA R162, R0, R162, R0 ;  /* 0x000000a200a27223 */ /* 0x000fce0000000000 */
.L_x_186:
[----:B------:R-:W-:Y:S05]  /*ef20*/  BSYNC B1 ;  /* 0x0000000000017941 */ /* 0x000fea0003800000 */
.L_x_184:
        /* <DEDUP_REMOVED lines=10> */
.L_x_188:
[----:B------:R-:W1:Y:S02]  /*efd0*/  MUFU.RCP R0, R157 ;  /* 0x0000009d00007308 */ /* 0x000e640000001000 */
[----:B-1----:R-:W-:-:S04]  /*efe0*/  FFMA R157, R157, R0, -1 ;  /* 0xbf8000009d9d7423 */ /* 0x002fc80000000000 */
[----:B------:R-:W-:-:S04]  /*eff0*/  FADD.FTZ R157, -R157, -RZ ;  /* 0x800000ff9d9d7221 */ /* 0x000fc80000010100 */
[----:B------:R-:W-:-:S07]  /*f000*/  FFMA R157, R0, R157, R0 ;  /* 0x0000009d009d7223 */ /* 0x000fce0000000000 */
.L_x_189:
[----:B------:R-:W-:Y:S05]  /*f010*/  BSYNC B1 ;  /* 0x0000000000017941 */ /* 0x000fea0003800000 */
.L_x_187:
        /* <DEDUP_REMOVED lines=10> */
.L_x_191:
[----:B------:R-:W1:Y:S02]  /*f0c0*/  MUFU.RCP R0, R39 ;  /* 0x0000002700007308 */ /* 0x000e640000001000 */
[----:B-1----:R-:W-:-:S04]  /*f0d0*/  FFMA R39, R39, R0, -1 ;  /* 0xbf80000027277423 */ /* 0x002fc80000000000 */
[----:B------:R-:W-:-:S04]  /*f0e0*/  FADD.FTZ R39, -R39, -RZ ;  /* 0x800000ff27277221 */ /* 0x000fc80000010100 */
[----:B------:R-:W-:-:S07]  /*f0f0*/  FFMA R39, R0, R39, R0 ;  /* 0x0000002700277223 */ /* 0x000fce0000000000 */
.L_x_192:
[----:B------:R-:W-:Y:S05]  /*f100*/  BSYNC B1 ;  /* 0x0000000000017941 */ /* 0x000fea0003800000 */
.L_x_190:
        /* <DEDUP_REMOVED lines=10> */
.L_x_194:
[----:B------:R-:W1:Y:S02]  /*f1b0*/  MUFU.RCP R0, R38 ;  /* 0x0000002600007308 */ /* 0x000e640000001000 */
[----:B-1----:R-:W-:-:S04]  /*f1c0*/  FFMA R38, R38, R0, -1 ;  /* 0xbf80000026267423 */ /* 0x002fc80000000000 */
[----:B------:R-:W-:-:S04]  /*f1d0*/  FADD.FTZ R38, -R38, -RZ ;  /* 0x800000ff26267221 */ /* 0x000fc80000010100 */
[----:B------:R-:W-:-:S07]  /*f1e0*/  FFMA R38, R0, R38, R0 ;  /* 0x0000002600267223 */ /* 0x000fce0000000000 */
.L_x_195:
[----:B------:R-:W-:Y:S05]  /*f1f0*/  BSYNC B1 ;  /* 0x0000000000017941 */ /* 0x000fea0003800000 */
.L_x_193:
        /* <DEDUP_REMOVED lines=10> */
.L_x_197:
[----:B------:R-:W1:Y:S02]  /*f2a0*/  MUFU.RCP R0, R36 ;  /* 0x0000002400007308 */ /* 0x000e640000001000 */
[----:B-1----:R-:W-:-:S04]  /*f2b0*/  FFMA R36, R36, R0, -1 ;  /* 0xbf80000024247423 */ /* 0x002fc80000000000 */
[----:B------:R-:W-:-:S04]  /*f2c0*/  FADD.FTZ R36, -R36, -RZ ;  /* 0x800000ff24247221 */ /* 0x000fc80000010100 */
[----:B------:R-:W-:-:S07]  /*f2d0*/  FFMA R36, R0, R36, R0 ;  /* 0x0000002400247223 */ /* 0x000fce0000000000 */
.L_x_198:
[----:B------:R-:W-:Y:S05]  /*f2e0*/  BSYNC B1 ;  /* 0x0000000000017941 */ /* 0x000fea0003800000 */
.L_x_196:
        /* <DEDUP_REMOVED lines=10> */
.L_x_200:
[----:B------:R-:W1:Y:S02]  /*f390*/  MUFU.RCP R0, R33 ;  /* 0x0000002100007308 */ /* 0x000e640000001000 */
[----:B-1----:R-:W-:-:S04]  /*f3a0*/  FFMA R33, R33, R0, -1 ;  /* 0xbf80000021217423 */ /* 0x002fc80000000000 */
[----:B------:R-:W-:-:S04]  /*f3b0*/  FADD.FTZ R33, -R33, -RZ ;  /* 0x800000ff21217221 */ /* 0x000fc80000010100 */
[----:B------:R-:W-:-:S07]  /*f3c0*/  FFMA R33, R0, R33, R0 ;  /* 0x0000002100217223 */ /* 0x000fce0000000000 */
.L_x_201:
[----:B------:R-:W-:Y:S05]  /*f3d0*/  BSYNC B1 ;  /* 0x0000000000017941 */ /* 0x000fea0003800000 */
.L_x_199:
        /* <DEDUP_REMOVED lines=10> */
.L_x_203:
[----:B------:R-:W1:Y:S02]  /*f480*/  MUFU.RCP R0, R32 ;  /* 0x0000002000007308 */ /* 0x000e640000001000 */
[----:B-1----:R-:W-:-:S04]  /*f490*/  FFMA R32, R32, R0, -1 ;  /* 0xbf80000020207423 */ /* 0x002fc80000000000 */
[----:B------:R-:W-:-:S04]  /*f4a0*/  FADD.FTZ R32, -R32, -RZ ;  /* 0x800000ff20207221 */ /* 0x000fc80000010100 */
[----:B------:R-:W-:-:S07]  /*f4b0*/  FFMA R32, R0, R32, R0 ;  /* 0x0000002000207223 */ /* 0x000fce0000000000 */
.L_x_204:
[----:B------:R-:W-:Y:S05]  /*f4c0*/  BSYNC B1 ;  /* 0x0000000000017941 */ /* 0x000fea0003800000 */
.L_x_202:
        /* <DEDUP_REMOVED lines=10> */
.L_x_206:
[----:B------:R-:W1:Y:S02]  /*f570*/  MUFU.RCP R0, R29 ;  /* 0x0000001d00007308 */ /* 0x000e640000001000 */
[----:B-1----:R-:W-:-:S04]  /*f580*/  FFMA R29, R29, R0, -1 ;  /* 0xbf8000001d1d7423 */ /* 0x002fc80000000000 */
[----:B------:R-:W-:-:S04]  /*f590*/  FADD.FTZ R29, -R29, -RZ ;  /* 0x800000ff1d1d7221 */ /* 0x000fc80000010100 */
[----:B------:R-:W-:-:S07]  /*f5a0*/  FFMA R29, R0, R29, R0 ;  /* 0x0000001d001d7223 */ /* 0x000fce0000000000 */
.L_x_207:
[----:B------:R-:W-:Y:S05]  /*f5b0*/  BSYNC B1 ;  /* 0x0000000000017941 */ /* 0x000fea0003800000 */
.L_x_205:
        /* <DEDUP_REMOVED lines=10> */
.L_x_209:
[----:B------:R-:W1:Y:S02]  /*f660*/  MUFU.RCP R0, R26 ;  /* 0x0000001a00007308 */ /* 0x000e640000001000 */
[----:B-1----:R-:W-:-:S04]  /*f670*/  FFMA R26, R26, R0, -1 ;  /* 0xbf8000001a1a7423 */ /* 0x002fc80000000000 */
[----:B------:R-:W-:-:S04]  /*f680*/  FADD.FTZ R26, -R26, -RZ ;  /* 0x800000ff1a1a7221 */ /* 0x000fc80000010100 */
[----:B------:R-:W-:-:S07]  /*f690*/  FFMA R26, R0, R26, R0 ;  /* 0x0000001a001a7223 */ /* 0x000fce0000000000 */
.L_x_210:
[----:B------:R-:W-:Y:S05]  /*f6a0*/  BSYNC B1 ;  /* 0x0000000000017941 */ /* 0x000fea0003800000 */
.L_x_208:
        /* <DEDUP_REMOVED lines=10> */
.L_x_212:
[----:B------:R-:W1:Y:S02]  /*f750*/  MUFU.RCP R0, R24 ;  /* 0x0000001800007308 */ /* 0x000e640000001000 */
[----:B-1----:R-:W-:-:S04]  /*f760*/  FFMA R24, R24, R0, -1 ;  /* 0xbf80000018187423 */ /* 0x002fc80000000000 */
[----:B------:R-:W-:-:S04]  /*f770*/  FADD.FTZ R24, -R24, -RZ ;  /* 0x800000ff18187221 */ /* 0x000fc80000010100 */
[----:B------:R-:W-:-:S07]  /*f780*/  FFMA R24, R0, R24, R0 ;  /* 0x0000001800187223 */ /* 0x000fce0000000000 */
.L_x_213:
[----:B------:R-:W-:Y:S05]  /*f790*/  BSYNC B1 ;  /* 0x0000000000017941 */ /* 0x000fea0003800000 */
.L_x_211:
        /* <DEDUP_REMOVED lines=10> */
.L_x_215:
[----:B------:R-:W1:Y:S02]  /*f840*/  MUFU.RCP R0, R15 ;  /* 0x0000000f00007308 */ /* 0x000e640000001000 */
[----:B-1----:R-:W-:-:S04]  /*f850*/  FFMA R15, R15, R0, -1 ;  /* 0xbf8000000f0f7423 */ /* 0x002fc80000000000 */
[----:B------:R-:W-:-:S04]  /*f860*/  FADD.FTZ R15, -R15, -RZ ;  /* 0x800000ff0f0f7221 */ /* 0x000fc80000010100 */
[----:B------:R-:W-:-:S07]  /*f870*/  FFMA R15, R0, R15, R0 ;  /* 0x0000000f000f7223 */ /* 0x000fce0000000000 */
.L_x_216:
[----:B------:R-:W-:Y:S05]  /*f880*/  BSYNC B1 ;  /* 0x0000000000017941 */ /* 0x000fea0003800000 */
.L_x_214:
        /* <DEDUP_REMOVED lines=10> */
.L_x_218:
[----:B------:R-:W1:Y:S02]  /*f930*/  MUFU.RCP R0, R14 ;  /* 0x0000000e00007308 */ /* 0x000e640000001000 */
[----:B-1----:R-:W-:-:S04]  /*f940*/  FFMA R14, R14, R0, -1 ;  /* 0xbf8000000e0e7423 */ /* 0x002fc80000000000 */
[----:B------:R-:W-:-:S04]  /*f950*/  FADD.FTZ R14, -R14, -RZ ;  /* 0x800000ff0e0e7221 */ /* 0x000fc80000010100 */
[----:B------:R-:W-:-:S07]  /*f960*/  FFMA R14, R0, R14, R0 ;  /* 0x0000000e000e7223 */ /* 0x000fce0000000000 */
.L_x_219:
[----:B------:R-:W-:Y:S05]  /*f970*/  BSYNC B1 ;  /* 0x0000000000017941 */ /* 0x000fea0003800000 */
.L_x_217:
        /* <DEDUP_REMOVED lines=8> */
[----:B------:R-:W-:Y:S05]  /*fa00*/  BRA `(.L_x_222) ;  /* 0x0000000000107947 */ /* 0x000fea0003800000 */
.L_x_221:
[----:B------:R-:W1:Y:S02]  /*fa10*/  MUFU.RCP R0, R13 ;  /* 0x0000000d00007308 */ /* 0x000e640000001000 */
[----:B-1----:R-:W-:-:S04]  /*fa20*/  FFMA R13, R13, R0, -1 ;  /* 0xbf8000000d0d7423 */ /* 0x002fc80000000000 */
[----:B------:R-:W-:-:S04]  /*fa30*/  FADD.FTZ R13, -R13, -RZ ;  /* 0x800000ff0d0d7221 */ /* 0x000fc80000010100 */
[----:B------:R-:W-:-:S07]  /*fa40*/  FFMA R0, R0, R13, R0 ;  /* 0x0000000d00007223 */ /* 0x000fce0000000000 */
.L_x_222:
[----:B------:R-:W-:Y:S05]  /*fa50*/  BSYNC B1 ;  /* 0x0000000000017941 */ /* 0x000fea0003800000 */
.L_x_220:
        /* <DEDUP_REMOVED lines=22> */
[----:B------:R-:W-:Y:S01]  /*fbc0*/  F2FP.BF16.F32.PACK_AB R27, R0, R14 ;  /* 0x0000000e001b723e */ /* 0x000fe200000010ff */
[----:B------:R-:W-:Y:S01]  /*fbd0*/  IMAD R0, R164, 0x2, R155 ;  /* 0x00000002a4007824 */ /* 0x000fe200078e029b */
[----:B------:R-:W-:Y:S01]  /*fbe0*/  F2FP.BF16.F32.PACK_AB R24, R32, R33 ;  /* 0x000000212018723e */ /* 0x000fe200000010ff */
[----:B------:R1:W-:Y:S01]  /*fbf0*/  STSM.16.M88.4 [R155+0x4200], R28 ;  /* 0x0042001c9b007844 */ /* 0x0003e20000000200 */
[----:B------:R-:W-:Y:S02]  /*fc00*/  F2FP.BF16.F32.PACK_AB R25, R2, R34 ;  /* 0x000000220219723e */ /* 0x000fe400000010ff */
[----:B------:R-:W-:-:S05]  /*fc10*/  F2FP.BF16.F32.PACK_AB R26, R15, R26 ;  /* 0x0000001a0f1a723e */ /* 0x000fca00000010ff */
        /* <DEDUP_REMOVED lines=18> */
.L_x_224:
[----:B------:R-:W-:Y:S05]  /*fd40*/  BSYNC B0 ;  /* 0x0000000000007941 */ /* 0x000fea0003800000 */
.L_x_223:
[----:B------:R-:W-:Y:S01]  /*fd50*/  IADD3 R159, R155, 0x4200, RZ ;  /* 0x000042009b9f7810 */ /* 0x000fe20007ffe0ff */
        /* <DEDUP_REMOVED lines=8> */
.L_x_227:
[----:B------:R-:W-:-:S04]  /*fde0*/  ULEA UR4, UR36, UR46, 0x3 ;  /* 0x0000002e24047291 */ /* 0x000fc8000f8e183f */
[----:B------:R-:W-:-:S04]  /*fdf0*/  UIADD3 UR4, UR4, 0x50, URZ ;  /* 0x0000005004047890 */ /* 0x000fc8000fffe03f */
[----:B------:R-:W-:-:S09]  /*fe00*/  UPRMT UR4, UR47, 0x654, UR4 ;  /* 0x000006542f047896 */ /* 0x000fd20008000004 */
[----:B------:R-:W-:Y:S03]  /*fe10*/  SYNCS.ARRIVE.TRANS64.RED.A1T0 RZ, [UR4], RZ ;  /* 0x000000ffffff79a7 */ /* 0x000fe60008100404 */
.L_x_226:
[----:B------:R-:W-:Y:S05]  /*fe20*/  BSYNC B0 ;  /* 0x0000000000007941 */ /* 0x000fea0003800000 */
.L_x_225:
[----:B------:R-:W-:Y:S01]  /*fe30*/  UIADD3 UR4, UR36, 0x1, URZ ;  /* 0x0000000124047890 */ /* 0x000fe2000fffe03f */
[----:B------:R-:W-:Y:S03]  /*fe40*/  BSSY B0, `(.L_x_228) ;  /* 0x0000039000007945 */ /* 0x000fe60003800000 */
[----:B------:R-:W-:-:S04]  /*fe50*/  UISETP.NE.AND UP0, UPT, UR4, 0x4, UPT ;  /* 0x000000040400788c */ /* 0x000fc8000bf05270 */
[----:B------:R-:W-:Y:S01]  /*fe60*/  USEL UR8, UR4, URZ, UP0 ;  /* 0x0000003f04087287 */ /* 0x000fe20008000000 */
[----:B------:R-:W-:Y:S11]  /*fe70*/  @P0 BRA `(.L_x_229) ;  /* 0x0000000000d40947 */ /* 0x000ff60003800000 */
[----:B------:R-:W-:-:S06]  /*fe80*/  UISETP.NE.AND UP0, UPT, UR43, 0x3, UPT ;  /* 0x000000032b00788c */ /* 0x000fcc000bf05270 */
[----:B------:R-:W-:-:S13]  /*fe90*/  PLOP3.LUT P2, PT, PT, PT, UP0, 0x80, 0x0 ;  /* 0x000000000000781c */ /* 0x000fda0003f4f008 */
[----:B------:R-:W-:Y:S05]  /*fea0*/  @!P2 BRA `(.L_x_230) ;  /* 0x000000000004a947 */ /* 0x000fea0003800000 */
[----:B------:R-:W-:Y:S01]  /*feb0*/  BPT.TRAP 0x1 ;  /* 0x000000040000795c */ /* 0x000fe20000300000 */
.L_x_230:
[----:B-1----:R-:W-:Y:S01]  /*fec0*/  LEA R0, R4, UR46, 0x3 ;  /* 0x0000002e04007c11 */ /* 0x002fe2000f8e18ff */
[----:B------:R-:W-:Y:S01]  /*fed0*/  BSSY B1, `(.L_x_231) ;  /* 0x0000004000017945 */ /* 0x000fe20003800000 */
[----:B------:R-:W-:-:S04]  /*fee0*/  SHF.L.U32 R2, R9, 0x1f, RZ ;  /* 0x0000001f09027819 */ /* 0x000fc800000006ff */
[----:B------:R-:W1:Y:S02]  /*fef0*/  SYNCS.PHASECHK.TRANS64.TRYWAIT P2, [R0+URZ+0x30], R2 ;  /* 0x00003002000075a7 */ /* 0x000e64000804017f */
[----:B-1----:R-:W-:Y:S05]  /*ff00*/  @!P2 BRA `(.L_x_232) ;  /* 0x000001e000a8a947 */ /* 0x002fea0003800000 */
.L_x_1144:
[----:B------:R-:W-:Y:S05]  /*ff10*/  BSYNC B1 ;  /* 0x0000000000017941 */ /* 0x000fea0003800000 */
.L_x_231:
[----:B------:R-:W-:Y:S05]  /*ff20*/  @P1 BRA `(.L_x_233) ;  /* 0x0000000000941947 */ /* 0x000fea0003800000 */
[----:B------:R-:W-:Y:S01]  /*ff30*/  LEA R3, R4, R156, 0xd ;  /* 0x0000009c04037211 */ /* 0x000fe200078e68ff */
[----:B------:R-:W-:Y:S05]  /*ff40*/  WARPSYNC.ALL ;  /* 0x0000000000007948 */ /* 0x000fea0003800000 */
[----:B------:R-:W-:Y:S01]  /*ff50*/  LEA R20, R164, R3, 0x1 ;  /* 0x00000003a4147211 */ /* 0x000fe200078e08ff */
[----:B------:R-:W2:Y:S05]  /*ff60*/  LDSM.16.M88.4 R12, [R3] ;  /* 0x00000000030c783b */ /* 0x000eaa0000000200 */
[----:B------:R-:W3:Y:S01]  /*ff70*/  LDSM.16.M88.4 R20, [R20] ;  /* 0x000000001414783b */ /* 0x000ee20000000200 */
[----:B--2---:R-:W-:-:S02]  /*ff80*/  SHF.L.U32 R154, R12, 0x10, RZ ;  /* 0x000000100c9a7819 */ /* 0x004fc400000006ff */
[----:B------:R-:W-:Y:S02]  /*ff90*/  LOP3.LUT R153, R12, 0xffff0000, RZ, 0xc0, !PT ;  /* 0xffff00000c997812 */ /* 0x000fe400078ec0ff */
[----:B-1----:R-:W-:Y:S01]  /*ffa0*/  SHF.L.U32 R2, R13, 0x10, RZ ;  /* 0x000000100d027819 */ /* 0x002fe200000006ff */
[----:B---3--:R-:W-:Y:S01]  /*ffb0*/  IMAD.U32 R18, R20, 0x10000, RZ ;  /* 0x0001000014127824 */ /* 0x008fe200078e00ff */
[----:B------:R-:W-:Y:S01]  /*ffc0*/  SHF.L.U32 R0, R14, 0x10, RZ ;  /* 0x000000100e007819 */ /* 0x000fe200000006ff */
[C---:B------:R-:W-:Y:S01]  /*ffd0*/  FMUL R154, R16.reuse, R154 ;  /* 0x0000009a109a7220 */ /* 0x040fe20000400000 */
[----:B------:R-:W-:Y:S01]  /*ffe0*/  SHF.L.U32 R19, R15, 0x10, RZ ;  /* 0x000000100f137819 */ /* 0x000fe200000006ff */
[C---:B------:R-:W-:Y:S01]  /*fff0*/  FMUL R153, R16.reuse, R153 ;  /* 0x0000009910997220 */ /* 0x040fe20000400000 */
[----:B------:R-:W-:Y:S01]  /*10000*/  LOP3.LUT R13, R13, 0xffff0000, RZ, 0xc0, !PT ;  /* 0xffff00000d0d7812 */ /* 0x000fe200078ec0ff */
[----:B------:R-:W-:Y:S01]  /*10010*/  FMUL R18, R16, R18 ;  /* 0x0000001210127220 */ /* 0x000fe20000400000 */
[----:B------:R-:W-:Y:S01]  /*10020*/  LOP3.LUT R14, R14, 0xffff0000, RZ, 0xc0, !PT ;  /* 0xffff00000e0e7812 */ /* 0x000fe200078ec0ff */
[C---:B------:R-:W-:Y:S01]  /*10030*/  FMUL R19, R16.reuse, R19 ;  /* 0x0000001310137220 */ /* 0x040fe20000400000 */
[----:B------:R-:W-:Y:S01]  /*10040*/  LOP3.LUT R15, R15, 0xffff0000, RZ, 0xc0, !PT ;  /* 0xffff00000f0f7812 */ /* 0x000fe200078ec0ff */
[----:B------:R-:W-:Y:S01]  /*10050*/  FMUL R152, R16, R13 ;  /* 0x0000000d10987220 */ /* 0x000fe20000400000 */
[----:B------:R-:W-:-:S02]  /*10060*/  LOP3.LUT R12, R20, 0xffff0000, RZ, 0xc0, !PT ;  /* 0xffff0000140c7812 */ /* 0x000fc400078ec0ff */
[C---:B------:R-:W-:Y:S01]  /*10070*/  SHF.L.U32 R11, R21.reuse, 0x10, RZ ;  /* 0x00000010150b7819 */ /* 0x040fe200000006ff */
        /* <DEDUP_REMOVED lines=12> */
[C---:B------:R-:W-:Y:S01]  /*10140*/  FMUL R7, R16.reuse, R7 ;  /* 0x0000000710077220 */ /* 0x040fe20000400000 */
[C---:B------:R-:W-:Y:S01]  /*10150*/  FMUL R8, R16.reuse, R8 ;  /* 0x0000000810087220 */ /* 0x040fe20000400000 */
[C---:B------:R-:W-:Y:S01]  /*10160*/  FMUL R5, R16.reuse, R5 ;  /* 0x0000000510057220 */ /* 0x040fe20000400000 */
[----:B------:R-:W-:-:S07]  /*10170*/  FMUL R6, R16, R6 ;  /* 0x0000000610067220 */ /* 0x000fce0000400000 */
.L_x_233:
[----:B------:R-:W-:-:S04]  /*10180*/  IADD3 R4, R4, 0x1, RZ ;  /* 0x0000000104047810 */ /* 0x000fc80007ffe0ff */
[----:B------:R-:W-:-:S04]  /*10190*/  ISETP.NE.AND P2, PT, R4, 0x4, PT ;  /* 0x000000040400780c */ /* 0x000fc80003f45270 */
[----:B-1----:R-:W-:Y:S02]  /*101a0*/  SEL R0, RZ, 0x1, P2 ;  /* 0x00000001ff007807 */ /* 0x002fe40001000000 */
[----:B------:R-:W-:Y:S02]  /*101b0*/  SEL R4, R4, RZ, P2 ;  /* 0x000000ff04047207 */ /* 0x000fe40001000000 */
[----:B------:R-:W-:-:S07]  /*101c0*/  LOP3.LUT R9, R9, R0, RZ, 0x3c, !PT ;  /* 0x0000000009097212 */ /* 0x000fce00078e3cff */
.L_x_229:
[----:B------:R-:W-:Y:S05]  /*101d0*/  BSYNC B0 ;  /* 0x0000000000007941 */ /* 0x000fea0003800000 */
.L_x_228:
[----:B-1----:R-:W-:Y:S01]  /*101e0*/  MOV R27, 0x3bbb989d ;  /* 0x3bbb989d001b7802 */ /* 0x002fe20000000f00 */
[C---:B------:R-:W-:Y:S01]  /*101f0*/  FFMA R41, R17.reuse, R41, R153 ;  /* 0x0000002911297223 */ /* 0x040fe20000000099 */
[----:B------:R-:W-:Y:S01]  /*10200*/  MOV R28, 0x437c0000 ;  /* 0x437c0000001c7802 */ /* 0x000fe20000000f00 */
[C---:B------:R-:W-:Y:S01]  /*10210*/  FFMA R40, R17.reuse, R40, R154 ;  /* 0x0000002811287223 */ /* 0x040fe2000000009a */
[----:B------:R-:W-:Y:S01]  /*10220*/  FFMA R43, R17, R43, R152 ;  /* 0x0000002b112b7223 */ /* 0x000fe20000000098 */
[-C--:B------:R-:W-:Y:S01]  /*10230*/  FFMA.SAT R13, -R41, R27.reuse, 0.5 ;  /* 0x3f000000290d7423 */ /* 0x080fe2000000211b */
[C---:B------:R-:W-:Y:S01]  /*10240*/  FFMA R42, R17.reuse, R42, R23 ;  /* 0x0000002a112a7223 */ /* 0x040fe20000000017 */
[----:B------:R-:W-:Y:S01]  /*10250*/  FFMA.SAT R0, -R40, R27, 0.5 ;  /* 0x3f00000028007423 */ /* 0x000fe2000000211b */
[----:B------:R-:W-:Y:S01]  /*10260*/  FFMA R44, R17, R44, R21 ;  /* 0x0000002c112c7223 */ /* 0x000fe20000000015 */
[-C--:B------:R-:W-:Y:S01]  /*10270*/  FFMA.RM R13, R13, R28.reuse, 12582913 ;  /* 0x4b4000010d0d7423 */ /* 0x080fe2000000401c */
[C---:B------:R-:W-:Y:S01]  /*10280*/  FFMA R45, R17.reuse, R45, R22 ;  /* 0x0000002d112d7223 */ /* 0x040fe20000000016 */
[-C--:B------:R-:W-:Y:S01]  /*10290*/  FFMA.RM R0, R0, R28.reuse, 12582913 ;  /* 0x4b40000100007423 */ /* 0x080fe2000000401c */
[----:B------:R-:W-:Y:S01]  /*102a0*/  FFMA R47, R17, R47, R20 ;  /* 0x0000002f112f7223 */ /* 0x000fe20000000014 */
[C---:B------:R-:W-:Y:S01]  /*102b0*/  FADD R2, R13.reuse, -12583039 ;  /* 0xcb40007f0d027421 */ /* 0x040fe20000000000 */
[----:B------:R-:W-:Y:S01]  /*102c0*/  SHF.L.U32 R35, R13, 0x17, RZ ;  /* 0x000000170d237819 */ /* 0x000fe200000006ff */
[----:B------:R-:W-:Y:S01]  /*102d0*/  FADD R3, R0, -12583039 ;  /* 0xcb40007f00037421 */ /* 0x000fe20000000000 */
[-C--:B------:R-:W-:Y:S01]  /*102e0*/  FFMA.SAT R13, -R44, R27.reuse, 0.5 ;  /* 0x3f0000002c0d7423 */ /* 0x080fe2000000211b */
[C---:B------:R-:W-:Y:S01]  /*102f0*/  FFMA R2, -R41.reuse, 1.4426950216293334961, -R2 ;  /* 0x3fb8aa3b29027823 */ /* 0x040fe20000000902 */
[----:B------:R-:W-:Y:S01]  /*10300*/  SHF.L.U32 R0, R0, 0x17, RZ ;  /* 0x0000001700007819 */ /* 0x000fe200000006ff */
[----:B------:R-:W-:Y:S01]  /*10310*/  FFMA R14, -R40, 1.4426950216293334961, -R3 ;  /* 0x3fb8aa3b280e7823 */ /* 0x000fe20000000903 */
[-C--:B------:R-:W-:Y:S01]  /*10320*/  FFMA.SAT R3, -R42, R27.reuse, 0.5 ;  /* 0x3f0000002a037423 */ /* 0x080fe2000000211b */
[----:B------:R-:W-:Y:S01]  /*10330*/  FFMA R24, -R41, 1.925963033500011079e-08, R2 ;  /* 0x32a5706029187823 */ /* 0x000fe20000000102 */
[----:B------:R-:W-:Y:S01]  /*10340*/  FFMA.SAT R2, -R43, R27, 0.5 ;  /* 0x3f0000002b027423 */ /* 0x000fe2000000211b */
[----:B------:R-:W-:Y:S01]  /*10350*/  FFMA R14, -R40, 1.925963033500011079e-08, R14 ;  /* 0x32a57060280e7823 */ /* 0x000fe2000000010e */
[-C--:B------:R-:W-:Y:S01]  /*10360*/  FFMA.RM R3, R3, R28.reuse, 12582913 ;  /* 0x4b40000103037423 */ /* 0x080fe2000000401c */
[-C--:B------:R-:W-:Y:S01]  /*10370*/  FFMA.RM R13, R13, R28.reuse, 12582913 ;  /* 0x4b4000010d0d7423 */ /* 0x080fe2000000401c */
[----:B------:R-:W-:Y:S01]  /*10380*/  FFMA.RM R2, R2, R28, 12582913 ;  /* 0x4b40000102027423 */ /* 0x000fe2000000401c */
[----:B------:R1:W2:Y:S01]  /*10390*/  MUFU.EX2 R25, R14 ;  /* 0x0000000e00197308 */ /* 0x0002a20000000800 */
[C---:B------:R-:W-:Y:S01]  /*103a0*/  FADD R15, R3.reuse, -12583039 ;  /* 0xcb40007f030f7421 */ /* 0x040fe20000000000 */
[----:B------:R-:W-:-:S02]  /*103b0*/  IMAD.SHL.U32 R34, R3, 0x800000, RZ ;  /* 0x0080000003227824 */ /* 0x000fc400078e00ff */
[----:B------:R-:W-:Y:S01]  /*103c0*/  FFMA.SAT R3, -R45, R27, 0.5 ;  /* 0x3f0000002d037423 */ /* 0x000fe2000000211b */
[----:B------:R-:W-:Y:S01]  /*103d0*/  SHF.L.U32 R33, R2, 0x17, RZ ;  /* 0x0000001702217819 */ /* 0x000fe200000006ff */
[----:B------:R-:W-:Y:S01]  /*103e0*/  FFMA R15, -R42, 1.4426950216293334961, -R15 ;  /* 0x3fb8aa3b2a0f7823 */ /* 0x000fe2000000090f */
[----:B------:R-:W-:Y:S01]  /*103f0*/  FFMA R46, R17, R46, R19 ;  /* 0x0000002e112e7223 */ /* 0x000fe20000000013 */
[----:B------:R-:W-:Y:S01]  /*10400*/  FFMA.RM R3, R3, R28, 12582913 ;  /* 0x4b40000103037423 */ /* 0x000fe2000000401c */
[----:B------:R-:W3:Y:S01]  /*10410*/  MUFU.EX2 R24, R24 ;  /* 0x0000001800187308 */ /* 0x000ee20000000800 */
[----:B-1----:R-:W-:Y:S01]  /*10420*/  FADD R14, R2, -12583039 ;  /* 0xcb40007f020e7421 */ /* 0x002fe20000000000 */
[----:B------:R-:W-:Y:S01]  /*10430*/  FFMA R15, -R42, 1.925963033500011079e-08, R15 ;  /* 0x32a570602a0f7823 */ /* 0x000fe2000000010f */
[----:B------:R-:W-:Y:S01]  /*10440*/  FADD R2, R3, -12583039 ;  /* 0xcb40007f03027421 */ /* 0x000fe20000000000 */
[----:B------:R-:W-:Y:S01]  /*10450*/  FFMA R48, R17, R48, R18 ;  /* 0x0000003011307223 */ /* 0x000fe20000000012 */
[----:B------:R-:W-:Y:S01]  /*10460*/  FFMA R14, -R43, 1.4426950216293334961, -R14 ;  /* 0x3fb8aa3b2b0e7823 */ /* 0x000fe2000000090e */
[----:B------:R-:W-:Y:S01]  /*10470*/  FFMA R49, R17, R49, R12 ;  /* 0x0000003111317223 */ /* 0x000fe2000000000c */
[----:B------:R-:W-:Y:S01]  /*10480*/  SHF.L.U32 R32, R13, 0x17, RZ ;  /* 0x000000170d207819 */ /* 0x000fe200000006ff */
[----:B------:R-:W1:Y:S01]  /*10490*/  MUFU.EX2 R15, R15 ;  /* 0x0000000f000f7308 */ /* 0x000e620000000800 */
[----:B------:R-:W-:Y:S01]  /*104a0*/  FFMA R14, -R43, 1.925963033500011079e-08, R14 ;  /* 0x32a570602b0e7823 */ /* 0x000fe2000000010e */
[----:B--2---:R-:W-:Y:S01]  /*104b0*/  FFMA R0, R0, R25, 1 ;  /* 0x3f80000000007423 */ /* 0x004fe20000000019 */
[----:B------:R-:W-:Y:S01]  /*104c0*/  SHF.L.U32 R31, R3, 0x17, RZ ;  /* 0x00000017031f7819 */ /* 0x000fe200000006ff */
[----:B------:R-:W-:Y:S01]  /*104d0*/  FFMA.SAT R3, -R49, R27, 0.5 ;  /* 0x3f00000031037423 */ /* 0x000fe2000000211b */
[C---:B------:R-:W-:Y:S01]  /*104e0*/  FFMA R50, R17.reuse, R50, R11 ;  /* 0x0000003211327223 */ /* 0x040fe2000000000b */
[C---:B------:R-:W-:Y:S01]  /*104f0*/  FFMA R51, R17.reuse, R51, R10 ;  /* 0x0000003311337223 */ /* 0x040fe2000000000a */
[----:B------:R-:W-:Y:S01]  /*10500*/  FFMA R52, R17, R52, R7 ;  /* 0x0000003411347223 */ /* 0x000fe20000000007 */
[----:B------:R-:W2:Y:S01]  /*10510*/  MUFU.EX2 R14, R14 ;  /* 0x0000000e000e7308 */ /* 0x000ea20000000800 */
[----:B---3--:R-:W-:Y:S01]  /*10520*/  FFMA R35, R35, R24, 1 ;  /* 0x3f80000023237423 */ /* 0x008fe20000000018 */
[----:B------:R-:W-:Y:S01]  /*10530*/  FFMA.RM R3, R3, R28, 12582913 ;  /* 0x4b40000103037423 */ /* 0x000fe2000000401c */
[C---:B------:R-:W-:Y:S01]  /*10540*/  FFMA R53, R17.reuse, R53, R8 ;  /* 0x0000003511357223 */ /* 0x040fe20000000008 */
[C---:B------:R-:W-:Y:S01]  /*10550*/  FFMA R54, R17.reuse, R54, R5 ;  /* 0x0000003611367223 */ /* 0x040fe20000000005 */
[----:B------:R-:W-:Y:S01]  /*10560*/  FFMA R55, R17, R55, R6 ;  /* 0x0000003711377223 */ /* 0x000fe20000000006 */
[----:B------:R-:W-:Y:S01]  /*10570*/  BSSY B1, `(.L_x_234) ;  /* 0x0000066000017945 */ /* 0x000fe20003800000 */
[----:B-1----:R-:W-:Y:S01]  /*10580*/  FFMA R34, R34, R15, 1 ;  /* 0x3f80000022227423 */ /* 0x002fe2000000000f */
[----:B------:R-:W-:Y:S01]  /*10590*/  FFMA R15, -R45, 1.4426950216293334961, -R2 ;  /* 0x3fb8aa3b2d0f7823 */ /* 0x000fe20000000902 */
[----:B------:R-:W-:-:S03]  /*105a0*/  FFMA.SAT R2, -R46, R27, 0.5 ;  /* 0x3f0000002e027423 */ /* 0x000fc6000000211b */
[----:B------:R-:W-:Y:S01]  /*105b0*/  FFMA R15, -R45, 1.925963033500011079e-08, R15 ;  /* 0x32a570602d0f7823 */ /* 0x000fe2000000010f */
[----:B------:R-:W-:Y:S01]  /*105c0*/  FFMA.RM R2, R2, R28, 12582913 ;  /* 0x4b40000102027423 */ /* 0x000fe2000000401c */
[----:B--2---:R-:W-:Y:S01]  /*105d0*/  FFMA R33, R33, R14, 1 ;  /* 0x3f80000021217423 */ /* 0x004fe2000000000e */
[----:B------:R-:W-:Y:S01]  /*105e0*/  FADD R14, R13, -12583039 ;  /* 0xcb40007f0d0e7421 */ /* 0x000fe20000000000 */
[----:B------:R-:W1:Y:S01]  /*105f0*/  MUFU.EX2 R25, R15 ;  /* 0x0000000f00197308 */ /* 0x000e620000000800 */
[C---:B------:R-:W-:Y:S01]  /*10600*/  FADD R24, R2.reuse, -12583039 ;  /* 0xcb40007f02187421 */ /* 0x040fe20000000000 */
[----:B------:R-:W-:Y:S01]  /*10610*/  SHF.L.U32 R30, R2, 0x17, RZ ;  /* 0x00000017021e7819 */ /* 0x000fe200000006ff */
[----:B------:R-:W-:Y:S01]  /*10620*/  FFMA R14, -R44, 1.4426950216293334961, -R14 ;  /* 0x3fb8aa3b2c0e7823 */ /* 0x000fe2000000090e */
[----:B------:R-:W-:Y:S01]  /*10630*/  FFMA.SAT R2, -R48, R27, 0.5 ;  /* 0x3f00000030027423 */ /* 0x000fe2000000211b */
[----:B------:R-:W-:Y:S02]  /*10640*/  FFMA R24, -R46, 1.4426950216293334961, -R24 ;  /* 0x3fb8aa3b2e187823 */ /* 0x000fe40000000918 */
[----:B------:R-:W-:Y:S01]  /*10650*/  FFMA R14, -R44, 1.925963033500011079e-08, R14 ;  /* 0x32a570602c0e7823 */ /* 0x000fe2000000010e */
[----:B------:R-:W-:Y:S01]  /*10660*/  FFMA.RM R2, R2, R28, 12582913 ;  /* 0x4b40000102027423 */ /* 0x000fe2000000401c */
[----:B------:R-:W-:-:S02]  /*10670*/  FFMA R24, -R46, 1.925963033500011079e-08, R24 ;  /* 0x32a570602e187823 */ /* 0x000fc40000000118 */
[----:B------:R2:W3:Y:S01]  /*10680*/  MUFU.EX2 R26, R14 ;  /* 0x0000000e001a7308 */ /* 0x0004e20000000800 */
[----:B------:R-:W-:-:S04]  /*10690*/  FADD R13, R2, -12583039 ;  /* 0xcb40007f020d7421 */ /* 0x000fc80000000000 */
[----:B------:R-:W-:Y:S01]  /*106a0*/  FFMA R13, -R48, 1.4426950216293334961, -R13 ;  /* 0x3fb8aa3b300d7823 */ /* 0x000fe2000000090d */
[----:B-1----:R-:W-:Y:S02]  /*106b0*/  FFMA R31, R31, R25, 1 ;  /* 0x3f8000001f1f7423 */ /* 0x002fe40000000019 */
[----:B------:R-:W1:Y:S01]  /*106c0*/  MUFU.EX2 R24, R24 ;  /* 0x0000001800187308 */ /* 0x000e620000000800 */
[----:B--2---:R-:W-:-:S04]  /*106d0*/  FFMA.SAT R14, -R47, R27, 0.5 ;  /* 0x3f0000002f0e7423 */ /* 0x004fc8000000211b */
[----:B------:R-:W-:-:S04]  /*106e0*/  FFMA.RM R14, R14, R28, 12582913 ;  /* 0x4b4000010e0e7423 */ /* 0x000fc8000000401c */
[C---:B------:R-:W-:Y:S01]  /*106f0*/  FADD R15, R14.reuse, -12583039 ;  /* 0xcb40007f0e0f7421 */ /* 0x040fe20000000000 */
[----:B------:R-:W-:Y:S01]  /*10700*/  SHF.L.U32 R29, R14, 0x17, RZ ;  /* 0x000000170e1d7819 */ /* 0x000fe200000006ff */
[----:B------:R-:W-:Y:S01]  /*10710*/  FFMA R14, -R48, 1.925963033500011079e-08, R13 ;  /* 0x32a57060300e7823 */ /* 0x000fe2000000010d */
[----:B------:R-:W-:Y:S01]  /*10720*/  FADD R13, R3, -12583039 ;  /* 0xcb40007f030d7421 */ /* 0x000fe20000000000 */
[----:B------:R-:W-:Y:S01]  /*10730*/  FFMA R15, -R47, 1.4426950216293334961, -R15 ;  /* 0x3fb8aa3b2f0f7823 */ /* 0x000fe2000000090f */
[----:B---3--:R-:W-:Y:S02]  /*10740*/  FFMA R32, R32, R26, 1 ;  /* 0x3f80000020207423 */ /* 0x008fe4000000001a */
[----:B------:R-:W-:Y:S01]  /*10750*/  FFMA R13, -R49, 1.4426950216293334961, -R13 ;  /* 0x3fb8aa3b310d7823 */ /* 0x000fe2000000090d */
[----:B------:R-:W-:Y:S01]  /*10760*/  FFMA R15, -R47, 1.925963033500011079e-08, R15 ;  /* 0x32a570602f0f7823 */ /* 0x000fe2000000010f */
[----:B-1----:R-:W-:Y:S02]  /*10770*/  FFMA R30, R30, R24, 1 ;  /* 0x3f8000001e1e7423 */ /* 0x002fe40000000018 */
[----:B------:R-:W-:-:S03]  /*10780*/  FFMA R13, -R49, 1.925963033500011079e-08, R13 ;  /* 0x32a57060310d7823 */ /* 0x000fc6000000010d */
[----:B------:R-:W1:Y:S08]  /*10790*/  MUFU.EX2 R15, R15 ;  /* 0x0000000f000f7308 */ /* 0x000e700000000800 */
[----:B------:R2:W3:Y:S01]  /*107a0*/  MUFU.EX2 R24, R13 ;  /* 0x0000000d00187308 */ /* 0x0004e20000000800 */
[----:B-1----:R-:W-:Y:S01]  /*107b0*/  FFMA R29, R29, R15, 1 ;  /* 0x3f8000001d1d7423 */ /* 0x002fe2000000000f */
[----:B--2---:R-:W-:-:S06]  /*107c0*/  SHF.L.U32 R13, R3, 0x17, RZ ;  /* 0x00000017030d7819 */ /* 0x004fcc00000006ff */
[----:B------:R1:W2:Y:S01]  /*107d0*/  MUFU.EX2 R15, R14 ;  /* 0x0000000e000f7308 */ /* 0x0002a20000000800 */
[----:B---3--:R-:W-:Y:S01]  /*107e0*/  FFMA R13, R13, R24, 1 ;  /* 0x3f8000000d0d7423 */ /* 0x008fe20000000018 */
[----:B-1----:R-:W-:Y:S01]  /*107f0*/  SHF.L.U32 R14, R2, 0x17, RZ ;  /* 0x00000017020e7819 */ /* 0x002fe200000006ff */
[----:B------:R-:W-:-:S04]  /*10800*/  FFMA.SAT R2, -R50, R27, 0.5 ;  /* 0x3f00000032027423 */ /* 0x000fc8000000211b */
[----:B------:R-:W-:Y:S01]  /*10810*/  FFMA.RM R2, R2, R28, 12582913 ;  /* 0x4b40000102027423 */ /* 0x000fe2000000401c */
[----:B--2---:R-:W-:-:S03]  /*10820*/  FFMA R14, R14, R15, 1 ;  /* 0x3f8000000e0e7423 */ /* 0x004fc6000000000f */
[C---:B------:R-:W-:Y:S01]  /*10830*/  FADD R3, R2.reuse, -12583039 ;  /* 0xcb40007f02037421 */ /* 0x040fe20000000000 */
[----:B------:R-:W-:Y:S01]  /*10840*/  SHF.L.U32 R15, R2, 0x17, RZ ;  /* 0x00000017020f7819 */ /* 0x000fe200000006ff */
[----:B------:R-:W-:Y:S02]  /*10850*/  FFMA.SAT R2, -R51, R27, 0.5 ;  /* 0x3f00000033027423 */ /* 0x000fe4000000211b */
[----:B------:R-:W-:Y:S02]  /*10860*/  FFMA R3, -R50, 1.4426950216293334961, -R3 ;  /* 0x3fb8aa3b32037823 */ /* 0x000fe40000000903 */
[----:B------:R-:W-:Y:S02]  /*10870*/  FFMA.RM R2, R2, R28, 12582913 ;  /* 0x4b40000102027423 */ /* 0x000fe4000000401c */
[----:B------:R-:W-:Y:S02]  /*10880*/  FFMA R3, -R50, 1.925963033500011079e-08, R3 ;  /* 0x32a5706032037823 */ /* 0x000fe40000000103 */
[----:B------:R-:W-:-:S04]  /*10890*/  IMAD.SHL.U32 R24, R2, 0x800000, RZ ;  /* 0x0080000002187824 */ /* 0x000fc800078e00ff */
[----:B------:R-:W1:Y:S02]  /*108a0*/  MUFU.EX2 R3, R3 ;  /* 0x0000000300037308 */ /* 0x000e640000000800 */
[----:B-1----:R-:W-:Y:S01]  /*108b0*/  FFMA R15, R15, R3, 1 ;  /* 0x3f8000000f0f7423 */ /* 0x002fe20000000003 */
        /* <DEDUP_REMOVED lines=18> */
[----:B------:R-:W-:-:S04]  /*109e0*/  FFMA R3, -R53, 1.4426950216293334961, -R3 ;  /* 0x3fb8aa3b35037823 */ /* 0x000fc80000000903 */
[----:B------:R-:W-:-:S06]  /*109f0*/  FFMA R3, -R53, 1.925963033500011079e-08, R3 ;  /* 0x32a5706035037823 */ /* 0x000fcc0000000103 */
[----:B------:R-:W1:Y:S02]  /*10a00*/  MUFU.EX2 R3, R3 ;  /* 0x0000000300037308 */ /* 0x000e640000000800 */
[----:B-1----:R-:W-:Y:S01]  /*10a10*/  FFMA R25, R25, R3, 1 ;  /* 0x3f80000019197423 */ /* 0x002fe20000000003 */
[----:B------:R-:W-:-:S04]  /*10a20*/  FFMA.SAT R3, -R54, R27, 0.5 ;  /* 0x3f00000036037423 */ /* 0x000fc8000000211b */
[-C--:B------:R-:W-:Y:S01]  /*10a30*/  FFMA.RM R3, R3, R28.reuse, 12582913 ;  /* 0x4b40000103037423 */ /* 0x080fe2000000401c */
[----:B------:R-:W-:-:S03]  /*10a40*/  FFMA.RM R28, R2, R28, 12582913 ;  /* 0x4b400001021c7423 */ /* 0x000fc6000000401c */
        /* <DEDUP_REMOVED lines=20> */
.L_x_235:
[----:B------:R-:W1:Y:S02]  /*10b90*/  MUFU.RCP R39, R0 ;  /* 0x0000000000277308 */ /* 0x000e640000001000 */
[----:B-1----:R-:W-:-:S04]  /*10ba0*/  FFMA R0, R0, R39, -1 ;  /* 0xbf80000000007423 */ /* 0x002fc80000000027 */
[----:B------:R-:W-:-:S04]  /*10bb0*/  FADD.FTZ R0, -R0, -RZ ;  /* 0x800000ff00007221 */ /* 0x000fc80000010100 */
[----:B------:R-:W-:-:S07]  /*10bc0*/  FFMA R39, R39, R0, R39 ;  /* 0x0000000027277223 */ /* 0x000fce0000000027 */
.L_x_236:
[----:B------:R-:W-:Y:S05]  /*10bd0*/  BSYNC B1 ;  /* 0x0000000000017941 */ /* 0x000fea0003800000 */
.L_x_234:
        /* <DEDUP_REMOVED lines=10> */
.L_x_238:
[----:B------:R-:W1:Y:S02]  /*10c80*/  MUFU.RCP R38, R35 ;  /* 0x0000002300267308 */ /* 0x000e640000001000 */
[----:B-1----:R-:W-:-:S04]  /*10c90*/  FFMA R35, R35, R38, -1 ;  /* 0xbf80000023237423 */ /* 0x002fc80000000026 */
[----:B------:R-:W-:-:S04]  /*10ca0*/  FADD.FTZ R35, -R35, -RZ ;  /* 0x800000ff23237221 */ /* 0x000fc80000010100 */
[----:B------:R-:W-:-:S07]  /*10cb0*/  FFMA R38, R38, R35, R38 ;  /* 0x0000002326267223 */ /* 0x000fce0000000026 */
.L_x_239:
[----:B------:R-:W-:Y:S05]  /*10cc0*/  BSYNC B1 ;  /* 0x0000000000017941 */ /* 0x000fea0003800000 */
.L_x_237:
        /* <DEDUP_REMOVED lines=10> */
.L_x_241:
[----:B------:R-:W1:Y:S02]  /*10d70*/  MUFU.RCP R37, R34 ;  /* 0x0000002200257308 */ /* 0x000e640000001000 */
[----:B-1----:R-:W-:-:S04]  /*10d80*/  FFMA R34, R34, R37, -1 ;  /* 0xbf80000022227423 */ /* 0x002fc80000000025 */
[----:B------:R-:W-:-:S04]  /*10d90*/  FADD.FTZ R34, -R34, -RZ ;  /* 0x800000ff22227221 */ /* 0x000fc80000010100 */
[----:B------:R-:W-:-:S07]  /*10da0*/  FFMA R37, R37, R34, R37 ;  /* 0x0000002225257223 */ /* 0x000fce0000000025 */
.L_x_242:
[----:B------:R-:W-:Y:S05]  /*10db0*/  BSYNC B1 ;  /* 0x0000000000017941 */ /* 0x000fea0003800000 */
.L_x_240:
        /* <DEDUP_REMOVED lines=10> */
.L_x_244:
[----:B------:R-:W1:Y:S02]  /*10e60*/  MUFU.RCP R36, R33 ;  /* 0x0000002100247308 */ /* 0x000e640000001000 */
[----:B-1----:R-:W-:-:S04]  /*10e70*/  FFMA R33, R33, R36, -1 ;  /* 0xbf80000021217423 */ /* 0x002fc80000000024 */
[----:B------:R-:W-:-:S04]  /*10e80*/  FADD.FTZ R33, -R33, -RZ ;  /* 0x800000ff21217221 */ /* 0x000fc80000010100 */
[----:B------:R-:W-:-:S07]  /*10e90*/  FFMA R36, R36, R33, R36 ;  /* 0x0000002124247223 */ /* 0x000fce0000000024 */
.L_x_245:
[----:B------:R-:W-:Y:S05]  /*10ea0*/  BSYNC B1 ;  /* 0x0000000000017941 */ /* 0x000fea0003800000 */
.L_x_243:
        /* <DEDUP_REMOVED lines=10> */
.L_x_247:
[----:B------:R-:W1:Y:S02]  /*10f50*/  MUFU.RCP R35, R32 ;  /* 0x0000002000237308 */ /* 0x000e640000001000 */
[----:B-1----:R-:W-:-:S04]  /*10f60*/  FFMA R32, R32, R35, -1 ;  /* 0xbf80000020207423 */ /* 0x002fc80000000023 */
[----:B------:R-:W-:-:S04]  /*10f70*/  FADD.FTZ R32, -R32, -RZ ;  /* 0x800000ff20207221 */ /* 0x000fc80000010100 */
[----:B------:R-:W-:-:S07]  /*10f80*/  FFMA R35, R35, R32, R35 ;  /* 0x0000002023237223 */ /* 0x000fce0000000023 */
.L_x_248:
[----:B------:R-:W-:Y:S05]  /*10f90*/  BSYNC B1 ;  /* 0x0000000000017941 */ /* 0x000fea0003800000 */
.L_x_246:
        /* <DEDUP_REMOVED lines=10> */
.L_x_250:
[----:B------:R-:W1:Y:S02]  /*11040*/  MUFU.RCP R34, R31 ;  /* 0x0000001f00227308 */ /* 0x000e640000001000 */
[----:B-1----:R-:W-:-:S04]  /*11050*/  FFMA R31, R31, R34, -1 ;  /* 0xbf8000001f1f7423 */ /* 0x002fc80000000022 */
[----:B------:R-:W-:-:S04]  /*11060*/  FADD.FTZ R31, -R31, -RZ ;  /* 0x800000ff1f1f7221 */ /* 0x000fc80000010100 */
[----:B------:R-:W-:-:S07]  /*11070*/  FFMA R34, R34, R31, R34 ;  /* 0x0000001f22227223 */ /* 0x000fce0000000022 */
.L_x_251:
[----:B------:R-:W-:Y:S05]  /*11080*/  BSYNC B1 ;  /* 0x0000000000017941 */ /* 0x000fea0003800000 */
.L_x_249:
        /* <DEDUP_REMOVED lines=10> */
.L_x_253:
[----:B------:R-:W1:Y:S02]  /*11130*/  MUFU.RCP R33, R30 ;  /* 0x0000001e00217308 */ /* 0x000e640000001000 */
[----:B-1----:R-:W-:-:S04]  /*11140*/  FFMA R30, R30, R33, -1 ;  /* 0xbf8000001e1e7423 */ /* 0x002fc80000000021 */
[----:B------:R-:W-:-:S04]  /*11150*/  FADD.FTZ R30, -R30, -RZ ;  /* 0x800000ff1e1e7221 */ /* 0x000fc80000010100 */
[----:B------:R-:W-:-:S07]  /*11160*/  FFMA R33, R33, R30, R33 ;  /* 0x0000001e21217223 */ /* 0x000fce0000000021 */
.L_x_254:
[----:B------:R-:W-:Y:S05]  /*11170*/  BSYNC B1 ;  /* 0x0000000000017941 */ /* 0x000fea0003800000 */
.L_x_252:
        /* <DEDUP_REMOVED lines=10> */
.L_x_256:
[----:B------:R-:W1:Y:S02]  /*11220*/  MUFU.RCP R32, R29 ;  /* 0x0000001d00207308 */ /* 0x000e640000001000 */
[----:B-1----:R-:W-:-:S04]  /*11230*/  FFMA R29, R29, R32, -1 ;  /* 0xbf8000001d1d7423 */ /* 0x002fc80000000020 */
[----:B------:R-:W-:-:S04]  /*11240*/  FADD.FTZ R29, -R29, -RZ ;  /* 0x800000ff1d1d7221 */ /* 0x000fc80000010100 */
[----:B------:R-:W-:-:S07]  /*11250*/  FFMA R32, R32, R29, R32 ;  /* 0x0000001d20207223 */ /* 0x000fce0000000020 */
.L_x_257:
[----:B------:R-:W-:Y:S05]  /*11260*/  BSYNC B1 ;  /* 0x0000000000017941 */ /* 0x000fea0003800000 */
.L_x_255:
        /* <DEDUP_REMOVED lines=10> */
.L_x_259:
[----:B------:R-:W1:Y:S02]  /*11310*/  MUFU.RCP R31, R14 ;  /* 0x0000000e001f7308 */ /* 0x000e640000001000 */
[----:B-1----:R-:W-:-:S04]  /*11320*/  FFMA R14, R14, R31, -1 ;  /* 0xbf8000000e0e7423 */ /* 0x002fc8000000001f */
[----:B------:R-:W-:-:S04]  /*11330*/  FADD.FTZ R14, -R14, -RZ ;  /* 0x800000ff0e0e7221 */ /* 0x000fc80000010100 */
[----:B------:R-:W-:-:S07]  /*11340*/  FFMA R31, R31, R14, R31 ;  /* 0x0000000e1f1f7223 */ /* 0x000fce000000001f */
.L_x_260:
[----:B------:R-:W-:Y:S05]  /*11350*/  BSYNC B1 ;  /* 0x0000000000017941 */ /* 0x000fea0003800000 */
.L_x_258:
        /* <DEDUP_REMOVED lines=10> */
.L_x_262:
[----:B------:R-:W1:Y:S02]  /*11400*/  MUFU.RCP R30, R13 ;  /* 0x0000000d001e7308 */ /* 0x000e640000001000 */
[----:B-1----:R-:W-:-:S04]  /*11410*/  FFMA R13, R13, R30, -1 ;  /* 0xbf8000000d0d7423 */ /* 0x002fc8000000001e */
[----:B------:R-:W-:-:S04]  /*11420*/  FADD.FTZ R13, -R13, -RZ ;  /* 0x800000ff0d0d7221 */ /* 0x000fc80000010100 */
[----:B------:R-:W-:-:S07]  /*11430*/  FFMA R30, R30, R13, R30 ;  /* 0x0000000d1e1e7223 */ /* 0x000fce000000001e */
.L_x_263:
[----:B------:R-:W-:Y:S05]  /*11440*/  BSYNC B1 ;  /* 0x0000000000017941 */ /* 0x000fea0003800000 */
.L_x_261:
        /* <DEDUP_REMOVED lines=10> */
.L_x_265:
[----:B------:R-:W1:Y:S02]  /*114f0*/  MUFU.RCP R29, R15 ;  /* 0x0000000f001d7308 */ /* 0x000e640000001000 */
[----:B-1----:R-:W-:-:S04]  /*11500*/  FFMA R15, R15, R29, -1 ;  /* 0xbf8000000f0f7423 */ /* 0x002fc8000000001d */
[----:B------:R-:W-:-:S04]  /*11510*/  FADD.FTZ R15, -R15, -RZ ;  /* 0x800000ff0f0f7221 */ /* 0x000fc80000010100 */
[----:B------:R-:W-:-:S07]  /*11520*/  FFMA R29, R29, R15, R29 ;  /* 0x0000000f1d1d7223 */ /* 0x000fce000000001d */
.L_x_266:
[----:B------:R-:W-:Y:S05]  /*11530*/  BSYNC B1 ;  /* 0x0000000000017941 */ /* 0x000fea0003800000 */
.L_x_264:
        /* <DEDUP_REMOVED lines=10> */
.L_x_268:
[----:B------:R-:W1:Y:S02]  /*115e0*/  MUFU.RCP R0, R24 ;  /* 0x0000001800007308 */ /* 0x000e640000001000 */
[----:B-1----:R-:W-:-:S04]  /*115f0*/  FFMA R24, R24, R0, -1 ;  /* 0xbf80000018187423 */ /* 0x002fc80000000000 */
[----:B------:R-:W-:-:S04]  /*11600*/  FADD.FTZ R24, -R24, -RZ ;  /* 0x800000ff18187221 */ /* 0x000fc80000010100 */
[----:B------:R-:W-:-:S07]  /*11610*/  FFMA R24, R0, R24, R0 ;  /* 0x0000001800187223 */ /* 0x000fce0000000000 */
.L_x_269:
[----:B------:R-:W-:Y:S05]  /*11620*/  BSYNC B1 ;  /* 0x0000000000017941 */ /* 0x000fea0003800000 */
.L_x_267:
        /* <DEDUP_REMOVED lines=10> */
.L_x_271:
[----:B------:R-:W1:Y:S02]  /*116d0*/  MUFU.RCP R15, R26 ;  /* 0x0000001a000f7308 */ /* 0x000e640000001000 */
[----:B-1----:R-:W-:-:S04]  /*116e0*/  FFMA R26, R26, R15, -1 ;  /* 0xbf8000001a1a7423 */ /* 0x002fc8000000000f */
[----:B------:R-:W-:-:S04]  /*116f0*/  FADD.FTZ R26, -R26, -RZ ;  /* 0x800000ff1a1a7221 */ /* 0x000fc80000010100 */
[----:B------:R-:W-:-:S07]  /*11700*/  FFMA R15, R15, R26, R15 ;  /* 0x0000001a0f0f7223 */ /* 0x000fce000000000f */
.L_x_272:
[----:B------:R-:W-:Y:S05]  /*11710*/  BSYNC B1 ;  /* 0x0000000000017941 */ /* 0x000fea0003800000 */
.L_x_270:
        /* <DEDUP_REMOVED lines=10> */
.L_x_274:
[----:B------:R-:W1:Y:S02]  /*117c0*/  MUFU.RCP R14, R25 ;  /* 0x00000019000e7308 */ /* 0x000e640000001000 */
[----:B-1----:R-:W-:-:S04]  /*117d0*/  FFMA R25, R25, R14, -1 ;  /* 0xbf80000019197423 */ /* 0x002fc8000000000e */
[----:B------:R-:W-:-:S04]  /*117e0*/  FADD.FTZ R25, -R25, -RZ ;  /* 0x800000ff19197221 */ /* 0x000fc80000010100 */
[----:B------:R-:W-:-:S07]  /*117f0*/  FFMA R14, R14, R25, R14 ;  /* 0x000000190e0e7223 */ /* 0x000fce000000000e */
.L_x_275:
[----:B------:R-:W-:Y:S05]  /*11800*/  BSYNC B1 ;  /* 0x0000000000017941 */ /* 0x000fea0003800000 */
.L_x_273:
        /* <DEDUP_REMOVED lines=10> */
.L_x_277:
[----:B------:R-:W1:Y:S02]  /*118b0*/  MUFU.RCP R13, R27 ;  /* 0x0000001b000d7308 */ /* 0x000e640000001000 */
[----:B-1----:R-:W-:-:S04]  /*118c0*/  FFMA R27, R27, R13, -1 ;  /* 0xbf8000001b1b7423 */ /* 0x002fc8000000000d */
[----:B------:R-:W-:-:S04]  /*118d0*/  FADD.FTZ R27, -R27, -RZ ;  /* 0x800000ff1b1b7221 */ /* 0x000fc80000010100 */
[----:B------:R-:W-:-:S07]  /*118e0*/  FFMA R13, R13, R27, R13 ;  /* 0x0000001b0d0d7223 */ /* 0x000fce000000000d */
.L_x_278:
[----:B------:R-:W-:Y:S05]  /*118f0*/  BSYNC B1 ;  /* 0x0000000000017941 */ /* 0x000fea0003800000 */
.L_x_276:
        /* <DEDUP_REMOVED lines=9> */
.L_x_280:
[----:B------:R-:W1:Y:S02]  /*11990*/  MUFU.RCP R0, R28 ;  /* 0x0000001c00007308 */ /* 0x000e640000001000 */
[----:B-1----:R-:W-:-:S04]  /*119a0*/  FFMA R28, R28, R0, -1 ;  /* 0xbf8000001c1c7423 */ /* 0x002fc80000000000 */
[----:B------:R-:W-:-:S04]  /*119b0*/  FADD.FTZ R28, -R28, -RZ ;  /* 0x800000ff1c1c7221 */ /* 0x000fc80000010100 */
[----:B------:R-:W-:-:S07]  /*119c0*/  FFMA R0, R0, R28, R0 ;  /* 0x0000001c00007223 */ /* 0x000fce0000000000 */
.L_x_281:
[----:B------:R-:W-:Y:S05]  /*119d0*/  BSYNC B1 ;  /* 0x0000000000017941 */ /* 0x000fea0003800000 */
.L_x_279:
        /* <DEDUP_REMOVED lines=23> */
[----:B------:R-:W-:Y:S01]  /*11b50*/  F2FP.BF16.F32.PACK_AB R24, R49, R48 ;  /* 0x000000303118723e */ /* 0x000fe200000010ff */
[----:B------:R1:W-:Y:S01]  /*11b60*/  STSM.16.M88.4 [R155+0x6200], R28 ;  /* 0x0062001c9b007844 */ /* 0x0003e20000000200 */
[----:B------:R-:W-:Y:S02]  /*11b70*/  F2FP.BF16.F32.PACK_AB R25, R51, R25 ;  /* 0x000000193319723e */ /* 0x000fe400000010ff */
        /* <DEDUP_REMOVED lines=14> */
[----:B------:R-:W-:Y:S02]  /*11c60*/  UIADD3 UR4, UR46, 0x6200, URZ ;  /* 0x000062002e047890 */ /* 0x000fe4000fffe03f */
[----:B------:R-:W-:Y:S01]  /*11c70*/  UIADD3.X UR11, URZ, UR39, URZ, UP0, !UPT ;  /* 0x000000273f0b7290 */ /* 0x000fe200087fe43f */
[----:B------:R-:W-:-:S08]  /*11c80*/  UMOV UR7, UR51 ;  /* 0x0000003300077c82 */ /* 0x000fd00008000000 */
[----:B------:R2:W-:Y:S01]  /*11c90*/  UTMASTG.3D [UR4], [UR10] ;  /* 0x000000040a0073b5 */ /* 0x0005e20008010000 */
[----:B------:R0:W-:Y:S01]  /*11ca0*/  UTMACMDFLUSH ;  /* 0x00000000000079b7 */ /* 0x0001e20000000000 */
[----:B--2---:R-:W-:-:S04]  /*11cb0*/  DEPBAR.LE SB0, 0x1 ;  /* 0x000080400000791a */ /* 0x004fc80000000000 */
.L_x_283:
[----:B------:R-:W-:Y:S05]  /*11cc0*/  BSYNC B0 ;  /* 0x0000000000007941 */ /* 0x000fea0003800000 */
.L_x_282:
        /* <DEDUP_REMOVED lines=9> */
.L_x_286:
[----:B------:R-:W-:-:S04]  /*11d60*/  ULEA UR4, UR8, UR46, 0x3 ;  /* 0x0000002e08047291 */ /* 0x000fc8000f8e183f */
[----:B------:R-:W-:-:S04]  /*11d70*/  UIADD3 UR4, UR4, 0x50, URZ ;  /* 0x0000005004047890 */ /* 0x000fc8000fffe03f */
[----:B------:R-:W-:-:S09]  /*11d80*/  UPRMT UR4, UR47, 0x654, UR4 ;  /* 0x000006542f047896 */ /* 0x000fd20008000004 */
[----:B------:R-:W-:Y:S03]  /*11d90*/  SYNCS.ARRIVE.TRANS64.RED.A1T0 RZ, [UR4], RZ ;  /* 0x000000ffffff79a7 */ /* 0x000fe60008100404 */
.L_x_285:
[----:B------:R-:W-:Y:S05]  /*11da0*/  BSYNC B0 ;  /* 0x0000000000007941 */ /* 0x000fea0003800000 */
.L_x_284:
        /* <DEDUP_REMOVED lines=9> */
.L_x_289:
[C---:B------:R-:W-:Y:S01]  /*11e40*/  LEA R2, R4.reuse, UR46, 0x3 ;  /* 0x0000002e04027c11 */ /* 0x040fe2000f8e18ff */
[----:B-1----:R-:W-:Y:S01]  /*11e50*/  VIADD R0, R4, 0x1 ;  /* 0x0000000104007836 */ /* 0x002fe20000000000 */
[----:B------:R-:W-:Y:S01]  /*11e60*/  SHF.L.U32 R3, R9, 0x1f, RZ ;  /* 0x0000001f09037819 */ /* 0x000fe200000006ff */
[----:B------:R-:W-:Y:S03]  /*11e70*/  BSSY B1, `(.L_x_290) ;  /* 0x0000004000017945 */ /* 0x000fe60003800000 */
[----:B------:R-:W1:Y:S01]  /*11e80*/  SYNCS.PHASECHK.TRANS64.TRYWAIT P2, [R2+URZ+0x30], R3 ;  /* 0x00003003020075a7 */ /* 0x000e62000804017f */
[----:B------:R-:W-:Y:S01]  /*11e90*/  ISETP.NE.AND P3, PT, R0, 0x4, PT ;  /* 0x000000040000780c */ /* 0x000fe20003f65270 */
[----:B-1----:R-:W-:-:S12]  /*11ea0*/  @!P2 BRA `(.L_x_291) ;  /* 0x000001c000d4a947 */ /* 0x002fd80003800000 */
.L_x_1145:
[----:B------:R-:W-:Y:S05]  /*11eb0*/  BSYNC B1 ;  /* 0x0000000000017941 */ /* 0x000fea0003800000 */
.L_x_290:
[----:B------:R-:W-:Y:S05]  /*11ec0*/  @P1 BRA `(.L_x_292) ;  /* 0x0000000000941947 */ /* 0x000fea0003800000 */
[----:B-1----:R-:W-:Y:S01]  /*11ed0*/  LEA R3, R4, R156, 0xd ;  /* 0x0000009c04037211 */ /* 0x002fe200078e68ff */
[----:B------:R-:W-:Y:S05]  /*11ee0*/  WARPSYNC.ALL ;  /* 0x0000000000007948 */ /* 0x000fea0003800000 */
[----:B------:R-:W-:Y:S01]  /*11ef0*/  LEA R12, R164, R3, 0x1 ;  /* 0x00000003a40c7211 */ /* 0x000fe200078e08ff */
[----:B------:R-:W1:Y:S05]  /*11f00*/  LDSM.16.M88.4 R4, [R3] ;  /* 0x000000000304783b */ /* 0x000e6a0000000200 */
[----:B------:R-:W2:Y:S01]  /*11f10*/  LDSM.16.M88.4 R12, [R12] ;  /* 0x000000000c0c783b */ /* 0x000ea20000000200 */
[----:B-1----:R-:W-:-:S02]  /*11f20*/  SHF.L.U32 R23, R5, 0x10, RZ ;  /* 0x0000001005177819 */ /* 0x002fc400000006ff */
[----:B------:R-:W-:Y:S02]  /*11f30*/  LOP3.LUT R31, R5, 0xffff0000, RZ, 0xc0, !PT ;  /* 0xffff0000051f7812 */ /* 0x000fe400078ec0ff */
[----:B------:R-:W-:Y:S01]  /*11f40*/  SHF.L.U32 R21, R4, 0x10, RZ ;  /* 0x0000001004157819 */ /* 0x000fe200000006ff */
[C---:B------:R-:W-:Y:S01]  /*11f50*/  FMUL R23, R16.reuse, R23 ;  /* 0x0000001710177220 */ /* 0x040fe20000400000 */
[----:B--2---:R-:W-:Y:S01]  /*11f60*/  SHF.L.U32 R11, R13, 0x10, RZ ;  /* 0x000000100d0b7819 */ /* 0x004fe200000006ff */
[C---:B------:R-:W-:Y:S01]  /*11f70*/  FMUL R152, R16.reuse, R31 ;  /* 0x0000001f10987220 */ /* 0x040fe20000400000 */
[----:B------:R-:W-:Y:S01]  /*11f80*/  SHF.L.U32 R5, R15, 0x10, RZ ;  /* 0x000000100f057819 */ /* 0x000fe200000006ff */
[----:B------:R-:W-:Y:S01]  /*11f90*/  FMUL R154, R16, R21 ;  /* 0x00000015109a7220 */ /* 0x000fe20000400000 */
[----:B------:R-:W-:Y:S01]  /*11fa0*/  LOP3.LUT R153, R4, 0xffff0000, RZ, 0xc0, !PT ;  /* 0xffff000004997812 */ /* 0x000fe200078ec0ff */
[----:B------:R-:W-:Y:S01]  /*11fb0*/  FMUL R11, R16, R11 ;  /* 0x0000000b100b7220 */ /* 0x000fe20000400000 */
[----:B------:R-:W-:Y:S01]  /*11fc0*/  SHF.L.U32 R33, R6, 0x10, RZ ;  /* 0x0000001006217819 */ /* 0x000fe200000006ff */
[----:B------:R-:W-:Y:S01]  /*11fd0*/  FMUL R5, R16, R5 ;  /* 0x0000000510057220 */ /* 0x000fe20000400000 */
[----:B------:R-:W-:Y:S01]  /*11fe0*/  LOP3.LUT R35, R6, 0xffff0000, RZ, 0xc0, !PT ;  /* 0xffff000006237812 */ /* 0x000fe200078ec0ff */
[C---:B------:R-:W-:Y:S01]  /*11ff0*/  FMUL R153, R16.reuse, R153 ;  /* 0x0000009910997220 */ /* 0x040fe20000400000 */
[C---:B------:R-:W-:Y:S01]  /*12000*/  SHF.L.U32 R19, R7.reuse, 0x10, RZ ;  /* 0x0000001007137819 */ /* 0x040fe200000006ff */
[----:B------:R-:W-:Y:S01]  /*12010*/  FMUL R21, R16, R33 ;  /* 0x0000002110157220 */ /* 0x000fe20000400000 */
[----:B------:R-:W-:Y:S01]  /*12020*/  LOP3.LUT R29, R7, 0xffff0000, RZ, 0xc0, !PT ;  /* 0xffff0000071d7812 */ /* 0x000fe200078ec0ff */
[----:B------:R-:W-:Y:S01]  /*12030*/  IMAD.U32 R7, R14, 0x10000, RZ ;  /* 0x000100000e077824 */ /* 0x000fe200078e00ff */
[----:B------:R-:W-:Y:S01]  /*12040*/  SHF.L.U32 R25, R12, 0x10, RZ ;  /* 0x000000100c197819 */ /* 0x000fe200000006ff */
[----:B------:R-:W-:Y:S01]  /*12050*/  FMUL R22, R16, R35 ;  /* 0x0000002310167220 */ /* 0x000fe20000400000 */
[----:B------:R-:W-:Y:S01]  /*12060*/  LOP3.LUT R27, R12, 0xffff0000, RZ, 0xc0, !PT ;  /* 0xffff00000c1b7812 */ /* 0x000fe200078ec0ff */
[C---:B------:R-:W-:Y:S01]  /*12070*/  FMUL R19, R16.reuse, R19 ;  /* 0x0000001310137220 */ /* 0x040fe20000400000 */
[----:B------:R-:W-:Y:S01]  /*12080*/  LOP3.LUT R13, R13, 0xffff0000, RZ, 0xc0, !PT ;  /* 0xffff00000d0d7812 */ /* 0x000fe200078ec0ff */
[----:B------:R-:W-:Y:S01]  /*12090*/  FMUL R20, R16, R29 ;  /* 0x0000001d10147220 */ /* 0x000fe20000400000 */
[----:B------:R-:W-:Y:S01]  /*120a0*/  LOP3.LUT R3, R14, 0xffff0000, RZ, 0xc0, !PT ;  /* 0xffff00000e037812 */ /* 0x000fe200078ec0ff */
[C---:B------:R-:W-:Y:S01]  /*120b0*/  FMUL R18, R16.reuse, R25 ;  /* 0x0000001910127220 */ /* 0x040fe20000400000 */
[----:B------:R-:W-:Y:S01]  /*120c0*/  LOP3.LUT R15, R15, 0xffff0000, RZ, 0xc0, !PT ;  /* 0xffff00000f0f7812 */ /* 0x000fe200078ec0ff */
[C---:B------:R-:W-:Y:S01]  /*120d0*/  FMUL R12, R16.reuse, R27 ;  /* 0x0000001b100c7220 */ /* 0x040fe20000400000 */
[C---:B------:R-:W-:Y:S01]  /*120e0*/  FMUL R10, R16.reuse, R13 ;  /* 0x0000000d100a7220 */ /* 0x040fe20000400000 */
[C---:B------:R-:W-:Y:S01]  /*120f0*/  FMUL R7, R16.reuse, R7 ;  /* 0x0000000710077220 */ /* 0x040fe20000400000 */
[C---:B------:R-:W-:Y:S01]  /*12100*/  FMUL R8, R16.reuse, R3 ;  /* 0x0000000310087220 */ /* 0x040fe20000400000 */
[----:B------:R-:W-:-:S07]  /*12110*/  FMUL R6, R16, R15 ;  /* 0x0000000f10067220 */ /* 0x000fce0000400000 */
.L_x_292:
[----:B-1----:R-:W-:Y:S02]  /*12120*/  SEL R2, RZ, 0x1, P3 ;  /* 0x00000001ff027807 */ /* 0x002fe40001800000 */
[----:B------:R-:W-:Y:S02]  /*12130*/  SEL R4, R0, RZ, P3 ;  /* 0x000000ff00047207 */ /* 0x000fe40001800000 */
[----:B------:R-:W-:-:S07]  /*12140*/  LOP3.LUT R9, R9, R2, RZ, 0x3c, !PT ;  /* 0x0000000209097212 */ /* 0x000fce00078e3cff */
.L_x_288:
[----:B------:R-:W-:Y:S05]  /*12150*/  BSYNC B0 ;  /* 0x0000000000007941 */ /* 0x000fea0003800000 */
.L_x_287:
        /* <DEDUP_REMOVED lines=17> */
[----:B------:R-:W-:Y:S01]  /*12270*/  BSSY B1, `(.L_x_293) ;  /* 0x000009e000017945 */ /* 0x000fe20003800000 */
[----:B------:R-:W-:Y:S01]  /*12280*/  MOV R47, 0x437c0000 ;  /* 0x437c0000002f7802 */ /* 0x000fe20000000f00 */
[C---:B--2---:R-:W-:Y:S01]  /*12290*/  FFMA R51, R17.reuse, R2, R154 ;  /* 0x0000000211337223 */ /* 0x044fe2000000009a */
[----:B---3--:R-:W-:-:S03]  /*122a0*/  FFMA R50, R17, R0, R153 ;  /* 0x0000000011327223 */ /* 0x008fc60000000099 */
[-C--:B------:R-:W-:Y:S01]  /*122b0*/  FFMA.SAT R0, -R51, R48.reuse, 0.5 ;  /* 0x3f00000033007423 */ /* 0x080fe20000002130 */
[----:B------:R-:W-:-:S03]  /*122c0*/  FFMA.SAT R2, -R50, R48, 0.5 ;  /* 0x3f00000032027423 */ /* 0x000fc60000002130 */
[----:B------:R-:W-:Y:S01]  /*122d0*/  FFMA.RM R0, R0, R47, 12582913 ;  /* 0x4b40000100007423 */ /* 0x000fe2000000402f */
[----:B----4-:R-:W-:Y:S01]  /*122e0*/  FFMA R49, R17, R3, R23 ;  /* 0x0000000311317223 */ /* 0x010fe20000000017 */
[----:B------:R-:W-:Y:S02]  /*122f0*/  FFMA.RM R2, R2, R47, 12582913 ;  /* 0x4b40000102027423 */ /* 0x000fe4000000402f */
[----:B------:R-:W-:Y:S01]  /*12300*/  FADD R14, R0, -12583039 ;  /* 0xcb40007f000e7421 */ /* 0x000fe20000000000 */
[-C--:B------:R-:W-:Y:S01]  /*12310*/  FFMA.SAT R28, -R49, R48.reuse, 0.5 ;  /* 0x3f000000311c7423 */ /* 0x080fe20000002130 */
[----:B-----5:R-:W-:Y:S01]  /*12320*/  FFMA R24, R17, R13, R152 ;  /* 0x0000000d11187223 */ /* 0x020fe20000000098 */
[----:B------:R-:W-:Y:S01]  /*12330*/  FADD R3, R2, -12583039 ;  /* 0xcb40007f02037421 */ /* 0x000fe20000000000 */
[C---:B------:R-:W-:Y:S01]  /*12340*/  FFMA R14, -R51.reuse, 1.4426950216293334961, -R14 ;  /* 0x3fb8aa3b330e7823 */ /* 0x040fe2000000090e */
[-C--:B------:R-:W-:Y:S01]  /*12350*/  FFMA.RM R25, R28, R47.reuse, 12582913 ;  /* 0x4b4000011c197423 */ /* 0x080fe2000000402f */
[----:B------:R-:W-:Y:S01]  /*12360*/  FFMA.SAT R28, -R24, R48, 0.5 ;  /* 0x3f000000181c7423 */ /* 0x000fe20000002130 */
[C---:B------:R-:W-:Y:S01]  /*12370*/  FFMA R3, -R50.reuse, 1.4426950216293334961, -R3 ;  /* 0x3fb8aa3b32037823 */ /* 0x040fe20000000903 */
[----:B------:R-:W-:Y:S01]  /*12380*/  FFMA R26, -R51, 1.925963033500011079e-08, R14 ;  /* 0x32a57060331a7823 */ /* 0x000fe2000000010e */
[C---:B------:R-:W-:Y:S01]  /*12390*/  FADD R14, R25.reuse, -12583039 ;  /* 0xcb40007f190e7421 */ /* 0x040fe20000000000 */
[----:B------:R-:W-:Y:S01]  /*123a0*/  SHF.L.U32 R25, R25, 0x17, RZ ;  /* 0x0000001719197819 */ /* 0x000fe200000006ff */
[----:B------:R-:W-:Y:S01]  /*123b0*/  FFMA R15, -R50, 1.925963033500011079e-08, R3 ;  /* 0x32a57060320f7823 */ /* 0x000fe20000000103 */
[----:B------:R-:W-:Y:S01]  /*123c0*/  FFMA.RM R3, R28, R47, 12582913 ;  /* 0x4b4000011c037423 */ /* 0x000fe2000000402f */
[----:B------:R-:W-:Y:S01]  /*123d0*/  FFMA R14, -R49, 1.4426950216293334961, -R14 ;  /* 0x3fb8aa3b310e7823 */ /* 0x000fe2000000090e */
[----:B------:R-:W1:Y:S01]  /*123e0*/  MUFU.EX2 R26, R26 ;  /* 0x0000001a001a7308 */ /* 0x000e620000000800 */
[----:B------:R-:W-:Y:S01]  /*123f0*/  SHF.L.U32 R29, R0, 0x17, RZ ;  /* 0x00000017001d7819 */ /* 0x000fe200000006ff */
[----:B------:R-:W-:Y:S01]  /*12400*/  FADD R13, R3, -12583039 ;  /* 0xcb40007f030d7421 */ /* 0x000fe20000000000 */
[----:B------:R-:W-:Y:S01]  /*12410*/  FFMA R27, -R49, 1.925963033500011079e-08, R14 ;  /* 0x32a57060311b7823 */ /* 0x000fe2000000010e */
[----:B------:R-:W-:Y:S01]  /*12420*/  SHF.L.U32 R2, R2, 0x17, RZ ;  /* 0x0000001702027819 */ /* 0x000fe200000006ff */
[----:B------:R-:W-:Y:S01]  /*12430*/  FFMA R31, R17, R31, R20 ;  /* 0x0000001f111f7223 */ /* 0x000fe20000000014 */
[C---:B------:R-:W-:Y:S01]  /*12440*/  FFMA R13, -R24.reuse, 1.4426950216293334961, -R13 ;  /* 0x3fb8aa3b180d7823 */ /* 0x040fe2000000090d */
[----:B------:R-:W-:Y:S01]  /*12450*/  SHF.L.U32 R3, R3, 0x17, RZ ;  /* 0x0000001703037819 */ /* 0x000fe200000006ff */
[----:B------:R2:W3:Y:S02]  /*12460*/  MUFU.EX2 R14, R27 ;  /* 0x0000001b000e7308 */ /* 0x0004e40000000800 */
[----:B------:R-:W-:Y:S01]  /*12470*/  FFMA R28, -R24, 1.925963033500011079e-08, R13 ;  /* 0x32a57060181c7823 */ /* 0x000fe2000000010d */
[----:B------:R-:W-:-:S05]  /*12480*/  FFMA R37, R17, R37, R11 ;  /* 0x0000002511257223 */ /* 0x000fca000000000b */
[----:B------:R-:W4:Y:S01]  /*12490*/  MUFU.EX2 R15, R15 ;  /* 0x0000000f000f7308 */ /* 0x000f220000000800 */
[----:B-1----:R-:W-:Y:S01]  /*124a0*/  FFMA R0, R29, R26, 1 ;  /* 0x3f8000001d007423 */ /* 0x002fe2000000001a */
[C---:B------:R-:W-:Y:S01]  /*124b0*/  FFMA R26, R17.reuse, R32, R22 ;  /* 0x00000020111a7223 */ /* 0x040fe20000000016 */
[C---:B--2---:R-:W-:Y:S01]  /*124c0*/  FFMA R27, R17.reuse, R30, R19 ;  /* 0x0000001e111b7223 */ /* 0x044fe20000000013 */
[C---:B------:R-:W-:Y:S01]  /*124d0*/  FFMA R39, R17.reuse, R39, R10 ;  /* 0x0000002711277223 */ /* 0x040fe2000000000a */
[----:B------:R-:W-:Y:S02]  /*124e0*/  FFMA R41, R17, R41, R7 ;  /* 0x0000002911297223 */ /* 0x000fe40000000007 */
[----:B------:R-:W-:Y:S01]  /*124f0*/  FFMA.SAT R34, -R27, R48, 0.5 ;  /* 0x3f0000001b227423 */ /* 0x000fe20000002130 */
[----:B------:R1:W2:Y:S01]  /*12500*/  MUFU.EX2 R13, R28 ;  /* 0x0000001c000d7308 */ /* 0x0002a20000000800 */
[----:B---3--:R-:W-:Y:S01]  /*12510*/  FFMA R14, R25, R14, 1 ;  /* 0x3f800000190e7423 */ /* 0x008fe2000000000e */
[C---:B------:R-:W-:Y:S01]  /*12520*/  FFMA R25, R17.reuse, R33, R21 ;  /* 0x0000002111197223 */ /* 0x040fe20000000015 */
[----:B------:R-:W-:Y:S01]  /*12530*/  FFMA.RM R34, R34, R47, 12582913 ;  /* 0x4b40000122227423 */ /* 0x000fe2000000402f */
[C---:B------:R-:W-:Y:S01]  /*12540*/  FFMA R44, R17.reuse, R42, R8 ;  /* 0x0000002a112c7223 */ /* 0x040fe20000000008 */
[----:B------:R-:W-:Y:S01]  /*12550*/  FFMA R45, R17, R45, R5 ;  /* 0x0000002d112d7223 */ /* 0x000fe20000000005 */
[----:B----4-:R-:W-:Y:S01]  /*12560*/  FFMA R15, R2, R15, 1 ;  /* 0x3f800000020f7423 */ /* 0x010fe2000000000f */
[-C--:B------:R-:W-:Y:S01]  /*12570*/  FFMA.SAT R2, -R25, R48.reuse, 0.5 ;  /* 0x3f00000019027423 */ /* 0x080fe20000002130 */
[----:B-1----:R-:W-:Y:S01]  /*12580*/  FFMA.SAT R28, -R26, R48, 0.5 ;  /* 0x3f0000001a1c7423 */ /* 0x002fe20000002130 */
[----:B------:R-:W-:-:S02]  /*12590*/  FFMA R46, R17, R46, R6 ;  /* 0x0000002e112e7223 */ /* 0x000fc40000000006 */
[----:B------:R-:W-:Y:S01]  /*125a0*/  FFMA.RM R29, R2, R47, 12582913 ;  /* 0x4b400001021d7423 */ /* 0x000fe2000000402f */
[----:B------:R-:W-:Y:S01]  /*125b0*/  FFMA.SAT R2, -R31, R48, 0.5 ;  /* 0x3f0000001f027423 */ /* 0x000fe20000002130 */
[----:B--2---:R-:W-:Y:S01]  /*125c0*/  FFMA R13, R3, R13, 1 ;  /* 0x3f800000030d7423 */ /* 0x004fe2000000000d */
[-C--:B------:R-:W-:Y:S01]  /*125d0*/  FFMA.RM R3, R28, R47.reuse, 12582913 ;  /* 0x4b4000011c037423 */ /* 0x080fe2000000402f */
[----:B------:R-:W-:Y:S01]  /*125e0*/  FADD R30, R29, -12583039 ;  /* 0xcb40007f1d1e7421 */ /* 0x000fe20000000000 */
[----:B------:R-:W-:Y:S01]  /*125f0*/  FADD R28, R34, -12583039 ;  /* 0xcb40007f221c7421 */ /* 0x000fe20000000000 */
[----:B------:R-:W-:Y:S01]  /*12600*/  FFMA.RM R2, R2, R47, 12582913 ;  /* 0x4b40000102027423 */ /* 0x000fe2000000402f */
[----:B------:R-:W-:Y:S01]  /*12610*/  FADD R33, R3, -12583039 ;  /* 0xcb40007f03217421 */ /* 0x000fe20000000000 */
[----:B------:R-:W-:Y:S01]  /*12620*/  FFMA R30, -R25, 1.4426950216293334961, -R30 ;  /* 0x3fb8aa3b191e7823 */ /* 0x000fe2000000091e */
[----:B------:R-:W-:Y:S01]  /*12630*/  FFMA R28, -R27, 1.4426950216293334961, -R28 ;  /* 0x3fb8aa3b1b1c7823 */ /* 0x000fe2000000091c */
[----:B------:R-:W-:Y:S01]  /*12640*/  FADD R32, R2, -12583039 ;  /* 0xcb40007f02207421 */ /* 0x000fe20000000000 */
[----:B------:R-:W-:Y:S01]  /*12650*/  FFMA R33, -R26, 1.4426950216293334961, -R33 ;  /* 0x3fb8aa3b1a217823 */ /* 0x000fe20000000921 */
[----:B------:R-:W-:Y:S01]  /*12660*/  FFMA R30, -R25, 1.925963033500011079e-08, R30 ;  /* 0x32a57060191e7823 */ /* 0x000fe2000000011e */
[----:B------:R-:W-:Y:S01]  /*12670*/  SHF.L.U32 R29, R29, 0x17, RZ ;  /* 0x000000171d1d7819 */ /* 0x000fe200000006ff */
[----:B------:R-:W-:-:S02]  /*12680*/  IMAD.SHL.U32 R3, R3, 0x800000, RZ ;  /* 0x0080000003037824 */ /* 0x000fc400078e00ff */
[----:B------:R-:W-:Y:S01]  /*12690*/  FFMA R33, -R26, 1.925963033500011079e-08, R33 ;  /* 0x32a570601a217823 */ /* 0x000fe20000000121 */
[----:B------:R-:W-:Y:S01]  /*126a0*/  FFMA R28, -R27, 1.925963033500011079e-08, R28 ;  /* 0x32a570601b1c7823 */ /* 0x000fe2000000011c */
[C---:B------:R-:W-:Y:S01]  /*126b0*/  FFMA R32, -R31.reuse, 1.4426950216293334961, -R32 ;  /* 0x3fb8aa3b1f207823 */ /* 0x040fe20000000920 */
[----:B------:R-:W1:Y:S01]  /*126c0*/  MUFU.EX2 R30, R30 ;  /* 0x0000001e001e7308 */ /* 0x000e620000000800 */
[----:B------:R-:W-:Y:S02]  /*126d0*/  SHF.L.U32 R34, R34, 0x17, RZ ;  /* 0x0000001722227819 */ /* 0x000fe400000006ff */
[----:B------:R-:W-:Y:S01]  /*126e0*/  FFMA R32, -R31, 1.925963033500011079e-08, R32 ;  /* 0x32a570601f207823 */ /* 0x000fe20000000120 */
[----:B------:R-:W-:-:S04]  /*126f0*/  SHF.L.U32 R2, R2, 0x17, RZ ;  /* 0x0000001702027819 */ /* 0x000fc800000006ff */
[----:B------:R-:W2:Y:S08]  /*12700*/  MUFU.EX2 R33, R33 ;  /* 0x0000002100217308 */ /* 0x000eb00000000800 */
[----:B------:R-:W3:Y:S01]  /*12710*/  MUFU.EX2 R28, R28 ;  /* 0x0000001c001c7308 */ /* 0x000ee20000000800 */
[----:B-1----:R-:W-:-:S07]  /*12720*/  FFMA R30, R29, R30, 1 ;  /* 0x3f8000001d1e7423 */ /* 0x002fce000000001e */
[----:B------:R-:W1:Y:S01]  /*12730*/  MUFU.EX2 R32, R32 ;  /* 0x0000002000207308 */ /* 0x000e620000000800 */
[----:B--2---:R-:W-:Y:S01]  /*12740*/  FFMA R29, R3, R33, 1 ;  /* 0x3f800000031d7423 */ /* 0x004fe20000000021 */
[----:B------:R-:W-:-:S04]  /*12750*/  FFMA R33, R17, R36, R18 ;  /* 0x0000002411217223 */ /* 0x000fc80000000012 */
[----:B------:R-:W-:Y:S01]  /*12760*/  FFMA.SAT R3, -R33, R48, 0.5 ;  /* 0x3f00000021037423 */ /* 0x000fe20000002130 */
[----:B---3--:R-:W-:-:S03]  /*12770*/  FFMA R28, R34, R28, 1 ;  /* 0x3f800000221c7423 */ /* 0x008fc6000000001c */
[----:B------:R-:W-:Y:S01]  /*12780*/  FFMA.RM R3, R3, R47, 12582913 ;  /* 0x4b40000103037423 */ /* 0x000fe2000000402f */
[----:B------:R-:W-:-:S03]  /*12790*/  FFMA R34, R17, R35, R12 ;  /* 0x0000002311227223 */ /* 0x000fc6000000000c */
[C---:B------:R-:W-:Y:S01]  /*127a0*/  FADD R36, R3.reuse, -12583039 ;  /* 0xcb40007f03247421 */ /* 0x040fe20000000000 */
[----:B------:R-:W-:Y:S01]  /*127b0*/  SHF.L.U32 R3, R3, 0x17, RZ ;  /* 0x0000001703037819 */ /* 0x000fe200000006ff */
[----:B-1----:R-:W-:Y:S02]  /*127c0*/  FFMA R32, R2, R32, 1 ;  /* 0x3f80000002207423 */ /* 0x002fe40000000020 */
[----:B------:R-:W-:Y:S01]  /*127d0*/  FFMA R36, -R33, 1.4426950216293334961, -R36 ;  /* 0x3fb8aa3b21247823 */ /* 0x000fe20000000924 */
[----:B------:R-:W-:-:S03]  /*127e0*/  FFMA.SAT R2, -R34, R48, 0.5 ;  /* 0x3f00000022027423 */ /* 0x000fc60000002130 */
[----:B------:R-:W-:Y:S01]  /*127f0*/  FFMA R36, -R33, 1.925963033500011079e-08, R36 ;  /* 0x32a5706021247823 */ /* 0x000fe20000000124 */
[----:B------:R-:W-:-:S04]  /*12800*/  FFMA.RM R2, R2, R47, 12582913 ;  /* 0x4b40000102027423 */ /* 0x000fc8000000402f */
[C---:B------:R-:W-:Y:S01]  /*12810*/  FADD R35, R2.reuse, -12583039 ;  /* 0xcb40007f02237421 */ /* 0x040fe20000000000 */
[----:B------:R-:W1:Y:S01]  /*12820*/  MUFU.EX2 R36, R36 ;  /* 0x0000002400247308 */ /* 0x000e620000000800 */
[----:B------:R-:W-:Y:S02]  /*12830*/  SHF.L.U32 R38, R2, 0x17, RZ ;  /* 0x0000001702267819 */ /* 0x000fe400000006ff */
[----:B------:R-:W-:-:S04]  /*12840*/  FFMA R35, -R34, 1.4426950216293334961, -R35 ;  /* 0x3fb8aa3b22237823 */ /* 0x000fc80000000923 */
[----:B------:R-:W-:-:S06]  /*12850*/  FFMA R35, -R34, 1.925963033500011079e-08, R35 ;  /* 0x32a5706022237823 */ /* 0x000fcc0000000123 */
[----:B------:R-:W2:Y:S01]  /*12860*/  MUFU.EX2 R35, R35 ;  /* 0x0000002300237308 */ /* 0x000ea20000000800 */
[----:B-1----:R-:W-:Y:S01]  /*12870*/  FFMA R36, R3, R36, 1 ;  /* 0x3f80000003247423 */ /* 0x002fe20000000024 */
[----:B------:R-:W-:-:S04]  /*12880*/  FFMA.SAT R3, -R37, R48, 0.5 ;  /* 0x3f00000025037423 */ /* 0x000fc80000002130 */
[----:B------:R-:W-:-:S04]  /*12890*/  FFMA.RM R2, R3, R47, 12582913 ;  /* 0x4b40000103027423 */ /* 0x000fc8000000402f */
[C---:B------:R-:W-:Y:S01]  /*128a0*/  FADD R3, R2.reuse, -12583039 ;  /* 0xcb40007f02037421 */ /* 0x040fe20000000000 */
[----:B------:R-:W-:-:S03]  /*128b0*/  SHF.L.U32 R2, R2, 0x17, RZ ;  /* 0x0000001702027819 */ /* 0x000fc600000006ff */
[----:B------:R-:W-:Y:S01]  /*128c0*/  FFMA R3, -R37, 1.4426950216293334961, -R3 ;  /* 0x3fb8aa3b25037823 */ /* 0x000fe20000000903 */
[----:B--2---:R-:W-:-:S03]  /*128d0*/  FFMA R35, R38, R35, 1 ;  /* 0x3f80000026237423 */ /* 0x004fc60000000023 */
[----:B------:R-:W-:-:S04]  /*128e0*/  FFMA R3, -R37, 1.925963033500011079e-08, R3 ;  /* 0x32a5706025037823 */ /* 0x000fc80000000103 */
[----:B------:R-:W1:Y:S02]  /*128f0*/  MUFU.EX2 R38, R3 ;  /* 0x0000000300267308 */ /* 0x000e640000000800 */
[----:B-1----:R-:W-:Y:S01]  /*12900*/  FFMA R38, R2, R38, 1 ;  /* 0x3f80000002267423 */ /* 0x002fe20000000026 */
[----:B------:R-:W-:-:S04]  /*12910*/  FFMA.SAT R2, -R39, R48, 0.5 ;  /* 0x3f00000027027423 */ /* 0x000fc80000002130 */
[----:B------:R-:W-:-:S04]  /*12920*/  FFMA.RM R2, R2, R47, 12582913 ;  /* 0x4b40000102027423 */ /* 0x000fc8000000402f */
[C---:B------:R-:W-:Y:S01]  /*12930*/  FADD R3, R2.reuse, -12583039 ;  /* 0xcb40007f02037421 */ /* 0x040fe20000000000 */
[----:B------:R-:W-:-:S03]  /*12940*/  SHF.L.U32 R2, R2, 0x17, RZ ;  /* 0x0000001702027819 */ /* 0x000fc600000006ff */
[----:B------:R-:W-:-:S04]  /*12950*/  FFMA R3, -R39, 1.4426950216293334961, -R3 ;  /* 0x3fb8aa3b27037823 */ /* 0x000fc80000000903 */
        /* <DEDUP_REMOVED lines=19> */
[-C--:B------:R-:W-:Y:S01]  /*12a90*/  FFMA.SAT R2, -R45, R48.reuse, 0.5 ;  /* 0x3f0000002d027423 */ /* 0x080fe20000002130 */
[----:B------:R-:W-:-:S03]  /*12aa0*/  FFMA.SAT R48, -R46, R48, 0.5 ;  /* 0x3f0000002e307423 */ /* 0x000fc60000002130 */
[-C--:B------:R-:W-:Y:S01]  /*12ab0*/  FFMA.RM R2, R2, R47.reuse, 12582913 ;  /* 0x4b40000102027423 */ /* 0x080fe2000000402f */
[----:B------:R-:W-:-:S03]  /*12ac0*/  FFMA.RM R48, R48, R47, 12582913 ;  /* 0x4b40000130307423 */ /* 0x000fc6000000402f */
[C---:B------:R-:W-:Y:S01]  /*12ad0*/  FADD R3, R2.reuse, -12583039 ;  /* 0xcb40007f02037421 */ /* 0x040fe20000000000 */
[----:B------:R-:W-:Y:S02]  /*12ae0*/  IMAD.SHL.U32 R47, R2, 0x800000, RZ ;  /* 0x00800000022f7824 */ /* 0x000fe400078e00ff */
[C---:B------:R-:W-:Y:S01]  /*12af0*/  FADD R2, R48.reuse, -12583039 ;  /* 0xcb40007f30027421 */ /* 0x040fe20000000000 */
[----:B------:R-:W-:Y:S01]  /*12b00*/  SHF.L.U32 R48, R48, 0x17, RZ ;  /* 0x0000001730307819 */ /* 0x000fe200000006ff */
[C---:B------:R-:W-:Y:S02]  /*12b10*/  FFMA R3, -R45.reuse, 1.4426950216293334961, -R3 ;  /* 0x3fb8aa3b2d037823 */ /* 0x040fe40000000903 */
[C---:B------:R-:W-:Y:S02]  /*12b20*/  FFMA R2, -R46.reuse, 1.4426950216293334961, -R2 ;  /* 0x3fb8aa3b2e027823 */ /* 0x040fe40000000902 */
[----:B------:R-:W-:Y:S02]  /*12b30*/  FFMA R3, -R45, 1.925963033500011079e-08, R3 ;  /* 0x32a570602d037823 */ /* 0x000fe40000000103 */
[----:B------:R-:W-:-:S04]  /*12b40*/  FFMA R2, -R46, 1.925963033500011079e-08, R2 ;  /* 0x32a570602e027823 */ /* 0x000fc80000000102 */
[----:B------:R-:W1:Y:S08]  /*12b50*/  MUFU.EX2 R3, R3 ;  /* 0x0000000300037308 */ /* 0x000e700000000800 */
[----:B------:R-:W2:Y:S01]  /*12b60*/  MUFU.EX2 R2, R2 ;  /* 0x0000000200027308 */ /* 0x000ea20000000800 */
[----:B-1----:R-:W-:Y:S01]  /*12b70*/  FFMA R47, R47, R3, 1 ;  /* 0x3f8000002f2f7423 */ /* 0x002fe20000000003 */
[----:B--2---:R-:W-:Y:S01]  /*12b80*/  FFMA R48, R48, R2, 1 ;  /* 0x3f80000030307423 */ /* 0x004fe20000000002 */
        /* <DEDUP_REMOVED lines=8> */
.L_x_294:
[----:B------:R-:W1:Y:S02]  /*12c10*/  MUFU.RCP R158, R0 ;  /* 0x00000000009e7308 */ /* 0x000e640000001000 */
[----:B-1----:R-:W-:-:S04]  /*12c20*/  FFMA R0, R0, R158, -1 ;  /* 0xbf80000000007423 */ /* 0x002fc8000000009e */
[----:B------:R-:W-:-:S04]  /*12c30*/  FADD.FTZ R0, -R0, -RZ ;  /* 0x800000ff00007221 */ /* 0x000fc80000010100 */
[----:B------:R-:W-:-:S07]  /*12c40*/  FFMA R158, R158, R0, R158 ;  /* 0x000000009e9e7223 */ /* 0x000fce000000009e */
.L_x_295:
[----:B------:R-:W-:Y:S05]  /*12c50*/  BSYNC B1 ;  /* 0x0000000000017941 */ /* 0x000fea0003800000 */
.L_x_293:
        /* <DEDUP_REMOVED lines=10> */
.L_x_297:
[----:B------:R-:W1:Y:S02]  /*12d00*/  MUFU.RCP R157, R15 ;  /* 0x0000000f009d7308 */ /* 0x000e640000001000 */
[----:B-1----:R-:W-:-:S04]  /*12d10*/  FFMA R15, R15, R157, -1 ;  /* 0xbf8000000f0f7423 */ /* 0x002fc8000000009d */
[----:B------:R-:W-:-:S04]  /*12d20*/  FADD.FTZ R15, -R15, -RZ ;  /* 0x800000ff0f0f7221 */ /* 0x000fc80000010100 */
[----:B------:R-:W-:-:S07]  /*12d30*/  FFMA R157, R157, R15, R157 ;  /* 0x0000000f9d9d7223 */ /* 0x000fce000000009d */
.L_x_298:
[----:B------:R-:W-:Y:S05]  /*12d40*/  BSYNC B1 ;  /* 0x0000000000017941 */ /* 0x000fea0003800000 */
.L_x_296:
        /* <DEDUP_REMOVED lines=10> */
.L_x_300:
[----:B------:R-:W1:Y:S02]  /*12df0*/  MUFU.RCP R55, R14 ;  /* 0x0000000e00377308 */ /* 0x000e640000001000 */
[----:B-1----:R-:W-:-:S04]  /*12e00*/  FFMA R14, R14, R55, -1 ;  /* 0xbf8000000e0e7423 */ /* 0x002fc80000000037 */
[----:B------:R-:W-:-:S04]  /*12e10*/  FADD.FTZ R14, -R14, -RZ ;  /* 0x800000ff0e0e7221 */ /* 0x000fc80000010100 */
[----:B------:R-:W-:-:S07]  /*12e20*/  FFMA R55, R55, R14, R55 ;  /* 0x0000000e37377223 */ /* 0x000fce0000000037 */
.L_x_301:
[----:B------:R-:W-:Y:S05]  /*12e30*/  BSYNC B1 ;  /* 0x0000000000017941 */ /* 0x000fea0003800000 */
.L_x_299:
        /* <DEDUP_REMOVED lines=10> */
.L_x_303:
[----:B------:R-:W1:Y:S02]  /*12ee0*/  MUFU.RCP R54, R13 ;  /* 0x0000000d00367308 */ /* 0x000e640000001000 */
[----:B-1----:R-:W-:-:S04]  /*12ef0*/  FFMA R13, R13, R54, -1 ;  /* 0xbf8000000d0d7423 */ /* 0x002fc80000000036 */
[----:B------:R-:W-:-:S04]  /*12f00*/  FADD.FTZ R13, -R13, -RZ ;  /* 0x800000ff0d0d7221 */ /* 0x000fc80000010100 */
[----:B------:R-:W-:-:S07]  /*12f10*/  FFMA R54, R54, R13, R54 ;  /* 0x0000000d36367223 */ /* 0x000fce0000000036 */
.L_x_304:
[----:B------:R-:W-:Y:S05]  /*12f20*/  BSYNC B1 ;  /* 0x0000000000017941 */ /* 0x000fea0003800000 */
.L_x_302:
        /* <DEDUP_REMOVED lines=10> */
.L_x_306:
[----:B------:R-:W1:Y:S02]  /*12fd0*/  MUFU.RCP R53, R30 ;  /* 0x0000001e00357308 */ /* 0x000e640000001000 */
[----:B-1----:R-:W-:-:S04]  /*12fe0*/  FFMA R30, R30, R53, -1 ;  /* 0xbf8000001e1e7423 */ /* 0x002fc80000000035 */
[----:B------:R-:W-:-:S04]  /*12ff0*/  FADD.FTZ R30, -R30, -RZ ;  /* 0x800000ff1e1e7221 */ /* 0x000fc80000010100 */
[----:B------:R-:W-:-:S07]  /*13000*/  FFMA R53, R53, R30, R53 ;  /* 0x0000001e35357223 */ /* 0x000fce0000000035 */
.L_x_307:
[----:B------:R-:W-:Y:S05]  /*13010*/  BSYNC B1 ;  /* 0x0000000000017941 */ /* 0x000fea0003800000 */
.L_x_305:
        /* <DEDUP_REMOVED lines=10> */
.L_x_309:
[----:B------:R-:W1:Y:S02]  /*130c0*/  MUFU.RCP R13, R29 ;  /* 0x0000001d000d7308 */ /* 0x000e640000001000 */
[----:B-1----:R-:W-:-:S04]  /*130d0*/  FFMA R29, R29, R13, -1 ;  /* 0xbf8000001d1d7423 */ /* 0x002fc8000000000d */
[----:B------:R-:W-:-:S04]  /*130e0*/  FADD.FTZ R29, -R29, -RZ ;  /* 0x800000ff1d1d7221 */ /* 0x000fc80000010100 */
[----:B------:R-:W-:-:S07]  /*130f0*/  FFMA R13, R13, R29, R13 ;  /* 0x0000001d0d0d7223 */ /* 0x000fce000000000d */
.L_x_310:
[----:B------:R-:W-:Y:S05]  /*13100*/  BSYNC B1 ;  /* 0x0000000000017941 */ /* 0x000fea0003800000 */
.L_x_308:
        /* <DEDUP_REMOVED lines=10> */
.L_x_312:
[----:B------:R-:W1:Y:S02]  /*131b0*/  MUFU.RCP R14, R28 ;  /* 0x0000001c000e7308 */ /* 0x000e640000001000 */
[----:B-1----:R-:W-:-:S04]  /*131c0*/  FFMA R28, R28, R14, -1 ;  /* 0xbf8000001c1c7423 */ /* 0x002fc8000000000e */
[----:B------:R-:W-:-:S04]  /*131d0*/  FADD.FTZ R28, -R28, -RZ ;  /* 0x800000ff1c1c7221 */ /* 0x000fc80000010100 */
[----:B------:R-:W-:-:S07]  /*131e0*/  FFMA R14, R14, R28, R14 ;  /* 0x0000001c0e0e7223 */ /* 0x000fce000000000e */
.L_x_313:
[----:B------:R-:W-:Y:S05]  /*131f0*/  BSYNC B1 ;  /* 0x0000000000017941 */ /* 0x000fea0003800000 */
.L_x_311:
        /* <DEDUP_REMOVED lines=10> */
.L_x_315:
[----:B------:R-:W1:Y:S02]  /*132a0*/  MUFU.RCP R15, R32 ;  /* 0x00000020000f7308 */ /* 0x000e640000001000 */
[----:B-1----:R-:W-:-:S04]  /*132b0*/  FFMA R32, R32, R15, -1 ;  /* 0xbf80000020207423 */ /* 0x002fc8000000000f */
[----:B------:R-:W-:-:S04]  /*132c0*/  FADD.FTZ R32, -R32, -RZ ;  /* 0x800000ff20207221 */ /* 0x000fc80000010100 */
[----:B------:R-:W-:-:S07]  /*132d0*/  FFMA R15, R15, R32, R15 ;  /* 0x000000200f0f7223 */ /* 0x000fce000000000f */
.L_x_316:
[----:B------:R-:W-:Y:S05]  /*132e0*/  BSYNC B1 ;  /* 0x0000000000017941 */ /* 0x000fea0003800000 */
.L_x_314:
        /* <DEDUP_REMOVED lines=10> */
.L_x_318:
[----:B------:R-:W1:Y:S02]  /*13390*/  MUFU.RCP R28, R36 ;  /* 0x00000024001c7308 */ /* 0x000e640000001000 */
[----:B-1----:R-:W-:-:S04]  /*133a0*/  FFMA R36, R36, R28, -1 ;  /* 0xbf80000024247423 */ /* 0x002fc8000000001c */
[----:B------:R-:W-:-:S04]  /*133b0*/  FADD.FTZ R36, -R36, -RZ ;  /* 0x800000ff24247221 */ /* 0x000fc80000010100 */
[----:B------:R-:W-:-:S07]  /*133c0*/  FFMA R28, R28, R36, R28 ;  /* 0x000000241c1c7223 */ /* 0x000fce000000001c */
.L_x_319:
[----:B------:R-:W-:Y:S05]  /*133d0*/  BSYNC B1 ;  /* 0x0000000000017941 */ /* 0x000fea0003800000 */
.L_x_317:
        /* <DEDUP_REMOVED lines=10> */
.L_x_321:
[----:B------:R-:W1:Y:S02]  /*13480*/  MUFU.RCP R29, R35 ;  /* 0x00000023001d7308 */ /* 0x000e640000001000 */
[----:B-1----:R-:W-:-:S04]  /*13490*/  FFMA R35, R35, R29, -1 ;  /* 0xbf80000023237423 */ /* 0x002fc8000000001d */
[----:B------:R-:W-:-:S04]  /*134a0*/  FADD.FTZ R35, -R35, -RZ ;  /* 0x800000ff23237221 */ /* 0x000fc80000010100 */
[----:B------:R-:W-:-:S07]  /*134b0*/  FFMA R29, R29, R35, R29 ;  /* 0x000000231d1d7223 */ /* 0x000fce000000001d */
.L_x_322:
[----:B------:R-:W-:Y:S05]  /*134c0*/  BSYNC B1 ;  /* 0x0000000000017941 */ /* 0x000fea0003800000 */
.L_x_320:
        /* <DEDUP_REMOVED lines=10> */
.L_x_324:
[----:B------:R-:W1:Y:S02]  /*13570*/  MUFU.RCP R30, R38 ;  /* 0x00000026001e7308 */ /* 0x000e640000001000 */
[----:B-1----:R-:W-:-:S04]  /*13580*/  FFMA R38, R38, R30, -1 ;  /* 0xbf80000026267423 */ /* 0x002fc8000000001e */
[----:B------:R-:W-:-:S04]  /*13590*/  FADD.FTZ R38, -R38, -RZ ;  /* 0x800000ff26267221 */ /* 0x000fc80000010100 */
[----:B------:R-:W-:-:S07]  /*135a0*/  FFMA R30, R30, R38, R30 ;  /* 0x000000261e1e7223 */ /* 0x000fce000000001e */
.L_x_325:
[----:B------:R-:W-:Y:S05]  /*135b0*/  BSYNC B1 ;  /* 0x0000000000017941 */ /* 0x000fea0003800000 */
.L_x_323:
        /* <DEDUP_REMOVED lines=10> */
.L_x_327:
[----:B------:R-:W1:Y:S02]  /*13660*/  MUFU.RCP R32, R40 ;  /* 0x0000002800207308 */ /* 0x000e640000001000 */
[----:B-1----:R-:W-:-:S04]  /*13670*/  FFMA R40, R40, R32, -1 ;  /* 0xbf80000028287423 */ /* 0x002fc80000000020 */
[----:B------:R-:W-:-:S04]  /*13680*/  FADD.FTZ R40, -R40, -RZ ;  /* 0x800000ff28287221 */ /* 0x000fc80000010100 */
[----:B------:R-:W-:-:S07]  /*13690*/  FFMA R32, R32, R40, R32 ;  /* 0x0000002820207223 */ /* 0x000fce0000000020 */
.L_x_328:
[----:B------:R-:W-:Y:S05]  /*136a0*/  BSYNC B1 ;  /* 0x0000000000017941 */ /* 0x000fea0003800000 */
.L_x_326:
        /* <DEDUP_REMOVED lines=10> */
.L_x_330:
[----:B------:R-:W1:Y:S02]  /*13750*/  MUFU.RCP R35, R43 ;  /* 0x0000002b00237308 */ /* 0x000e640000001000 */
[----:B-1----:R-:W-:-:S04]  /*13760*/  FFMA R43, R43, R35, -1 ;  /* 0xbf8000002b2b7423 */ /* 0x002fc80000000023 */
[----:B------:R-:W-:-:S04]  /*13770*/  FADD.FTZ R43, -R43, -RZ ;  /* 0x800000ff2b2b7221 */ /* 0x000fc80000010100 */
[----:B------:R-:W-:-:S07]  /*13780*/  FFMA R35, R35, R43, R35 ;  /* 0x0000002b23237223 */ /* 0x000fce0000000023 */
.L_x_331:
[----:B------:R-:W-:Y:S05]  /*13790*/  BSYNC B1 ;  /* 0x0000000000017941 */ /* 0x000fea0003800000 */
.L_x_329:
        /* <DEDUP_REMOVED lines=10> */
.L_x_333:
[----:B------:R-:W1:Y:S02]  /*13840*/  MUFU.RCP R36, R42 ;  /* 0x0000002a00247308 */ /* 0x000e640000001000 */
[----:B-1----:R-:W-:-:S04]  /*13850*/  FFMA R42, R42, R36, -1 ;  /* 0xbf8000002a2a7423 */ /* 0x002fc80000000024 */
[----:B------:R-:W-:-:S04]  /*13860*/  FADD.FTZ R42, -R42, -RZ ;  /* 0x800000ff2a2a7221 */ /* 0x000fc80000010100 */
[----:B------:R-:W-:-:S07]  /*13870*/  FFMA R36, R36, R42, R36 ;  /* 0x0000002a24247223 */ /* 0x000fce0000000024 */
.L_x_334:
[----:B------:R-:W-:Y:S05]  /*13880*/  BSYNC B1 ;  /* 0x0000000000017941 */ /* 0x000fea0003800000 */
.L_x_332:
        /* <DEDUP_REMOVED lines=10> */
.L_x_336:
[----:B------:R-:W1:Y:S02]  /*13930*/  MUFU.RCP R38, R47 ;  /* 0x0000002f00267308 */ /* 0x000e640000001000 */
[----:B-1----:R-:W-:-:S04]  /*13940*/  FFMA R47, R47, R38, -1 ;  /* 0xbf8000002f2f7423 */ /* 0x002fc80000000026 */
[----:B------:R-:W-:-:S04]  /*13950*/  FADD.FTZ R47, -R47, -RZ ;  /* 0x800000ff2f2f7221 */ /* 0x000fc80000010100 */
[----:B------:R-:W-:-:S07]  /*13960*/  FFMA R38, R38, R47, R38 ;  /* 0x0000002f26267223 */ /* 0x000fce0000000026 */
.L_x_337:
[----:B------:R-:W-:Y:S05]  /*13970*/  BSYNC B1 ;  /* 0x0000000000017941 */ /* 0x000fea0003800000 */
.L_x_335:
        /* <DEDUP_REMOVED lines=9> */
.L_x_339:
[----:B------:R-:W1:Y:S02]  /*13a10*/  MUFU.RCP R0, R48 ;  /* 0x0000003000007308 */ /* 0x000e640000001000 */
[----:B-1----:R-:W-:-:S04]  /*13a20*/  FFMA R48, R48, R0, -1 ;  /* 0xbf80000030307423 */ /* 0x002fc80000000000 */
[----:B------:R-:W-:-:S04]  /*13a30*/  FADD.FTZ R48, -R48, -RZ ;  /* 0x800000ff30307221 */ /* 0x000fc80000010100 */
[----:B------:R-:W-:-:S07]  /*13a40*/  FFMA R0, R0, R48, R0 ;  /* 0x0000003000007223 */ /* 0x000fce0000000000 */
.L_x_340:
[----:B------:R-:W-:Y:S05]  /*13a50*/  BSYNC B1 ;  /* 0x0000000000017941 */ /* 0x000fea0003800000 */
.L_x_338:
        /* <DEDUP_REMOVED lines=26> */
[----:B------:R-:W-:-:S05]  /*13c00*/  F2FP.BF16.F32.PACK_AB R27, R0, R27 ;  /* 0x0000001b001b723e */ /* 0x000fca00000010ff */
[----:B------:R1:W-:Y:S01]  /*13c10*/  STSM.16.M88.4 [R173], R24 ;  /* 0x00000018ad007844 */ /* 0x0003e20000000200 */
        /* <DEDUP_REMOVED lines=17> */
.L_x_342:
[----:B------:R-:W-:Y:S05]  /*13d30*/  BSYNC B0 ;  /* 0x0000000000007941 */ /* 0x000fea0003800000 */
.L_x_341:
[----:B------:R-:W-:Y:S06]  /*13d40*/  BAR.SYNC.DEFER_BLOCKING 0x1, 0x100 ;  /* 0x0044000000007b1d */ /* 0x000fec0000010000 */
[----:B------:R-:W-:Y:S04]  /*13d50*/  BSSY B0, `(.L_x_343) ;  /* 0x000000a000007945 */ /* 0x000fe80003800000 */
[----:B------:R-:W-:Y:S05]  /*13d60*/  @P0 BRA `(.L_x_344) ;  /* 0x0000000000200947 */ /* 0x000fea0003800000 */
[----:B------:R-:W-:-:S06]  /*13d70*/  UISETP.NE.AND UP0, UPT, UR43, 0x3, UPT ;  /* 0x000000032b00788c */ /* 0x000fcc000bf05270 */
[----:B------:R-:W-:-:S13]  /*13d80*/  PLOP3.LUT P2, PT, PT, PT, UP0, 0x80, 0x0 ;  /* 0x000000000000781c */ /* 0x000fda0003f4f008 */
[----:B------:R-:W-:Y:S05]  /*13d90*/  @!P2 BRA `(.L_x_345) ;  /* 0x000000000004a947 */ /* 0x000fea0003800000 */
[----:B------:R-:W-:Y:S01]  /*13da0*/  BPT.TRAP 0x1 ;  /* 0x000000040000795c */ /* 0x000fe20000300000 */
.L_x_345:
[----:B------:R-:W-:-:S04]  /*13db0*/  ULEA UR4, UR8, UR46, 0x3 ;  /* 0x0000002e08047291 */ /* 0x000fc8000f8e183f */
[----:B------:R-:W-:-:S04]  /*13dc0*/  UIADD3 UR4, UR4, 0x50, URZ ;  /* 0x0000005004047890 */ /* 0x000fc8000fffe03f */
[----:B------:R-:W-:-:S09]  /*13dd0*/  UPRMT UR4, UR47, 0x654, UR4 ;  /* 0x000006542f047896 */ /* 0x000fd20008000004 */
[----:B------:R-:W-:Y:S03]  /*13de0*/  SYNCS.ARRIVE.TRANS64.RED.A1T0 RZ, [UR4], RZ ;  /* 0x000000ffffff79a7 */ /* 0x000fe60008100404 */
.L_x_344:
[----:B------:R-:W-:Y:S05]  /*13df0*/  BSYNC B0 ;  /* 0x0000000000007941 */ /* 0x000fea0003800000 */
.L_x_343:
        /* <DEDUP_REMOVED lines=9> */
.L_x_348:
[C---:B------:R-:W-:Y:S01]  /*13e90*/  LEA R3, R4.reuse, UR46, 0x3 ;  /* 0x0000002e04037c11 */ /* 0x040fe2000f8e18ff */
[----:B------:R-:W-:Y:S01]  /*13ea0*/  BSSY B1, `(.L_x_349) ;  /* 0x0000007000017945 */ /* 0x000fe20003800000 */
[----:B------:R-:W-:Y:S02]  /*13eb0*/  SHF.L.U32 R14, R9, 0x1f, RZ ;  /* 0x0000001f090e7819 */ /* 0x000fe400000006ff */
[----:B------:R-:W-:Y:S02]  /*13ec0*/  IADD3 R0, R4, 0x1, RZ ;  /* 0x0000000104007810 */ /* 0x000fe40007ffe0ff */
[----:B------:R-:W2:Y:S02]  /*13ed0*/  SYNCS.PHASECHK.TRANS64.TRYWAIT P2, [R3+URZ+0x30], R14 ;  /* 0x0000300e030075a7 */ /* 0x000ea4000804017f */
[----:B------:R-:W-:-:S04]  /*13ee0*/  ISETP.NE.AND P3, PT, R0, 0x4, PT ;  /* 0x000000040000780c */ /* 0x000fc80003f65270 */
[----:B------:R-:W-:Y:S01]  /*13ef0*/  SEL R2, RZ, 0x1, P3 ;  /* 0x00000001ff027807 */ /* 0x000fe20001800000 */
[----:B--2---:R-:W-:Y:S08]  /*13f00*/  @!P2 BRA `(.L_x_350) ;  /* 0x000001a000d0a947 */ /* 0x004ff00003800000 */
.L_x_1146:
[----:B------:R-:W-:Y:S05]  /*13f10*/  BSYNC B1 ;  /* 0x0000000000017941 */ /* 0x000fea0003800000 */
.L_x_349:
[----:B------:R-:W-:Y:S05]  /*13f20*/  @P1 BRA `(.L_x_351) ;  /* 0x0000000000941947 */ /* 0x000fea0003800000 */
[----:B-1----:R-:W-:Y:S01]  /*13f30*/  LEA R25, R4, R156, 0xd ;  /* 0x0000009c04197211 */ /* 0x002fe200078e68ff */
[----:B------:R-:W-:Y:S05]  /*13f40*/  WARPSYNC.ALL ;  /* 0x0000000000007948 */ /* 0x000fea0003800000 */
[----:B------:R-:W-:Y:S01]  /*13f50*/  LEA R12, R164, R25, 0x1 ;  /* 0x00000019a40c7211 */ /* 0x000fe200078e08ff */
[----:B------:R-:W1:Y:S05]  /*13f60*/  LDSM.16.M88.4 R4, [R25] ;  /* 0x000000001904783b */ /* 0x000e6a0000000200 */
[----:B--2---:R-:W2:Y:S01]  /*13f70*/  LDSM.16.M88.4 R12, [R12] ;  /* 0x000000000c0c783b */ /* 0x004ea20000000200 */
[----:B-1----:R-:W-:Y:S01]  /*13f80*/  SHF.L.U32 R23, R5, 0x10, RZ ;  /* 0x0000001005177819 */ /* 0x002fe200000006ff */
[----:B------:R-:W-:Y:S01]  /*13f90*/  IMAD.U32 R19, R7, 0x10000, RZ ;  /* 0x0001000007137824 */ /* 0x000fe200078e00ff */
[----:B------:R-:W-:-:S02]  /*13fa0*/  LOP3.LUT R5, R5, 0xffff0000, RZ, 0xc0, !PT ;  /* 0xffff000005057812 */ /* 0x000fc400078ec0ff */
[----:B------:R-:W-:Y:S01]  /*13fb0*/  LOP3.LUT R11, R6, 0xffff0000, RZ, 0xc0, !PT ;  /* 0xffff0000060b7812 */ /* 0x000fe200078ec0ff */
[C---:B------:R-:W-:Y:S01]  /*13fc0*/  FMUL R23, R16.reuse, R23 ;  /* 0x0000001710177220 */ /* 0x040fe20000400000 */
[----:B------:R-:W-:Y:S01]  /*13fd0*/  LOP3.LUT R7, R7, 0xffff0000, RZ, 0xc0, !PT ;  /* 0xffff000007077812 */ /* 0x000fe200078ec0ff */
[C---:B------:R-:W-:Y:S01]  /*13fe0*/  FMUL R152, R16.reuse, R5 ;  /* 0x0000000510987220 */ /* 0x040fe20000400000 */
[----:B--2---:R-:W-:Y:S01]  /*13ff0*/  SHF.L.U32 R29, R13, 0x10, RZ ;  /* 0x000000100d1d7819 */ /* 0x004fe200000006ff */
[C---:B------:R-:W-:Y:S01]  /*14000*/  FMUL R22, R16.reuse, R11 ;  /* 0x0000000b10167220 */ /* 0x040fe20000400000 */
[----:B------:R-:W-:Y:S01]  /*14010*/  SHF.L.U32 R35, R15, 0x10, RZ ;  /* 0x000000100f237819 */ /* 0x000fe200000006ff */
[----:B------:R-:W-:Y:S01]  /*14020*/  FMUL R20, R16, R7 ;  /* 0x0000000710147220 */ /* 0x000fe20000400000 */
[----:B------:R-:W-:Y:S01]  /*14030*/  SHF.L.U32 R3, R4, 0x10, RZ ;  /* 0x0000001004037819 */ /* 0x000fe200000006ff */
[----:B------:R-:W-:Y:S01]  /*14040*/  FMUL R19, R16, R19 ;  /* 0x0000001310137220 */ /* 0x000fe20000400000 */
[----:B------:R-:W-:Y:S01]  /*14050*/  LOP3.LUT R153, R4, 0xffff0000, RZ, 0xc0, !PT ;  /* 0xffff000004997812 */ /* 0x000fe200078ec0ff */
[----:B------:R-:W-:Y:S01]  /*14060*/  FMUL R11, R16, R29 ;  /* 0x0000001d100b7220 */ /* 0x000fe20000400000 */
[----:B------:R-:W-:Y:S01]  /*14070*/  SHF.L.U32 R21, R6, 0x10, RZ ;  /* 0x0000001006157819 */ /* 0x000fe200000006ff */
[----:B------:R-:W-:Y:S01]  /*14080*/  FMUL R154, R16, R3 ;  /* 0x00000003109a7220 */ /* 0x000fe20000400000 */
[----:B------:R-:W-:Y:S01]  /*14090*/  SHF.L.U32 R25, R12, 0x10, RZ ;  /* 0x000000100c197819 */ /* 0x000fe200000006ff */
[----:B------:R-:W-:Y:S01]  /*140a0*/  FMUL R153, R16, R153 ;  /* 0x0000009910997220 */ /* 0x000fe20000400000 */
        /* <DEDUP_REMOVED lines=8> */
[----:B------:R-:W-:Y:S01]  /*14130*/  LOP3.LUT R15, R15, 0xffff0000, RZ, 0xc0, !PT ;  /* 0xffff00000f0f7812 */ /* 0x000fe200078ec0ff */
[C---:B------:R-:W-:Y:S01]  /*14140*/  FMUL R7, R16.reuse, R31 ;  /* 0x0000001f10077220 */ /* 0x040fe20000400000 */
[C---:B------:R-:W-:Y:S01]  /*14150*/  FMUL R5, R16.reuse, R35 ;  /* 0x0000002310057220 */ /* 0x040fe20000400000 */
[----:B------:R-:W-:-:S02]  /*14160*/  FMUL R8, R16, R33 ;  /* 0x0000002110087220 */ /* 0x000fc40000400000 */
[----:B------:R-:W-:-:S07]  /*14170*/  FMUL R6, R16, R15 ;  /* 0x0000000f10067220 */ /* 0x000fce0000400000 */
.L_x_351:
[----:B------:R-:W-:Y:S02]  /*14180*/  LOP3.LUT R9, R9, R2, RZ, 0x3c, !PT ;  /* 0x0000000209097212 */ /* 0x000fe400078e3cff */
[----:B------:R-:W-:-:S07]  /*14190*/  SEL R4, R0, RZ, P3 ;  /* 0x000000ff00047207 */ /* 0x000fce0001800000 */
.L_x_347:
[----:B------:R-:W-:Y:S05]  /*141a0*/  BSYNC B0 ;  /* 0x0000000000007941 */ /* 0x000fea0003800000 */
.L_x_346:
[----:B--2---:R-:W-:Y:S01]  /*141b0*/  MOV R3, 0x3bbb989d ;  /* 0x3bbb989d00037802 */ /* 0x004fe20000000f00 */
[C---:B------:R-:W-:Y:S01]  /*141c0*/  FFMA R56, R17.reuse, R56, R154 ;  /* 0x0000003811387223 */ /* 0x040fe2000000009a */
[----:B------:R-:W-:Y:S01]  /*141d0*/  MOV R0, 0x437c0000 ;  /* 0x437c000000007802 */ /* 0x000fe20000000f00 */
[C---:B------:R-:W-:Y:S01]  /*141e0*/  FFMA R58, R17.reuse, R58, R23 ;  /* 0x0000003a113a7223 */ /* 0x040fe20000000017 */
[C---:B------:R-:W-:Y:S01]  /*141f0*/  FFMA R57, R17.reuse, R57, R153 ;  /* 0x0000003911397223 */ /* 0x040fe20000000099 */
[----:B------:R-:W-:Y:S01]  /*14200*/  FFMA.SAT R13, -R56, R3, 0.5 ;  /* 0x3f000000380d7423 */ /* 0x000fe20000002103 */
[C---:B------:R-:W-:Y:S01]  /*14210*/  FFMA R59, R17.reuse, R59, R152 ;  /* 0x0000003b113b7223 */ /* 0x040fe20000000098 */
[-C--:B-1----:R-:W-:Y:S01]  /*14220*/  FFMA.SAT R25, -R58, R3.reuse, 0.5 ;  /* 0x3f0000003a197423 */ /* 0x082fe20000002103 */
[----:B------:R-:W-:Y:S01]  /*14230*/  FFMA R64, R17, R64, R18 ;  /* 0x0000004011407223 */ /* 0x000fe20000000012 */
[-C--:B------:R-:W-:Y:S01]  /*14240*/  FFMA.RM R2, R13, R0.reuse, 12582913 ;  /* 0x4b4000010d027423 */ /* 0x080fe20000004000 */
[-C--:B------:R-:W-:Y:S01]  /*14250*/  FFMA.SAT R13, -R57, R3.reuse, 0.5 ;  /* 0x3f000000390d7423 */ /* 0x080fe20000002103 */
[-C--:B------:R-:W-:Y:S01]  /*14260*/  FFMA.SAT R31, -R59, R3.reuse, 0.5 ;  /* 0x3f0000003b1f7423 */ /* 0x080fe20000002103 */
[-C--:B------:R-:W-:Y:S01]  /*14270*/  FFMA.RM R28, R25, R0.reuse, 12582913 ;  /* 0x4b400001191c7423 */ /* 0x080fe20000004000 */
[----:B------:R-:W-:Y:S01]  /*14280*/  FADD R15, R2, -12583039 ;  /* 0xcb40007f020f7421 */ /* 0x000fe20000000000 */
[-C--:B------:R-:W-:Y:S01]  /*14290*/  FFMA.RM R13, R13, R0.reuse, 12582913 ;  /* 0x4b4000010d0d7423 */ /* 0x080fe20000004000 */
[----:B------:R-:W-:Y:S01]  /*142a0*/  FFMA.RM R31, R31, R0, 12582913 ;  /* 0x4b4000011f1f7423 */ /* 0x000fe20000004000 */
[----:B------:R-:W-:Y:S01]  /*142b0*/  FADD R25, R28, -12583039 ;  /* 0xcb40007f1c197421 */ /* 0x000fe20000000000 */
[----:B------:R-:W-:Y:S01]  /*142c0*/  FFMA R15, -R56, 1.4426950216293334961, -R15 ;  /* 0x3fb8aa3b380f7823 */ /* 0x000fe2000000090f */
[----:B------:R-:W-:Y:S01]  /*142d0*/  FADD R14, R13, -12583039 ;  /* 0xcb40007f0d0e7421 */ /* 0x000fe20000000000 */
[----:B------:R-:W-:Y:S01]  /*142e0*/  FADD R24, R31, -12583039 ;  /* 0xcb40007f1f187421 */ /* 0x000fe20000000000 */
[----:B------:R-:W-:Y:S01]  /*142f0*/  FFMA R25, -R58, 1.4426950216293334961, -R25 ;  /* 0x3fb8aa3b3a197823 */ /* 0x000fe20000000919 */
[----:B------:R-:W-:Y:S01]  /*14300*/  FFMA R15, -R56, 1.925963033500011079e-08, R15 ;  /* 0x32a57060380f7823 */ /* 0x000fe2000000010f */
[----:B------:R-:W-:Y:S01]  /*14310*/  FFMA R14, -R57, 1.4426950216293334961, -R14 ;  /* 0x3fb8aa3b390e7823 */ /* 0x000fe2000000090e */
[----:B------:R-:W-:Y:S01]  /*14320*/  FFMA R24, -R59, 1.4426950216293334961, -R24 ;  /* 0x3fb8aa3b3b187823 */ /* 0x000fe20000000918 */
[----:B------:R-:W-:Y:S01]  /*14330*/  FFMA R32, -R58, 1.925963033500011079e-08, R25 ;  /* 0x32a570603a207823 */ /* 0x000fe20000000119 */
[----:B------:R-:W1:Y:S01]  /*14340*/  MUFU.EX2 R29, R15 ;  /* 0x0000000f001d7308 */ /* 0x000e620000000800 */
[----:B------:R-:W-:Y:S01]  /*14350*/  FFMA R14, -R57, 1.925963033500011079e-08, R14 ;  /* 0x32a57060390e7823 */ /* 0x000fe2000000010e */
[----:B------:R-:W-:Y:S01]  /*14360*/  FFMA.SAT R37, -R64, R3, 0.5 ;  /* 0x3f00000040257423 */ /* 0x000fe20000002103 */
[----:B------:R-:W-:Y:S01]  /*14370*/  FFMA R40, -R59, 1.925963033500011079e-08, R24 ;  /* 0x32a570603b287823 */ /* 0x000fe20000000118 */
[C---:B------:R-:W-:Y:S01]  /*14380*/  FFMA R61, R17.reuse, R61, R22 ;  /* 0x0000003d113d7223 */ /* 0x040fe20000000016 */
[C---:B------:R-:W-:Y:S01]  /*14390*/  FFMA R60, R17.reuse, R60, R21 ;  /* 0x0000003c113c7223 */ /* 0x040fe20000000015 */
[C---:B------:R-:W-:Y:S01]  /*143a0*/  FFMA R62, R17.reuse, R62, R19 ;  /* 0x0000003e113e7223 */ /* 0x040fe20000000013 */
[C---:B------:R-:W-:Y:S01]  /*143b0*/  FFMA R63, R17.reuse, R63, R20 ;  /* 0x0000003f113f7223 */ /* 0x040fe20000000014 */
[----:B------:R2:W-:Y:S01]  /*143c0*/  MUFU.EX2 R30, R14 ;  /* 0x0000000e001e7308 */ /* 0x0005e20000000800 */
[C---:B------:R-:W-:Y:S01]  /*143d0*/  FFMA R65, R17.reuse, R65, R12 ;  /* 0x0000004111417223 */ /* 0x040fe2000000000c */
[C---:B------:R-:W-:Y:S01]  /*143e0*/  FFMA R66, R17.reuse, R66, R11 ;  /* 0x0000004211427223 */ /* 0x040fe2000000000b */
[C---:B------:R-:W-:Y:S01]  /*143f0*/  FFMA R67, R17.reuse, R67, R10 ;  /* 0x0000004311437223 */ /* 0x040fe2000000000a */
[C---:B------:R-:W-:Y:S01]  /*14400*/  FFMA R68, R17.reuse, R68, R7 ;  /* 0x0000004411447223 */ /* 0x040fe20000000007 */
[C---:B------:R-:W-:Y:S01]  /*14410*/  FFMA R69, R17.reuse, R69, R8 ;  /* 0x0000004511457223 */ /* 0x040fe20000000008 */
[C---:B------:R-:W-:Y:S01]  /*14420*/  FFMA R70, R17.reuse, R70, R5 ;  /* 0x0000004611467223 */ /* 0x040fe20000000005 */
[----:B------:R-:W-:Y:S01]  /*14430*/  FFMA R71, R17, R71, R6 ;  /* 0x0000004711477223 */ /* 0x000fe20000000006 */
[----:B------:R-:W3:Y:S01]  /*14440*/  MUFU.EX2 R32, R32 ;  /* 0x0000002000207308 */ /* 0x000ee20000000800 */
[-C--:B--2---:R-:W-:Y:S01]  /*14450*/  FFMA.RM R14, R37, R0.reuse, 12582913 ;  /* 0x4b400001250e7423 */ /* 0x084fe20000004000 */
[-C--:B------:R-:W-:Y:S01]  /*14460*/  FFMA.SAT R35, -R61, R3.reuse, 0.5 ;  /* 0x3f0000003d237423 */ /* 0x080fe20000002103 */
[-C--:B------:R-:W-:Y:S01]  /*14470*/  FFMA.SAT R33, -R60, R3.reuse, 0.5 ;  /* 0x3f0000003c217423 */ /* 0x080fe20000002103 */
[-C--:B------:R-:W-:Y:S01]  /*14480*/  FFMA.SAT R47, -R62, R3.reuse, 0.5 ;  /* 0x3f0000003e2f7423 */ /* 0x080fe20000002103 */
[-C--:B------:R-:W-:Y:S01]  /*14490*/  FFMA.SAT R49, -R63, R3.reuse, 0.5 ;  /* 0x3f0000003f317423 */ /* 0x080fe20000002103 */
[-C--:B------:R-:W-:Y:S01]  /*144a0*/  FFMA.SAT R15, -R65, R3.reuse, 0.5 ;  /* 0x3f000000410f7423 */ /* 0x080fe20000002103 */
[-C--:B------:R-:W-:Y:S01]  /*144b0*/  FFMA.SAT R27, -R66, R3.reuse, 0.5 ;  /* 0x3f000000421b7423 */ /* 0x080fe20000002103 */
[----:B------:R2:W4:Y:S01]  /*144c0*/  MUFU.EX2 R37, R40 ;  /* 0x0000002800257308 */ /* 0x0005220000000800 */
[-C--:B------:R-:W-:Y:S01]  /*144d0*/  FFMA.SAT R45, -R67, R3.reuse, 0.5 ;  /* 0x3f000000432d7423 */ /* 0x080fe20000002103 */
[-C--:B------:R-:W-:Y:S01]  /*144e0*/  FFMA.SAT R25, -R68, R3.reuse, 0.5 ;  /* 0x3f00000044197423 */ /* 0x080fe20000002103 */
[-C--:B------:R-:W-:Y:S01]  /*144f0*/  FFMA.SAT R43, -R69, R3.reuse, 0.5 ;  /* 0x3f000000452b7423 */ /* 0x080fe20000002103 */
[-C--:B------:R-:W-:Y:S01]  /*14500*/  FFMA.SAT R39, -R70, R3.reuse, 0.5 ;  /* 0x3f00000046277423 */ /* 0x080fe20000002103 */
[----:B------:R-:W-:Y:S01]  /*14510*/  FFMA.SAT R41, -R71, R3, 0.5 ;  /* 0x3f00000047297423 */ /* 0x000fe20000002103 */
[----:B------:R-:W-:Y:S01]  /*14520*/  SHF.L.U32 R38, R2, 0x17, RZ ;  /* 0x0000001702267819 */ /* 0x000fe200000006ff */
[-C--:B------:R-:W-:Y:S01]  /*14530*/  FFMA.RM R34, R35, R0.reuse, 12582913 ;  /* 0x4b40000123227423 */ /* 0x080fe20000004000 */
        /* <DEDUP_REMOVED lines=9> */
[----:B------:R-:W-:Y:S01]  /*145d0*/  FFMA.RM R26, R41, R0, 12582913 ;  /* 0x4b400001291a7423 */ /* 0x000fe20000004000 */
[----:B-1----:R-:W-:Y:S01]  /*145e0*/  FFMA R0, R38, R29, 1 ;  /* 0x3f80000026007423 */ /* 0x002fe2000000001d */
[----:B------:R-:W-:Y:S01]  /*145f0*/  IMAD.SHL.U32 R29, R28, 0x800000, RZ ;  /* 0x008000001c1d7824 */ /* 0x000fe200078e00ff */
[----:B------:R-:W-:Y:S01]  /*14600*/  SHF.L.U32 R28, R31, 0x17, RZ ;  /* 0x000000171f1c7819 */ /* 0x000fe200000006ff */
[----:B--2---:R-:W-:Y:S01]  /*14610*/  FADD R40, R36, -12583039 ;  /* 0xcb40007f24287421 */ /* 0x004fe20000000000 */
[----:B------:R-:W-:Y:S01]  /*14620*/  SHF.L.U32 R13, R13, 0x17, RZ ;  /* 0x000000170d0d7819 */ /* 0x000fe200000006ff */
[----:B---3--:R-:W-:Y:S01]  /*14630*/  FFMA R31, R29, R32, 1 ;  /* 0x3f8000001d1f7423 */ /* 0x008fe20000000020 */
[----:B------:R-:W-:Y:S01]  /*14640*/  FADD R41, R14, -12583039 ;  /* 0xcb40007f0e297421 */ /* 0x000fe20000000000 */
[----:B----4-:R-:W-:Y:S01]  /*14650*/  FFMA R32, R28, R37, 1 ;  /* 0x3f8000001c207423 */ /* 0x010fe20000000025 */
[----:B------:R-:W-:Y:S01]  /*14660*/  FADD R37, R35, -12583039 ;  /* 0xcb40007f23257421 */ /* 0x000fe20000000000 */
[----:B------:R-:W-:Y:S01]  /*14670*/  FFMA R30, R13, R30, 1 ;  /* 0x3f8000000d1e7423 */ /* 0x000fe2000000001e */
[----:B------:R-:W-:Y:S01]  /*14680*/  FADD R13, R33, -12583039 ;  /* 0xcb40007f210d7421 */ /* 0x000fe20000000000 */
[----:B------:R-:W-:Y:S01]  /*14690*/  FADD R28, R34, -12583039 ;  /* 0xcb40007f221c7421 */ /* 0x000fe20000000000 */
[----:B------:R-:W-:Y:S01]  /*146a0*/  FFMA R37, -R62, 1.4426950216293334961, -R37 ;  /* 0x3fb8aa3b3e257823 */ /* 0x000fe20000000925 */
[----:B------:R-:W-:Y:S01]  /*146b0*/  FFMA R40, -R63, 1.4426950216293334961, -R40 ;  /* 0x3fb8aa3b3f287823 */ /* 0x000fe20000000928 */
[----:B------:R-:W-:Y:S01]  /*146c0*/  FFMA R13, -R60, 1.4426950216293334961, -R13 ;  /* 0x3fb8aa3b3c0d7823 */ /* 0x000fe2000000090d */
[----:B------:R-:W-:Y:S01]  /*146d0*/  FFMA R28, -R61, 1.4426950216293334961, -R28 ;  /* 0x3fb8aa3b3d1c7823 */ /* 0x000fe2000000091c */
[----:B------:R-:W-:Y:S01]  /*146e0*/  FFMA R38, -R62, 1.925963033500011079e-08, R37 ;  /* 0x32a570603e267823 */ /* 0x000fe20000000125 */
[----:B------:R-:W-:Y:S01]  /*146f0*/  FFMA R37, -R63, 1.925963033500011079e-08, R40 ;  /* 0x32a570603f257823 */ /* 0x000fe20000000128 */
[----:B------:R-:W-:Y:S01]  /*14700*/  FADD R40, R15, -12583039 ;  /* 0xcb40007f0f287421 */ /* 0x000fe20000000000 */
[----:B------:R-:W-:Y:S01]  /*14710*/  FFMA R13, -R60, 1.925963033500011079e-08, R13 ;  /* 0x32a570603c0d7823 */ /* 0x000fe2000000010d */
[----:B------:R-:W-:Y:S01]  /*14720*/  FFMA R28, -R61, 1.925963033500011079e-08, R28 ;  /* 0x32a570603d1c7823 */ /* 0x000fe2000000011c */
[----:B------:R-:W-:Y:S01]  /*14730*/  FFMA R41, -R64, 1.4426950216293334961, -R41 ;  /* 0x3fb8aa3b40297823 */ /* 0x000fe20000000929 */
[----:B------:R-:W-:Y:S01]  /*14740*/  FFMA R40, -R65, 1.4426950216293334961, -R40 ;  /* 0x3fb8aa3b41287823 */ /* 0x000fe20000000928 */
[----:B------:R1:W2:Y:S01]  /*14750*/  MUFU.EX2 R29, R13 ;  /* 0x0000000d001d7308 */ /* 0x0002a20000000800 */
[----:B------:R-:W-:Y:S01]  /*14760*/  SHF.L.U32 R14, R14, 0x17, RZ ;  /* 0x000000170e0e7819 */ /* 0x000fe200000006ff */
[----:B------:R-:W-:Y:S01]  /*14770*/  BSSY B1, `(.L_x_352) ;  /* 0x0000043000017945 */ /* 0x000fe20003800000 */
[----:B------:R-:W-:-:S02]  /*14780*/  SHF.L.U32 R15, R15, 0x17, RZ ;  /* 0x000000170f0f7819 */ /* 0x000fc400000006ff */
[----:B------:R-:W-:Y:S02]  /*14790*/  SHF.L.U32 R35, R35, 0x17, RZ ;  /* 0x0000001723237819 */ /* 0x000fe400000006ff */
[----:B------:R-:W-:Y:S01]  /*147a0*/  SHF.L.U32 R36, R36, 0x17, RZ ;  /* 0x0000001724247819 */ /* 0x000fe200000006ff */
[----:B------:R3:W4:Y:S01]  /*147b0*/  MUFU.EX2 R39, R28 ;  /* 0x0000001c00277308 */ /* 0x0007220000000800 */
[----:B-1----:R-:W-:Y:S01]  /*147c0*/  FFMA R13, -R64, 1.925963033500011079e-08, R41 ;  /* 0x32a57060400d7823 */ /* 0x002fe20000000129 */
[----:B------:R-:W-:Y:S01]  /*147d0*/  FADD R41, R27, -12583039 ;  /* 0xcb40007f1b297421 */ /* 0x000fe20000000000 */
[----:B------:R-:W-:-:S03]  /*147e0*/  SHF.L.U32 R34, R34, 0x17, RZ ;  /* 0x0000001722227819 */ /* 0x000fc600000006ff */
[C---:B------:R-:W-:Y:S02]  /*147f0*/  FFMA R41, -R66.reuse, 1.4426950216293334961, -R41 ;  /* 0x3fb8aa3b42297823 */ /* 0x040fe40000000929 */
[----:B------:R-:W1:Y:S01]  /*14800*/  MUFU.EX2 R13, R13 ;  /* 0x0000000d000d7308 */ /* 0x000e620000000800 */
[----:B---3--:R-:W-:Y:S01]  /*14810*/  FFMA R28, -R65, 1.925963033500011079e-08, R40 ;  /* 0x32a57060411c7823 */ /* 0x008fe20000000128 */
[----:B------:R-:W-:Y:S01]  /*14820*/  SHF.L.U32 R40, R33, 0x17, RZ ;  /* 0x0000001721287819 */ /* 0x000fe200000006ff */
[----:B------:R-:W-:-:S04]  /*14830*/  FFMA R41, -R66, 1.925963033500011079e-08, R41 ;  /* 0x32a5706042297823 */ /* 0x000fc80000000129 */
[----:B--2---:R-:W-:Y:S01]  /*14840*/  FFMA R33, R40, R29, 1 ;  /* 0x3f80000028217423 */ /* 0x004fe2000000001d */
[----:B------:R-:W2:Y:S01]  /*14850*/  MUFU.EX2 R28, R28 ;  /* 0x0000001c001c7308 */ /* 0x000ea20000000800 */
[----:B----4-:R-:W-:Y:S01]  /*14860*/  FFMA R34, R34, R39, 1 ;  /* 0x3f80000022227423 */ /* 0x010fe20000000027 */
[----:B------:R-:W-:-:S06]  /*14870*/  IMAD.SHL.U32 R39, R24, 0x800000, RZ ;  /* 0x0080000018277824 */ /* 0x000fcc00078e00ff */
[----:B------:R-:W3:Y:S01]  /*14880*/  MUFU.EX2 R38, R38 ;  /* 0x0000002600267308 */ /* 0x000ee20000000800 */
[----:B-1----:R-:W-:-:S07]  /*14890*/  FFMA R13, R14, R13, 1 ;  /* 0x3f8000000e0d7423 */ /* 0x002fce000000000d */
[----:B------:R-:W1:Y:S01]  /*148a0*/  MUFU.EX2 R29, R41 ;  /* 0x00000029001d7308 */ /* 0x000e620000000800 */
[----:B--2---:R-:W-:Y:S01]  /*148b0*/  FFMA R14, R15, R28, 1 ;  /* 0x3f8000000f0e7423 */ /* 0x004fe2000000001c */
[----:B------:R-:W-:-:S04]  /*148c0*/  FADD R28, R24, -12583039 ;  /* 0xcb40007f181c7421 */ /* 0x000fc80000000000 */
[----:B------:R-:W-:Y:S02]  /*148d0*/  FFMA R28, -R67, 1.4426950216293334961, -R28 ;  /* 0x3fb8aa3b431c7823 */ /* 0x000fe4000000091c */
[----:B------:R-:W2:Y:S01]  /*148e0*/  MUFU.EX2 R37, R37 ;  /* 0x0000002500257308 */ /* 0x000ea20000000800 */
[----:B---3--:R-:W-:Y:S01]  /*148f0*/  FFMA R35, R35, R38, 1 ;  /* 0x3f80000023237423 */ /* 0x008fe20000000026 */
[----:B------:R-:W-:Y:S01]  /*14900*/  FFMA R28, -R67, 1.925963033500011079e-08, R28 ;  /* 0x32a57060431c7823 */ /* 0x000fe2000000011c */
[----:B------:R-:W-:Y:S01]  /*14910*/  SHF.L.U32 R38, R27, 0x17, RZ ;  /* 0x000000171b267819 */ /* 0x000fe200000006ff */
[----:B------:R-:W-:-:S04]  /*14920*/  FADD R27, R25, -12583039 ;  /* 0xcb40007f191b7421 */ /* 0x000fc80000000000 */
[----:B------:R-:W3:Y:S01]  /*14930*/  MUFU.EX2 R28, R28 ;  /* 0x0000001c001c7308 */ /* 0x000ee20000000800 */
[----:B-1----:R-:W-:Y:S01]  /*14940*/  FFMA R15, R38, R29, 1 ;  /* 0x3f800000260f7423 */ /* 0x002fe2000000001d */
[----:B------:R-:W-:Y:S01]  /*14950*/  FADD R38, R2, -12583039 ;  /* 0xcb40007f02267421 */ /* 0x000fe20000000000 */
[----:B------:R-:W-:Y:S01]  /*14960*/  FFMA R27, -R68, 1.4426950216293334961, -R27 ;  /* 0x3fb8aa3b441b7823 */ /* 0x000fe2000000091b */
[----:B------:R-:W-:Y:S02]  /*14970*/  SHF.L.U32 R2, R2, 0x17, RZ ;  /* 0x0000001702027819 */ /* 0x000fe400000006ff */
[----:B------:R-:W-:Y:S01]  /*14980*/  FFMA R38, -R69, 1.4426950216293334961, -R38 ;  /* 0x3fb8aa3b45267823 */ /* 0x000fe20000000926 */
[----:B------:R-:W-:Y:S01]  /*14990*/  FFMA R29, -R68, 1.925963033500011079e-08, R27 ;  /* 0x32a57060441d7823 */ /* 0x000fe2000000011b */
[----:B------:R-:W-:Y:S01]  /*149a0*/  FADD R27, R3, -12583039 ;  /* 0xcb40007f031b7421 */ /* 0x000fe20000000000 */
[----:B--2---:R-:W-:Y:S01]  /*149b0*/  FFMA R36, R36, R37, 1 ;  /* 0x3f80000024247423 */ /* 0x004fe20000000025 */
[----:B------:R-:W-:Y:S01]  /*149c0*/  FFMA R37, -R69, 1.925963033500011079e-08, R38 ;  /* 0x32a5706045257823 */ /* 0x000fe20000000126 */
[----:B------:R-:W-:Y:S01]  /*149d0*/  FADD R38, R26, -12583039 ;  /* 0xcb40007f1a267421 */ /* 0x000fe20000000000 */
[C---:B------:R-:W-:Y:S01]  /*149e0*/  FFMA R27, -R70.reuse, 1.4426950216293334961, -R27 ;  /* 0x3fb8aa3b461b7823 */ /* 0x040fe2000000091b */
[----:B------:R-:W1:Y:S02]  /*149f0*/  MUFU.EX2 R29, R29 ;  /* 0x0000001d001d7308 */ /* 0x000e640000000800 */
[----:B------:R-:W-:Y:S01]  /*14a00*/  FFMA R38, -R71, 1.4426950216293334961, -R38 ;  /* 0x3fb8aa3b47267823 */ /* 0x000fe20000000926 */
[----:B------:R-:W-:Y:S01]  /*14a10*/  FFMA R27, -R70, 1.925963033500011079e-08, R27 ;  /* 0x32a57060461b7823 */ /* 0x000fe2000000011b */
[----:B---3--:R-:W-:Y:S01]  /*14a20*/  FFMA R24, R39, R28, 1 ;  /* 0x3f80000027187423 */ /* 0x008fe2000000001c */
[----:B------:R-:W-:Y:S01]  /*14a30*/  IADD3 R39, R0, 0x1800000, RZ ;  /* 0x0180000000277810 */ /* 0x000fe20007ffe0ff */
[----:B------:R-:W-:Y:S01]  /*14a40*/  FFMA R40, -R71, 1.925963033500011079e-08, R38 ;  /* 0x32a5706047287823 */ /* 0x000fe20000000126 */
[----:B------:R-:W-:Y:S01]  /*14a50*/  SHF.L.U32 R38, R25, 0x17, RZ ;  /* 0x0000001719267819 */ /* 0x000fe200000006ff */
[----:B------:R-:W2:Y:S01]  /*14a60*/  MUFU.EX2 R37, R37 ;  /* 0x0000002500257308 */ /* 0x000ea20000000800 */
[----:B------:R-:W-:-:S04]  /*14a70*/  LOP3.LUT R39, R39, 0x7f800000, RZ, 0xc0, !PT ;  /* 0x7f80000027277812 */ /* 0x000fc800078ec0ff */
[----:B------:R-:W-:-:S03]  /*14a80*/  ISETP.GT.U32.AND P2, PT, R39, 0x1ffffff, PT ;  /* 0x01ffffff2700780c */ /* 0x000fc60003f44070 */
[----:B------:R-:W3:Y:S01]  /*14a90*/  MUFU.EX2 R27, R27 ;  /* 0x0000001b001b7308 */ /* 0x000ee20000000800 */
[----:B-1----:R-:W-:Y:S01]  /*14aa0*/  FFMA R25, R38, R29, 1 ;  /* 0x3f80000026197423 */ /* 0x002fe2000000001d */
[----:B------:R-:W-:Y:S02]  /*14ab0*/  SHF.L.U32 R38, R3, 0x17, RZ ;  /* 0x0000001703267819 */ /* 0x000fe400000006ff */
[----:B------:R-:W-:-:S04]  /*14ac0*/  SHF.L.U32 R3, R26, 0x17, RZ ;  /* 0x000000171a037819 */ /* 0x000fc800000006ff */
[----:B------:R-:W1:Y:S01]  /*14ad0*/  MUFU.EX2 R28, R40 ;  /* 0x00000028001c7308 */ /* 0x000e620000000800 */
[----:B--2---:R-:W-:Y:S01]  /*14ae0*/  FFMA R26, R2, R37, 1 ;  /* 0x3f800000021a7423 */ /* 0x004fe20000000025 */
[----:B---3--:R-:W-:Y:S01]  /*14af0*/  FFMA R27, R38, R27, 1 ;  /* 0x3f800000261b7423 */ /* 0x008fe2000000001b */
[----:B-1----:R-:W-:Y:S01]  /*14b00*/  FFMA R28, R3, R28, 1 ;  /* 0x3f800000031c7423 */ /* 0x002fe2000000001c */
[----:B------:R-:W-:Y:S06]  /*14b10*/  @P2 BRA `(.L_x_353) ;  /* 0x0000000000102947 */ /* 0x000fec0003800000 */
[----:B------:R-:W-:-:S07]  /*14b20*/  MOV R2, 0x14b40 ;  /* 0x00014b4000027802 */ /* 0x000fce0000000f00 */
[----:B------:R-:W-:Y:S05]  /*14b30*/  CALL.REL.NOINC `($__internal_0_$__cuda_sm20_rcp_rn_f32_slowpath) ;  /* 0x000001a000f07944 */ /* 0x000fea0003c00000 */
[----:B------:R-:W-:Y:S01]  /*14b40*/  MOV R29, R0 ;  /* 0x00000000001d7202 */ /* 0x000fe20000000f00 */
[----:B------:R-:W-:Y:S06]  /*14b50*/  BRA `(.L_x_354) ;  /* 0x0000000000107947 */ /* 0x000fec0003800000 */
.L_x_353:
[----:B------:R-:W1:Y:S02]  /*14b60*/  MUFU.RCP R29, R0 ;  /* 0x00000000001d7308 */ /* 0x000e640000001000 */
[----:B-1----:R-:W-:-:S04]  /*14b70*/  FFMA R2, R0, R29, -1 ;  /* 0xbf80000000027423 */ /* 0x002fc8000000001d */
[----:B------:R-:W-:-:S04]  /*14b80*/  FADD.FTZ R2, -R2, -RZ ;  /* 0x800000ff02027221 */ /* 0x000fc80000010100 */
[----:B------:R-:W-:-:S07]  /*14b90*/  FFMA R29, R29, R2, R29 ;  /* 0x000000021d1d7223 */ /* 0x000fce000000001d */
.L_x_354:
[----:B------:R-:W-:Y:S05]  /*14ba0*/  BSYNC B1 ;  /* 0x0000000000017941 */ /* 0x000fea0003800000 */
.L_x_352:
        /* <DEDUP_REMOVED lines=10> */
.L_x_356:
[----:B------:R-:W1:Y:S02]  /*14c50*/  MUFU.RCP R3, R30 ;  /* 0x0000001e00037308 */ /* 0x000e640000001000 */
[----:B-1----:R-:W-:-:S04]  /*14c60*/  FFMA R0, R30, R3, -1 ;  /* 0xbf8000001e007423 */ /* 0x002fc80000000003 */
[----:B------:R-:W-:-:S04]  /*14c70*/  FADD.FTZ R0, -R0, -RZ ;  /* 0x800000ff00007221 */ /* 0x000fc80000010100 */
[----:B------:R-:W-:-:S07]  /*14c80*/  FFMA R30, R3, R0, R3 ;  /* 0x00000000031e7223 */ /* 0x000fce0000000003 */
.L_x_357:
[----:B------:R-:W-:Y:S05]  /*14c90*/  BSYNC B1 ;  /* 0x0000000000017941 */ /* 0x000fea0003800000 */
.L_x_355:
        /* <DEDUP_REMOVED lines=10> */
.L_x_359:
[----:B------:R-:W1:Y:S02]  /*14d40*/  MUFU.RCP R0, R31 ;  /* 0x0000001f00007308 */ /* 0x000e640000001000 */
[----:B-1----:R-:W-:-:S04]  /*14d50*/  FFMA R2, R31, R0, -1 ;  /* 0xbf8000001f027423 */ /* 0x002fc80000000000 */
[----:B------:R-:W-:-:S04]  /*14d60*/  FADD.FTZ R3, -R2, -RZ ;  /* 0x800000ff02037221 */ /* 0x000fc80000010100 */
[----:B------:R-:W-:-:S07]  /*14d70*/  FFMA R31, R0, R3, R0 ;  /* 0x00000003001f7223 */ /* 0x000fce0000000000 */
.L_x_360:
[----:B------:R-:W-:Y:S05]  /*14d80*/  BSYNC B1 ;  /* 0x0000000000017941 */ /* 0x000fea0003800000 */
.L_x_358:
        /* <DEDUP_REMOVED lines=10> */
.L_x_362:
[----:B------:R-:W1:Y:S02]  /*14e30*/  MUFU.RCP R3, R32 ;  /* 0x0000002000037308 */ /* 0x000e640000001000 */
[----:B-1----:R-:W-:-:S04]  /*14e40*/  FFMA R0, R32, R3, -1 ;  /* 0xbf80000020007423 */ /* 0x002fc80000000003 */
[----:B------:R-:W-:-:S04]  /*14e50*/  FADD.FTZ R0, -R0, -RZ ;  /* 0x800000ff00007221 */ /* 0x000fc80000010100 */
[----:B------:R-:W-:-:S07]  /*14e60*/  FFMA R32, R3, R0, R3 ;  /* 0x0000000003207223 */ /* 0x000fce0000000003 */
.L_x_363:
[----:B------:R-:W-:Y:S05]  /*14e70*/  BSYNC B1 ;  /* 0x0000000000017941 */ /* 0x000fea0003800000 */
.L_x_361:
        /* <DEDUP_REMOVED lines=10> */
.L_x_365:
[----:B------:R-:W1:Y:S02]  /*14f20*/  MUFU.RCP R0, R33 ;  /* 0x0000002100007308 */ /* 0x000e640000001000 */
[----:B-1----:R-:W-:-:S04]  /*14f30*/  FFMA R2, R33, R0, -1 ;  /* 0xbf80000021027423 */ /* 0x002fc80000000000 */
[----:B------:R-:W-:-:S04]  /*14f40*/  FADD.FTZ R3, -R2, -RZ ;  /* 0x800000ff02037221 */ /* 0x000fc80000010100 */
[----:B------:R-:W-:-:S07]  /*14f50*/  FFMA R33, R0, R3, R0 ;  /* 0x0000000300217223 */ /* 0x000fce0000000000 */
.L_x_366:
[----:B------:R-:W-:Y:S05]  /*14f60*/  BSYNC B1 ;  /* 0x0000000000017941 */ /* 0x000fea0003800000 */
.L_x_364:
        /* <DEDUP_REMOVED lines=10> */
.L_x_368:
[----:B------:R-:W1:Y:S02]  /*15010*/  MUFU.RCP R3, R34 ;  /* 0x0000002200037308 */ /* 0x000e640000001000 */
[----:B-1----:R-:W-:-:S04]  /*15020*/  FFMA R0, R34, R3, -1 ;  /* 0xbf80000022007423 */ /* 0x002fc80000000003 */
[----:B------:R-:W-:-:S04]  /*15030*/  FADD.FTZ R0, -R0, -RZ ;  /* 0x800000ff00007221 */ /* 0x000fc80000010100 */
[----:B------:R-:W-:-:S07]  /*15040*/  FFMA R34, R3, R0, R3 ;  /* 0x0000000003227223 */ /* 0x000fce0000000003 */
.L_x_369:
[----:B------:R-:W-:Y:S05]  /*15050*/  BSYNC B1 ;  /* 0x0000000000017941 */ /* 0x000fea0003800000 */
.L_x_367:
        /* <DEDUP_REMOVED lines=10> */
.L_x_371:
[----:B------:R-:W1:Y:S02]  /*15100*/  MUFU.RCP R0, R35 ;  /* 0x0000002300007308 */ /* 0x000e640000001000 */
[----:B-1----:R-:W-:-:S04]  /*15110*/  FFMA R2, R35, R0, -1 ;  /* 0xbf80000023027423 */ /* 0x002fc80000000000 */
[----:B------:R-:W-:-:S04]  /*15120*/  FADD.FTZ R3, -R2, -RZ ;  /* 0x800000ff02037221 */ /* 0x000fc80000010100 */
[----:B------:R-:W-:-:S07]  /*15130*/  FFMA R35, R0, R3, R0 ;  /* 0x0000000300237223 */ /* 0x000fce0000000000 */
.L_x_372:
[----:B------:R-:W-:Y:S05]  /*15140*/  BSYNC B1 ;  /* 0x0000000000017941 */ /* 0x000fea0003800000 */
.L_x_370:
        /* <DEDUP_REMOVED lines=10> */
.L_x_374:
[----:B------:R-:W1:Y:S02]  /*151f0*/  MUFU.RCP R3, R36 ;  /* 0x0000002400037308 */ /* 0x000e640000001000 */
[----:B-1----:R-:W-:-:S04]  /*15200*/  FFMA R0, R36, R3, -1 ;  /* 0xbf80000024007423 */ /* 0x002fc80000000003 */
[----:B------:R-:W-:-:S04]  /*15210*/  FADD.FTZ R0, -R0, -RZ ;  /* 0x800000ff00007221 */ /* 0x000fc80000010100 */
[----:B------:R-:W-:-:S07]  /*15220*/  FFMA R36, R3, R0, R3 ;  /* 0x0000000003247223 */ /* 0x000fce0000000003 */
.L_x_375:
[----:B------:R-:W-:Y:S05]  /*15230*/  BSYNC B1 ;  /* 0x0000000000017941 */ /* 0x000fea0003800000 */
.L_x_373:
        /* <DEDUP_REMOVED lines=10> */
.L_x_377:
[----:B------:R-:W1:Y:S02]  /*152e0*/  MUFU.RCP R0, R13 ;  /* 0x0000000d00007308 */ /* 0x000e640000001000 */
[----:B-1----:R-:W-:-:S04]  /*152f0*/  FFMA R2, R13, R0, -1 ;  /* 0xbf8000000d027423 */ /* 0x002fc80000000000 */
[----:B------:R-:W-:-:S04]  /*15300*/  FADD.FTZ R3, -R2, -RZ ;  /* 0x800000ff02037221 */ /* 0x000fc80000010100 */
[----:B------:R-:W-:-:S07]  /*15310*/  FFMA R13, R0, R3, R0 ;  /* 0x00000003000d7223 */ /* 0x000fce0000000000 */
.L_x_378:
[----:B------:R-:W-:Y:S05]  /*15320*/  BSYNC B1 ;  /* 0x0000000000017941 */ /* 0x000fea0003800000 */
.L_x_376:
        /* <DEDUP_REMOVED lines=10> */
.L_x_380:
[----:B------:R-:W1:Y:S02]  /*153d0*/  MUFU.RCP R3, R14 ;  /* 0x0000000e00037308 */ /* 0x000e640000001000 */
[----:B-1----:R-:W-:-:S04]  /*153e0*/  FFMA R0, R14, R3, -1 ;  /* 0xbf8000000e007423 */ /* 0x002fc80000000003 */
[----:B------:R-:W-:-:S04]  /*153f0*/  FADD.FTZ R0, -R0, -RZ ;  /* 0x800000ff00007221 */ /* 0x000fc80000010100 */
[----:B------:R-:W-:-:S07]  /*15400*/  FFMA R14, R3, R0, R3 ;  /* 0x00000000030e7223 */ /* 0x000fce0000000003 */
.L_x_381:
[----:B------:R-:W-:Y:S05]  /*15410*/  BSYNC B1 ;  /* 0x0000000000017941 */ /* 0x000fea0003800000 */
.L_x_379:
        /* <DEDUP_REMOVED lines=10> */
.L_x_383:
[----:B------:R-:W1:Y:S02]  /*154c0*/  MUFU.RCP R0, R15 ;  /* 0x0000000f00007308 */ /* 0x000e640000001000 */
[----:B-1----:R-:W-:-:S04]  /*154d0*/  FFMA R2, R15, R0, -1 ;  /* 0xbf8000000f027423 */ /* 0x002fc80000000000 */
[----:B------:R-:W-:-:S04]  /*154e0*/  FADD.FTZ R3, -R2, -RZ ;  /* 0x800000ff02037221 */ /* 0x000fc80000010100 */
[----:B------:R-:W-:-:S07]  /*154f0*/  FFMA R15, R0, R3, R0 ;  /* 0x00000003000f7223 */ /* 0x000fce0000000000 */
.L_x_384:
[----:B------:R-:W-:Y:S05]  /*15500*/  BSYNC B1 ;  /* 0x0000000000017941 */ /* 0x000fea0003800000 */
.L_x_382:
        /* <DEDUP_REMOVED lines=10> */
.L_x_386:
[----:B------:R-:W1:Y:S02]  /*155b0*/  MUFU.RCP R3, R24 ;  /* 0x0000001800037308 */ /* 0x000e640000001000 */
[----:B-1----:R-:W-:-:S04]  /*155c0*/  FFMA R0, R24, R3, -1 ;  /* 0xbf80000018007423 */ /* 0x002fc80000000003 */
[----:B------:R-:W-:-:S04]  /*155d0*/  FADD.FTZ R0, -R0, -RZ ;  /* 0x800000ff00007221 */ /* 0x000fc80000010100 */
[----:B------:R-:W-:-:S07]  /*155e0*/  FFMA R24, R3, R0, R3 ;  /* 0x0000000003187223 */ /* 0x000fce0000000003 */
.L_x_387:
[----:B------:R-:W-:Y:S05]  /*155f0*/  BSYNC B1 ;  /* 0x0000000000017941 */ /* 0x000fea0003800000 */
.L_x_385:
        /* <DEDUP_REMOVED lines=10> */
.L_x_389:
[----:B------:R-:W1:Y:S02]  /*156a0*/  MUFU.RCP R0, R25 ;  /* 0x0000001900007308 */ /* 0x000e640000001000 */
[----:B-1----:R-:W-:-:S04]  /*156b0*/  FFMA R2, R25, R0, -1 ;  /* 0xbf80000019027423 */ /* 0x002fc80000000000 */
[----:B------:R-:W-:-:S04]  /*156c0*/  FADD.FTZ R3, -R2, -RZ ;  /* 0x800000ff02037221 */ /* 0x000fc80000010100 */
[----:B------:R-:W-:-:S07]  /*156d0*/  FFMA R25, R0, R3, R0 ;  /* 0x0000000300197223 */ /* 0x000fce0000000000 */
.L_x_390:
[----:B------:R-:W-:Y:S05]  /*156e0*/  BSYNC B1 ;  /* 0x0000000000017941 */ /* 0x000fea0003800000 */
.L_x_388:
        /* <DEDUP_REMOVED lines=10> */
.L_x_392:
[----:B------:R-:W1:Y:S02]  /*15790*/  MUFU.RCP R3, R26 ;  /* 0x0000001a00037308 */ /* 0x000e640000001000 */
[----:B-1----:R-:W-:-:S04]  /*157a0*/  FFMA R0, R26, R3, -1 ;  /* 0xbf8000001a007423 */ /* 0x002fc80000000003 */
[----:B------:R-:W-:-:S04]  /*157b0*/  FADD.FTZ R0, -R0, -RZ ;  /* 0x800000ff00007221 */ /* 0x000fc80000010100 */
[----:B------:R-:W-:-:S07]  /*157c0*/  FFMA R26, R3, R0, R3 ;  /* 0x00000000031a7223 */ /* 0x000fce0000000003 */
.L_x_393:
[----:B------:R-:W-:Y:S05]  /*157d0*/  BSYNC B1 ;  /* 0x0000000000017941 */ /* 0x000fea0003800000 */
.L_x_391:
        /* <DEDUP_REMOVED lines=10> */
.L_x_395:
[----:B------:R-:W1:Y:S02]  /*15880*/  MUFU.RCP R0, R27 ;  /* 0x0000001b00007308 */ /* 0x000e640000001000 */
[----:B-1----:R-:W-:-:S04]  /*15890*/  FFMA R2, R27, R0, -1 ;  /* 0xbf8000001b027423 */ /* 0x002fc80000000000 */
[----:B------:R-:W-:-:S04]  /*158a0*/  FADD.FTZ R3, -R2, -RZ ;  /* 0x800000ff02037221 */ /* 0x000fc80000010100 */
[----:B------:R-:W-:-:S07]  /*158b0*/  FFMA R27, R0, R3, R0 ;  /* 0x00000003001b7223 */ /* 0x000fce0000000000 */
.L_x_396:
[----:B------:R-:W-:Y:S05]  /*158c0*/  BSYNC B1 ;  /* 0x0000000000017941 */ /* 0x000fea0003800000 */
.L_x_394:
        /* <DEDUP_REMOVED lines=9> */
.L_x_398:
[----:B------:R-:W1:Y:S02]  /*15960*/  MUFU.RCP R3, R28 ;  /* 0x0000001c00037308 */ /* 0x000e640000001000 */
[----:B-1----:R-:W-:-:S04]  /*15970*/  FFMA R0, R28, R3, -1 ;  /* 0xbf8000001c007423 */ /* 0x002fc80000000003 */
[----:B------:R-:W-:-:S04]  /*15980*/  FADD.FTZ R0, -R0, -RZ ;  /* 0x800000ff00007221 */ /* 0x000fc80000010100 */
[----:B------:R-:W-:-:S07]  /*15990*/  FFMA R0, R3, R0, R3 ;  /* 0x0000000003007223 */ /* 0x000fce0000000003 */
.L_x_399:
[----:B------:R-:W-:Y:S05]  /*159a0*/  BSYNC B1 ;  /* 0x0000000000017941 */ /* 0x000fea0003800000 */
.L_x_397:
        /* <DEDUP_REMOVED lines=45> */
.L_x_401:
[----:B------:R-:W-:Y:S05]  /*15c80*/  BSYNC B0 ;  /* 0x0000000000007941 */ /* 0x000fea0003800000 */
.L_x_400:
[----:B------:R-:W-:Y:S06]  /*15c90*/  BAR.SYNC.DEFER_BLOCKING 0x1, 0x100 ;  /* 0x0044000000007b1d */ /* 0x000fec0000010000 */
[----:B------:R-:W-:Y:S04]  /*15ca0*/  BSSY B0, `(.L_x_402) ;  /* 0x000000a000007945 */ /* 0x000fe80003800000 */
[----:B------:R-:W-:Y:S05]  /*15cb0*/  @P0 BRA `(.L_x_403) ;  /* 0x0000000000200947 */ /* 0x000fea0003800000 */
[----:B------:R-:W-:-:S06]  /*15cc0*/  UISETP.NE.AND UP0, UPT, UR43, 0x3, UPT ;  /* 0x000000032b00788c */ /* 0x000fcc000bf05270 */
[----:B------:R-:W-:-:S13]  /*15cd0*/  PLOP3.LUT P2, PT, PT, PT, UP0, 0x80, 0x0 ;  /* 0x000000000000781c */ /* 0x000fda0003f4f008 */
[----:B------:R-:W-:Y:S05]  /*15ce0*/  @!P2 BRA `(.L_x_404) ;  /* 0x000000000004a947 */ /* 0x000fea0003800000 */
[----:B------:R-:W-:Y:S01]  /*15cf0*/  BPT.TRAP 0x1 ;  /* 0x000000040000795c */ /* 0x000fe20000300000 */
.L_x_404:
[----:B------:R-:W-:-:S04]  /*15d00*/  ULEA UR4, UR8, UR46, 0x3 ;  /* 0x0000002e08047291 */ /* 0x000fc8000f8e183f */
[----:B------:R-:W-:-:S04]  /*15d10*/  UIADD3 UR4, UR4, 0x50, URZ ;  /* 0x0000005004047890 */ /* 0x000fc8000fffe03f */
[----:B------:R-:W-:-:S09]  /*15d20*/  UPRMT UR4, UR47, 0x654, UR4 ;  /* 0x000006542f047896 */ /* 0x000fd20008000004 */
[----:B------:R-:W-:Y:S03]  /*15d30*/  SYNCS.ARRIVE.TRANS64.RED.A1T0 RZ, [UR4], RZ ;  /* 0x000000ffffff79a7 */ /* 0x000fe60008100404 */
.L_x_403:
[----:B------:R-:W-:Y:S05]  /*15d40*/  BSYNC B0 ;  /* 0x0000000000007941 */ /* 0x000fea0003800000 */
.L_x_402:
        /* <DEDUP_REMOVED lines=9> */
.L_x_407:
[C---:B------:R-:W-:Y:S01]  /*15de0*/  LEA R0, R4.reuse, UR46, 0x3 ;  /* 0x0000002e04007c11 */ /* 0x040fe2000f8e18ff */
[----:B------:R-:W-:Y:S01]  /*15df0*/  BSSY B1, `(.L_x_408) ;  /* 0x0000007000017945 */ /* 0x000fe20003800000 */
[----:B------:R-:W-:Y:S02]  /*15e00*/  SHF.L.U32 R3, R9, 0x1f, RZ ;  /* 0x0000001f09037819 */ /* 0x000fe400000006ff */
[----:B------:R-:W-:Y:S02]  /*15e10*/  IADD3 R2, R4, 0x1, RZ ;  /* 0x0000000104027810 */ /* 0x000fe40007ffe0ff */
[----:B------:R-:W2:Y:S02]  /*15e20*/  SYNCS.PHASECHK.TRANS64.TRYWAIT P2, [R0+URZ+0x30], R3 ;  /* 0x00003003000075a7 */ /* 0x000ea4000804017f */
[----:B------:R-:W-:-:S04]  /*15e30*/  ISETP.NE.AND P3, PT, R2, 0x4, PT ;  /* 0x000000040200780c */ /* 0x000fc80003f65270 */
[----:B-1----:R-:W-:Y:S01]  /*15e40*/  SEL R24, RZ, 0x1, P3 ;  /* 0x00000001ff187807 */ /* 0x002fe20001800000 */
[----:B--2---:R-:W-:Y:S08]  /*15e50*/  @!P2 BRA `(.L_x_409) ;  /* 0x000001840010a947 */ /* 0x004ff00003800000 */
.L_x_1147:
[----:B------:R-:W-:Y:S05]  /*15e60*/  BSYNC B1 ;  /* 0x0000000000017941 */ /* 0x000fea0003800000 */
.L_x_408:
[----:B------:R-:W-:Y:S05]  /*15e70*/  @P1 BRA `(.L_x_410) ;  /* 0x0000000000941947 */ /* 0x000fea0003800000 */
[----:B------:R-:W-:Y:S01]  /*15e80*/  LEA R25, R4, R156, 0xd ;  /* 0x0000009c04197211 */ /* 0x000fe200078e68ff */
[----:B------:R-:W-:Y:S05]  /*15e90*/  WARPSYNC.ALL ;  /* 0x0000000000007948 */ /* 0x000fea0003800000 */
[----:B------:R-:W-:Y:S01]  /*15ea0*/  LEA R12, R164, R25, 0x1 ;  /* 0x00000019a40c7211 */ /* 0x000fe200078e08ff */
[----:B------:R-:W2:Y:S05]  /*15eb0*/  LDSM.16.M88.4 R4, [R25] ;  /* 0x000000001904783b */ /* 0x000eaa0000000200 */
[----:B------:R-:W3:Y:S01]  /*15ec0*/  LDSM.16.M88.4 R12, [R12] ;  /* 0x000000000c0c783b */ /* 0x000ee20000000200 */
[----:B--2---:R-:W-:Y:S01]  /*15ed0*/  SHF.L.U32 R23, R5, 0x10, RZ ;  /* 0x0000001005177819 */ /* 0x004fe200000006ff */
[----:B-1----:R-:W-:Y:S01]  /*15ee0*/  IMAD.U32 R3, R4, 0x10000, RZ ;  /* 0x0001000004037824 */ /* 0x002fe200078e00ff */
[----:B------:R-:W-:-:S02]  /*15ef0*/  SHF.L.U32 R19, R7, 0x10, RZ ;  /* 0x0000001007137819 */ /* 0x000fc400000006ff */
[----:B------:R-:W-:Y:S01]  /*15f00*/  LOP3.LUT R5, R5, 0xffff0000, RZ, 0xc0, !PT ;  /* 0xffff000005057812 */ /* 0x000fe200078ec0ff */
[----:B------:R-:W-:Y:S01]  /*15f10*/  FMUL R154, R16, R3 ;  /* 0x00000003109a7220 */ /* 0x000fe20000400000 */
[----:B------:R-:W-:Y:S01]  /*15f20*/  LOP3.LUT R11, R6, 0xffff0000, RZ, 0xc0, !PT ;  /* 0xffff0000060b7812 */ /* 0x000fe200078ec0ff */
[C---:B------:R-:W-:Y:S01]  /*15f30*/  FMUL R23, R16.reuse, R23 ;  /* 0x0000001710177220 */ /* 0x040fe20000400000 */
[----:B------:R-:W-:Y:S01]  /*15f40*/  LOP3.LUT R7, R7, 0xffff0000, RZ, 0xc0, !PT ;  /* 0xffff000007077812 */ /* 0x000fe200078ec0ff */
[C---:B------:R-:W-:Y:S01]  /*15f50*/  FMUL R152, R16.reuse, R5 ;  /* 0x0000000510987220 */ /* 0x040fe20000400000 */
[----:B---3--:R-:W-:Y:S01]  /*15f60*/  SHF.L.U32 R29, R13, 0x10, RZ ;  /* 0x000000100d1d7819 */ /* 0x008fe200000006ff */
[C---:B------:R-:W-:Y:S01]  /*15f70*/  FMUL R22, R16.reuse, R11 ;  /* 0x0000000b10167220 */ /* 0x040fe20000400000 */
        /* <DEDUP_REMOVED lines=21> */
.L_x_410:
[----:B------:R-:W-:Y:S02]  /*160d0*/  LOP3.LUT R9, R9, R24, RZ, 0x3c, !PT ;  /* 0x0000001809097212 */ /* 0x000fe400078e3cff */
[----:B------:R-:W-:-:S07]  /*160e0*/  SEL R4, R2, RZ, P3 ;  /* 0x000000ff02047207 */ /* 0x000fce0001800000 */
.L_x_406:
[----:B------:R-:W-:Y:S05]  /*160f0*/  BSYNC B0 ;  /* 0x0000000000007941 */ /* 0x000fea0003800000 */
.L_x_405:
[----:B------:R-:W2:Y:S04]  /*16100*/  LDL.LU R13, [R1+0xc0] ;  /* 0x0000c000010d7983 */ /* 0x000ea80000300800 */
[----:B------:R-:W3:Y:S04]  /*16110*/  LDL.LU R2, [R1+0xc4] ;  /* 0x0000c40001027983 */ /* 0x000ee80000300800 */
[----:B------:R-:W4:Y:S04]  /*16120*/  LDL.LU R15, [R1+0xc8] ;  /* 0x0000c800010f7983 */ /* 0x000f280000300800 */
[----:B-1----:R-:W5:Y:S04]  /*16130*/  LDL.LU R24, [R1+0xcc] ;  /* 0x0000cc0001187983 */ /* 0x002f680000300800 */
        /* <DEDUP_REMOVED lines=12> */
[----:B------:R-:W-:Y:S01]  /*16200*/  IMAD.MOV.U32 R42, RZ, RZ, 0x437c0000 ;  /* 0x437c0000ff2a7424 */ /* 0x000fe200078e00ff */
[----:B------:R-:W-:Y:S01]  /*16210*/  BSSY B1, `(.L_x_411) ;  /* 0x000009e000017945 */ /* 0x000fe20003800000 */
[C---:B--2---:R-:W-:Y:S01]  /*16220*/  FFMA R13, R17.reuse, R13, R154 ;  /* 0x0000000d110d7223 */ /* 0x044fe2000000009a */
[C---:B---3--:R-:W-:Y:S01]  /*16230*/  FFMA R14, R17.reuse, R2, R153 ;  /* 0x00000002110e7223 */ /* 0x048fe20000000099 */
[----:B------:R-:W-:Y:S01]  /*16240*/  MOV R2, 0x3bbb989d ;  /* 0x3bbb989d00027802 */ /* 0x000fe20000000f00 */
[----:B----4-:R-:W-:-:S04]  /*16250*/  FFMA R15, R17, R15, R23 ;  /* 0x0000000f110f7223 */ /* 0x010fc80000000017 */
[-C--:B------:R-:W-:Y:S01]  /*16260*/  FFMA.SAT R37, -R14, R2.reuse, 0.5 ;  /* 0x3f0000000e257423 */ /* 0x080fe20000002102 */
[----:B------:R-:W-:Y:S01]  /*16270*/  FFMA.SAT R35, -R15, R2, 0.5 ;  /* 0x3f0000000f237423 */ /* 0x000fe20000002102 */
[----:B-----5:R-:W-:Y:S02]  /*16280*/  FFMA R24, R17, R24, R152 ;  /* 0x0000001811187223 */ /* 0x020fe40000000098 */
[----:B------:R-:W-:Y:S01]  /*16290*/  FFMA.RM R37, R37, R42, 12582913 ;  /* 0x4b40000125257423 */ /* 0x000fe2000000402a */
[----:B------:R-:W-:Y:S01]  /*162a0*/  FFMA R25, R17, R3, R21 ;  /* 0x0000000311197223 */ /* 0x000fe20000000015 */
[----:B------:R-:W-:Y:S01]  /*162b0*/  FFMA.SAT R3, -R13, R2, 0.5 ;  /* 0x3f0000000d037423 */ /* 0x000fe20000002102 */
[----:B------:R-:W-:Y:S01]  /*162c0*/  FFMA.RM R44, R35, R42, 12582913 ;  /* 0x4b400001232c7423 */ /* 0x000fe2000000402a */
[----:B------:R-:W-:Y:S01]  /*162d0*/  FFMA.SAT R45, -R24, R2, 0.5 ;  /* 0x3f000000182d7423 */ /* 0x000fe20000002102 */
[----:B------:R-:W-:Y:S01]  /*162e0*/  FFMA R26, R17, R26, R22 ;  /* 0x0000001a111a7223 */ /* 0x000fe20000000016 */
[----:B------:R-:W-:-:S02]  /*162f0*/  FFMA.SAT R49, -R25, R2, 0.5 ;  /* 0x3f00000019317423 */ /* 0x000fc40000002102 */
[----:B------:R-:W-:Y:S01]  /*16300*/  FFMA.RM R45, R45, R42, 12582913 ;  /* 0x4b4000012d2d7423 */ /* 0x000fe2000000402a */
[----:B------:R-:W-:Y:S01]  /*16310*/  FFMA R27, R17, R27, R19 ;  /* 0x0000001b111b7223 */ /* 0x000fe20000000013 */
[----:B------:R-:W-:Y:S01]  /*16320*/  FFMA.SAT R41, -R26, R2, 0.5 ;  /* 0x3f0000001a297423 */ /* 0x000fe20000002102 */
[----:B------:R-:W-:Y:S01]  /*16330*/  FFMA.RM R49, R49, R42, 12582913 ;  /* 0x4b40000131317423 */ /* 0x000fe2000000402a */
[----:B------:R-:W-:Y:S01]  /*16340*/  FFMA R28, R17, R0, R20 ;  /* 0x00000000111c7223 */ /* 0x000fe20000000014 */
[----:B------:R-:W-:Y:S01]  /*16350*/  FFMA.RM R0, R3, R42, 12582913 ;  /* 0x4b40000103007423 */ /* 0x000fe2000000402a */
[----:B------:R-:W-:Y:S01]  /*16360*/  FFMA.SAT R51, -R27, R2, 0.5 ;  /* 0x3f0000001b337423 */ /* 0x000fe20000002102 */
[----:B------:R-:W-:Y:S01]  /*16370*/  FADD R3, R37, -12583039 ;  /* 0xcb40007f25037421 */ /* 0x000fe20000000000 */
[-C--:B------:R-:W-:Y:S01]  /*16380*/  FFMA.RM R50, R41, R42.reuse, 12582913 ;  /* 0x4b40000129327423 */ /* 0x080fe2000000402a */
[----:B------:R-:W-:Y:S01]  /*16390*/  FADD R34, R0, -12583039 ;  /* 0xcb40007f00227421 */ /* 0x000fe20000000000 */
[----:B------:R-:W-:Y:S01]  /*163a0*/  FFMA.RM R51, R51, R42, 12582913 ;  /* 0x4b40000133337423 */ /* 0x000fe2000000402a */
[C---:B------:R-:W-:Y:S01]  /*163b0*/  FFMA R3, -R14.reuse, 1.4426950216293334961, -R3 ;  /* 0x3fb8aa3b0e037823 */ /* 0x040fe20000000903 */
[----:B------:R-:W-:Y:S01]  /*163c0*/  FFMA R29, R17, R29, R18 ;  /* 0x0000001d111d7223 */ /* 0x000fe20000000012 */
[----:B------:R-:W-:Y:S01]  /*163d0*/  FFMA R34, -R13, 1.4426950216293334961, -R34 ;  /* 0x3fb8aa3b0d227823 */ /* 0x000fe20000000922 */
[----:B------:R-:W-:Y:S01]  /*163e0*/  FADD R40, R49, -12583039 ;  /* 0xcb40007f31287421 */ /* 0x000fe20000000000 */
[----:B------:R-:W-:Y:S01]  /*163f0*/  FFMA R3, -R14, 1.925963033500011079e-08, R3 ;  /* 0x32a570600e037823 */ /* 0x000fe20000000103 */
[----:B------:R-:W-:Y:S01]  /*16400*/  FFMA R31, R17, R31, R11 ;  /* 0x0000001f111f7223 */ /* 0x000fe2000000000b */
[----:B------:R-:W-:Y:S01]  /*16410*/  FFMA R46, -R13, 1.925963033500011079e-08, R34 ;  /* 0x32a570600d2e7823 */ /* 0x000fe20000000122 */
[----:B------:R-:W-:Y:S01]  /*16420*/  FFMA.SAT R43, -R29, R2, 0.5 ;  /* 0x3f0000001d2b7423 */ /* 0x000fe20000002102 */
[----:B------:R1:W-:Y:S01]  /*16430*/  MUFU.EX2 R47, R3 ;  /* 0x00000003002f7308 */ /* 0x0003e20000000800 */
[----:B------:R-:W-:Y:S01]  /*16440*/  FFMA R32, R17, R32, R10 ;  /* 0x0000002011207223 */ /* 0x000fe2000000000a */
[-C--:B------:R-:W-:Y:S01]  /*16450*/  FFMA.SAT R41, -R31, R2.reuse, 0.5 ;  /* 0x3f0000001f297423 */ /* 0x080fe20000002102 */
[----:B------:R-:W-:Y:S01]  /*16460*/  FFMA R40, -R25, 1.4426950216293334961, -R40 ;  /* 0x3fb8aa3b19287823 */ /* 0x000fe20000000928 */
[-C--:B------:R-:W-:Y:S01]  /*16470*/  FFMA.SAT R55, -R28, R2.reuse, 0.5 ;  /* 0x3f0000001c377423 */ /* 0x080fe20000002102 */
[----:B------:R-:W-:Y:S01]  /*16480*/  FFMA.SAT R59, -R32, R2, 0.5 ;  /* 0x3f000000203b7423 */ /* 0x000fe20000002102 */
[----:B------:R-:W-:Y:S01]  /*16490*/  FFMA R30, R17, R30, R12 ;  /* 0x0000001e111e7223 */ /* 0x000fe2000000000c */
[----:B------:R-:W-:Y:S01]  /*164a0*/  FFMA R40, -R25, 1.925963033500011079e-08, R40 ;  /* 0x32a5706019287823 */ /* 0x000fe20000000128 */
[----:B------:R-:W2:Y:S01]  /*164b0*/  MUFU.EX2 R46, R46 ;  /* 0x0000002e002e7308 */ /* 0x000ea20000000800 */
[----:B------:R-:W-:Y:S01]  /*164c0*/  FFMA R34, R17, R39, R8 ;  /* 0x0000002711227223 */ /* 0x000fe20000000008 */
[----:B------:R-:W-:Y:S01]  /*164d0*/  FADD R39, R45, -12583039 ;  /* 0xcb40007f2d277421 */ /* 0x000fe20000000000 */
[----:B-1----:R-:W-:Y:S01]  /*164e0*/  FADD R3, R50, -12583039 ;  /* 0xcb40007f32037421 */ /* 0x002fe20000000000 */
[----:B------:R-:W-:Y:S01]  /*164f0*/  FFMA.RM R55, R55, R42, 12582913 ;  /* 0x4b40000137377423 */ /* 0x000fe2000000402a */
[C---:B------:R-:W-:Y:S01]  /*16500*/  FFMA R35, R17.reuse, R38, R5 ;  /* 0x0000002611237223 */ /* 0x040fe20000000005 */
[----:B------:R-:W-:Y:S01]  /*16510*/  FADD R38, R44, -12583039 ;  /* 0xcb40007f2c267421 */ /* 0x000fe20000000000 */
[----:B------:R-:W-:Y:S01]  /*16520*/  FFMA R39, -R24, 1.4426950216293334961, -R39 ;  /* 0x3fb8aa3b18277823 */ /* 0x000fe20000000927 */
[----:B------:R-:W-:Y:S01]  /*16530*/  FFMA R3, -R26, 1.4426950216293334961, -R3 ;  /* 0x3fb8aa3b1a037823 */ /* 0x000fe20000000903 */
[----:B------:R-:W-:Y:S01]  /*16540*/  FFMA R33, R17, R33, R7 ;  /* 0x0000002111217223 */ /* 0x000fe20000000007 */
[C---:B------:R-:W-:Y:S01]  /*16550*/  FFMA R38, -R15.reuse, 1.4426950216293334961, -R38 ;  /* 0x3fb8aa3b0f267823 */ /* 0x040fe20000000926 */
[----:B------:R-:W-:Y:S01]  /*16560*/  FFMA R39, -R24, 1.925963033500011079e-08, R39 ;  /* 0x32a5706018277823 */ /* 0x000fe20000000127 */
[-C--:B------:R-:W-:Y:S01]  /*16570*/  FFMA.SAT R53, -R30, R2.reuse, 0.5 ;  /* 0x3f0000001e357423 */ /* 0x080fe20000002102 */
[----:B------:R1:W-:Y:S01]  /*16580*/  MUFU.EX2 R57, R40 ;  /* 0x0000002800397308 */ /* 0x0003e20000000800 */
[----:B------:R-:W-:Y:S01]  /*16590*/  FFMA R38, -R15, 1.925963033500011079e-08, R38 ;  /* 0x32a570600f267823 */ /* 0x000fe20000000126 */
[----:B------:R-:W-:Y:S01]  /*165a0*/  FFMA R58, -R26, 1.925963033500011079e-08, R3 ;  /* 0x32a570601a3a7823 */ /* 0x000fe20000000103 */
[----:B------:R-:W-:Y:S01]  /*165b0*/  FADD R3, R55, -12583039 ;  /* 0xcb40007f37037421 */ /* 0x000fe20000000000 */
[-C--:B------:R-:W-:Y:S01]  /*165c0*/  FFMA.SAT R61, -R33, R2.reuse, 0.5 ;  /* 0x3f000000213d7423 */ /* 0x080fe20000002102 */
[----:B------:R-:W-:Y:S01]  /*165d0*/  FFMA.SAT R63, -R34, R2, 0.5 ;  /* 0x3f000000223f7423 */ /* 0x000fe20000002102 */
[----:B------:R-:W-:Y:S01]  /*165e0*/  SHF.L.U32 R45, R45, 0x17, RZ ;  /* 0x000000172d2d7819 */ /* 0x000fe200000006ff */
[----:B------:R-:W-:Y:S01]  /*165f0*/  FFMA R36, R17, R36, R6 ;  /* 0x0000002411247223 */ /* 0x000fe20000000006 */
[----:B------:R3:W4:Y:S01]  /*16600*/  MUFU.EX2 R48, R38 ;  /* 0x0000002600307308 */ /* 0x0007220000000800 */
[----:B-1----:R-:W-:Y:S01]  /*16610*/  FFMA.RM R40, R61, R42, 12582913 ;  /* 0x4b4000013d287423 */ /* 0x002fe2000000402a */
[-C--:B------:R-:W-:Y:S01]  /*16620*/  FFMA.SAT R65, -R35, R2.reuse, 0.5 ;  /* 0x3f00000023417423 */ /* 0x080fe20000002102 */
[----:B------:R-:W-:-:S03]  /*16630*/  FFMA.SAT R67, -R36, R2, 0.5 ;  /* 0x3f00000024437423 */ /* 0x000fc60000002102 */
[-C--:B------:R-:W-:Y:S02]  /*16640*/  FFMA.RM R2, R65, R42.reuse, 12582913 ;  /* 0x4b40000141027423 */ /* 0x080fe4000000402a */
[----:B------:R1:W5:Y:S01]  /*16650*/  MUFU.EX2 R56, R39 ;  /* 0x0000002700387308 */ /* 0x0003620000000800 */
[C---:B---3--:R-:W-:Y:S01]  /*16660*/  FADD R38, R51.reuse, -12583039 ;  /* 0xcb40007f33267421 */ /* 0x048fe20000000000 */
[C---:B------:R-:W-:Y:S01]  /*16670*/  FADD R64, R2.reuse, -12583039 ;  /* 0xcb40007f02407421 */ /* 0x040fe20000000000 */
[----:B------:R-:W-:Y:S02]  /*16680*/  SHF.L.U32 R51, R51, 0x17, RZ ;  /* 0x0000001733337819 */ /* 0x000fe400000006ff */
[----:B------:R-:W-:Y:S01]  /*16690*/  FFMA R38, -R27, 1.4426950216293334961, -R38 ;  /* 0x3fb8aa3b1b267823 */ /* 0x000fe20000000926 */
[----:B------:R-:W-:Y:S01]  /*166a0*/  FFMA R64, -R35, 1.4426950216293334961, -R64 ;  /* 0x3fb8aa3b23407823 */ /* 0x000fe20000000940 */
[----:B------:R-:W-:Y:S01]  /*166b0*/  SHF.L.U32 R2, R2, 0x17, RZ ;  /* 0x0000001702027819 */ /* 0x000fe200000006ff */
[----:B------:R-:W3:Y:S01]  /*166c0*/  MUFU.EX2 R58, R58 ;  /* 0x0000003a003a7308 */ /* 0x000ee20000000800 */
[----:B------:R-:W-:Y:S01]  /*166d0*/  FFMA R54, -R27, 1.925963033500011079e-08, R38 ;  /* 0x32a570601b367823 */ /* 0x000fe20000000126 */
[-C--:B------:R-:W-:Y:S01]  /*166e0*/  FFMA.RM R38, R41, R42.reuse, 12582913 ;  /* 0x4b40000129267423 */ /* 0x080fe2000000402a */
[-C--:B------:R-:W-:Y:S01]  /*166f0*/  FFMA.RM R41, R59, R42.reuse, 12582913 ;  /* 0x4b4000013b297423 */ /* 0x080fe2000000402a */
[----:B------:R-:W-:Y:S01]  /*16700*/  SHF.L.U32 R59, R0, 0x17, RZ ;  /* 0x00000017003b7819 */ /* 0x000fe200000006ff */
[-C--:B-1----:R-:W-:Y:S01]  /*16710*/  FFMA.RM R39, R43, R42.reuse, 12582913 ;  /* 0x4b4000012b277423 */ /* 0x082fe2000000402a */
[-C--:B------:R-:W-:Y:S01]  /*16720*/  FFMA.RM R43, R53, R42.reuse, 12582913 ;  /* 0x4b400001352b7423 */ /* 0x080fe2000000402a */
[C---:B------:R-:W-:Y:S01]  /*16730*/  FFMA R53, -R28.reuse, 1.4426950216293334961, -R3 ;  /* 0x3fb8aa3b1c357823 */ /* 0x040fe20000000903 */
[----:B------:R-:W-:Y:S01]  /*16740*/  FFMA.RM R3, R63, R42, 12582913 ;  /* 0x4b4000013f037423 */ /* 0x000fe2000000402a */
[----:B--2---:R-:W-:Y:S01]  /*16750*/  FFMA R0, R59, R46, 1 ;  /* 0x3f8000003b007423 */ /* 0x004fe2000000002e */
[----:B------:R-:W-:Y:S01]  /*16760*/  SHF.L.U32 R46, R37, 0x17, RZ ;  /* 0x00000017252e7819 */ /* 0x000fe200000006ff */
[----:B------:R-:W-:Y:S01]  /*16770*/  FADD R60, R39, -12583039 ;  /* 0xcb40007f273c7421 */ /* 0x000fe20000000000 */
[----:B------:R-:W-:Y:S01]  /*16780*/  FADD R37, R41, -12583039 ;  /* 0xcb40007f29257421 */ /* 0x000fe20000000000 */
[----:B------:R-:W-:Y:S01]  /*16790*/  FFMA R53, -R28, 1.925963033500011079e-08, R53 ;  /* 0x32a570601c357823 */ /* 0x000fe20000000135 */
[----:B------:R-:W-:Y:S01]  /*167a0*/  FADD R62, R38, -12583039 ;  /* 0xcb40007f263e7421 */ /* 0x000fe20000000000 */
[C---:B------:R-:W-:Y:S01]  /*167b0*/  FFMA R60, -R29.reuse, 1.4426950216293334961, -R60 ;  /* 0x3fb8aa3b1d3c7823 */ /* 0x040fe2000000093c */
[----:B------:R-:W-:Y:S01]  /*167c0*/  FFMA R46, R46, R47, 1 ;  /* 0x3f8000002e2e7423 */ /* 0x000fe2000000002f */
[----:B------:R-:W-:Y:S01]  /*167d0*/  SHF.L.U32 R47, R44, 0x17, RZ ;  /* 0x000000172c2f7819 */ /* 0x000fe200000006ff */
[----:B------:R-:W-:Y:S01]  /*167e0*/  FFMA R37, -R32, 1.4426950216293334961, -R37 ;  /* 0x3fb8aa3b20257823 */ /* 0x000fe20000000925 */
[----:B------:R-:W-:Y:S01]  /*167f0*/  FFMA R61, -R29, 1.925963033500011079e-08, R60 ;  /* 0x32a570601d3d7823 */ /* 0x000fe2000000013c */
[----:B------:R-:W-:Y:S01]  /*16800*/  MUFU.EX2 R53, R53 ;  /* 0x0000003500357308 */ /* 0x000fe20000000800 */
[----:B------:R-:W-:Y:S01]  /*16810*/  FFMA.RM R42, R67, R42, 12582913 ;  /* 0x4b400001432a7423 */ /* 0x000fe2000000402a */
[----:B----4-:R-:W-:Y:S01]  /*16820*/  FFMA R47, R47, R48, 1 ;  /* 0x3f8000002f2f7423 */ /* 0x010fe20000000030 */
[----:B-----5:R-:W-:Y:S01]  /*16830*/  FFMA R48, R45, R56, 1 ;  /* 0x3f8000002d307423 */ /* 0x020fe20000000038 */
[----:B------:R-:W-:Y:S01]  /*16840*/  SHF.L.U32 R56, R49, 0x17, RZ ;  /* 0x0000001731387819 */ /* 0x000fe200000006ff */
[----:B------:R-:W-:Y:S01]  /*16850*/  FFMA R62, -R31, 1.4426950216293334961, -R62 ;  /* 0x3fb8aa3b1f3e7823 */ /* 0x000fe2000000093e */
[----:B------:R-:W-:Y:S01]  /*16860*/  FADD R63, R43, -12583039 ;  /* 0xcb40007f2b3f7421 */ /* 0x000fe20000000000 */
[----:B------:R-:W-:Y:S01]  /*16870*/  FFMA R64, -R35, 1.925963033500011079e-08, R64 ;  /* 0x32a5706023407823 */ /* 0x000fe20000000140 */
[----:B------:R1:W-:Y:S01]  /*16880*/  MUFU.EX2 R59, R61 ;  /* 0x0000003d003b7308 */ /* 0x0003e20000000800 */
[----:B------:R-:W-:Y:S01]  /*16890*/  FFMA R49, R56, R57, 1 ;  /* 0x3f80000038317423 */ /* 0x000fe20000000039 */
[----:B------:R-:W-:Y:S01]  /*168a0*/  FFMA R44, -R31, 1.925963033500011079e-08, R62 ;  /* 0x32a570601f2c7823 */ /* 0x000fe2000000013e */
[----:B------:R-:W-:Y:S01]  /*168b0*/  FADD R62, R40, -12583039 ;  /* 0xcb40007f283e7421 */ /* 0x000fe20000000000 */
[----:B------:R-:W-:Y:S01]  /*168c0*/  FFMA R63, -R30, 1.4426950216293334961, -R63 ;  /* 0x3fb8aa3b1e3f7823 */ /* 0x000fe2000000093f */
[----:B------:R-:W-:-:S02]  /*168d0*/  SHF.L.U32 R43, R43, 0x17, RZ ;  /* 0x000000172b2b7819 */ /* 0x000fc400000006ff */
[----:B------:R-:W-:Y:S01]  /*168e0*/  FFMA R62, -R33, 1.4426950216293334961, -R62 ;  /* 0x3fb8aa3b213e7823 */ /* 0x000fe2000000093e */
[----:B------:R-:W2:Y:S01]  /*168f0*/  MUFU.EX2 R54, R54 ;  /* 0x0000003600367308 */ /* 0x000ea20000000800 */
[----:B-1----:R-:W-:Y:S01]  /*16900*/  FFMA R61, -R32, 1.925963033500011079e-08, R37 ;  /* 0x32a57060203d7823 */ /* 0x002fe20000000125 */
[----:B------:R-:W-:Y:S01]  /*16910*/  FADD R37, R3, -12583039 ;  /* 0xcb40007f03257421 */ /* 0x000fe20000000000 */
[----:B------:R-:W-:Y:S01]  /*16920*/  FFMA R60, -R30, 1.925963033500011079e-08, R63 ;  /* 0x32a570601e3c7823 */ /* 0x000fe2000000013f */
[----:B------:R-:W-:Y:S02]  /*16930*/  FFMA R62, -R33, 1.925963033500011079e-08, R62 ;  /* 0x32a57060213e7823 */ /* 0x000fe4000000013e */
[----:B------:R-:W-:Y:S01]  /*16940*/  FFMA R57, -R34, 1.4426950216293334961, -R37 ;  /* 0x3fb8aa3b22397823 */ /* 0x000fe20000000925 */
[----:B------:R-:W-:Y:S01]  /*16950*/  SHF.L.U32 R37, R50, 0x17, RZ ;  /* 0x0000001732257819 */ /* 0x000fe200000006ff */
[----:B------:R-:W1:Y:S02]  /*16960*/  MUFU.EX2 R44, R44 ;  /* 0x0000002c002c7308 */ /* 0x000e640000000800 */
[----:B------:R-:W-:-:S02]  /*16970*/  FFMA R57, -R34, 1.925963033500011079e-08, R57 ;  /* 0x32a5706022397823 */ /* 0x000fc40000000139 */
[----:B---3--:R-:W-:Y:S01]  /*16980*/  FFMA R50, R37, R58, 1 ;  /* 0x3f80000025327423 */ /* 0x008fe2000000003a */
[----:B------:R-:W-:Y:S01]  /*16990*/  FADD R37, R42, -12583039 ;  /* 0xcb40007f2a257421 */ /* 0x000fe20000000000 */
[----:B------:R-:W-:Y:S02]  /*169a0*/  SHF.L.U32 R58, R55, 0x17, RZ ;  /* 0x00000017373a7819 */ /* 0x000fe400000006ff */
[----:B------:R3:W4:Y:S01]  /*169b0*/  MUFU.EX2 R45, R61 ;  /* 0x0000003d002d7308 */ /* 0x0007220000000800 */
[----:B------:R-:W-:Y:S01]  /*169c0*/  FFMA R37, -R36, 1.4426950216293334961, -R37 ;  /* 0x3fb8aa3b24257823 */ /* 0x000fe20000000925 */
[----:B--2---:R-:W-:Y:S01]  /*169d0*/  FFMA R51, R51, R54, 1 ;  /* 0x3f80000033337423 */ /* 0x004fe20000000036 */
[----:B------:R-:W-:Y:S01]  /*169e0*/  FFMA R53, R58, R53, 1 ;  /* 0x3f8000003a357423 */ /* 0x000fe20000000035 */
[----:B------:R-:W-:Y:S02]  /*169f0*/  IMAD.SHL.U32 R54, R39, 0x800000, RZ ;  /* 0x0080000027367824 */ /* 0x000fe400078e00ff */
[----:B------:R-:W-:Y:S01]  /*16a00*/  FFMA R58, -R36, 1.925963033500011079e-08, R37 ;  /* 0x32a57060243a7823 */ /* 0x000fe20000000125 */
[----:B------:R-:W-:Y:S01]  /*16a10*/  IADD3 R37, R0, 0x1800000, RZ ;  /* 0x0180000000257810 */ /* 0x000fe20007ffe0ff */
[----:B------:R-:W2:Y:S01]  /*16a20*/  MUFU.EX2 R60, R60 ;  /* 0x0000003c003c7308 */ /* 0x000ea20000000800 */
[----:B------:R-:W-:-:S02]  /*16a30*/  SHF.L.U32 R39, R38, 0x17, RZ ;  /* 0x0000001726277819 */ /* 0x000fc400000006ff */
[----:B---3--:R-:W-:Y:S01]  /*16a40*/  LOP3.LUT R61, R37, 0x7f800000, RZ, 0xc0, !PT ;  /* 0x7f800000253d7812 */ /* 0x008fe200078ec0ff */
[----:B------:R-:W-:Y:S01]  /*16a50*/  FFMA R37, R54, R59, 1 ;  /* 0x3f80000036257423 */ /* 0x000fe2000000003b */
[----:B------:R-:W-:Y:S01]  /*16a60*/  SHF.L.U32 R54, R3, 0x17, RZ ;  /* 0x0000001703367819 */ /* 0x000fe200000006ff */
[----:B-1----:R-:W-:Y:S01]  /*16a70*/  FFMA R39, R39, R44, 1 ;  /* 0x3f80000027277423 */ /* 0x002fe2000000002c */
[----:B------:R-:W-:Y:S01]  /*16a80*/  ISETP.GT.U32.AND P2, PT, R61, 0x1ffffff, PT ;  /* 0x01ffffff3d00780c */ /* 0x000fe20003f44070 */
[----:B------:R-:W1:Y:S01]  /*16a90*/  MUFU.EX2 R56, R62 ;  /* 0x0000003e00387308 */ /* 0x000e620000000800 */
[----:B------:R-:W-:Y:S02]  /*16aa0*/  SHF.L.U32 R44, R41, 0x17, RZ ;  /* 0x00000017292c7819 */ /* 0x000fe400000006ff */
[----:B------:R-:W-:Y:S02]  /*16ab0*/  SHF.L.U32 R41, R40, 0x17, RZ ;  /* 0x0000001728297819 */ /* 0x000fe400000006ff */
[----:B------:R-:W-:Y:S01]  /*16ac0*/  SHF.L.U32 R3, R42, 0x17, RZ ;  /* 0x000000172a037819 */ /* 0x000fe200000006ff */
[----:B----4-:R-:W-:-:S02]  /*16ad0*/  FFMA R40, R44, R45, 1 ;  /* 0x3f8000002c287423 */ /* 0x010fc4000000002d */
[----:B------:R-:W3:Y:S01]  /*16ae0*/  MUFU.EX2 R57, R57 ;  /* 0x0000003900397308 */ /* 0x000ee20000000800 */
[----:B--2---:R-:W-:-:S07]  /*16af0*/  FFMA R38, R43, R60, 1 ;  /* 0x3f8000002b267423 */ /* 0x004fce000000003c */
[----:B------:R-:W2:Y:S01]  /*16b00*/  MUFU.EX2 R55, R64 ;  /* 0x0000004000377308 */ /* 0x000ea20000000800 */
[----:B-1----:R-:W-:-:S07]  /*16b10*/  FFMA R41, R41, R56, 1 ;  /* 0x3f80000029297423 */ /* 0x002fce0000000038 */
[----:B------:R-:W1:Y:S01]  /*16b20*/  MUFU.EX2 R58, R58 ;  /* 0x0000003a003a7308 */ /* 0x000e620000000800 */
[----:B---3--:R-:W-:Y:S01]  /*16b30*/  FFMA R42, R54, R57, 1 ;  /* 0x3f800000362a7423 */ /* 0x008fe20000000039 */
[----:B--2---:R-:W-:Y:S01]  /*16b40*/  FFMA R43, R2, R55, 1 ;  /* 0x3f800000022b7423 */ /* 0x004fe20000000037 */
[----:B-1----:R-:W-:Y:S01]  /*16b50*/  FFMA R44, R3, R58, 1 ;  /* 0x3f800000032c7423 */ /* 0x002fe2000000003a */
[----:B------:R-:W-:Y:S06]  /*16b60*/  @P2 BRA `(.L_x_412) ;  /* 0x0000000000102947 */ /* 0x000fec0003800000 */
[----:B------:R-:W-:-:S07]  /*16b70*/  MOV R2, 0x16b90 ;  /* 0x00016b9000027802 */ /* 0x000fce0000000f00 */
[----:B------:R-:W-:Y:S05]  /*16b80*/  CALL.REL.NOINC `($__internal_0_$__cuda_sm20_rcp_rn_f32_slowpath) ;  /* 0x0000018000dc7944 */ /* 0x000fea0003c00000 */
[----:B------:R-:W-:Y:S01]  /*16b90*/  IMAD.MOV.U32 R45, RZ, RZ, R0 ;  /* 0x000000ffff2d7224 */ /* 0x000fe200078e0000 */
[----:B------:R-:W-:Y:S06]  /*16ba0*/  BRA `(.L_x_413) ;  /* 0x0000000000107947 */ /* 0x000fec0003800000 */
.L_x_412:
[----:B------:R-:W1:Y:S02]  /*16bb0*/  MUFU.RCP R45, R0 ;  /* 0x00000000002d7308 */ /* 0x000e640000001000 */
[----:B-1----:R-:W-:-:S04]  /*16bc0*/  FFMA R2, R0, R45, -1 ;  /* 0xbf80000000027423 */ /* 0x002fc8000000002d */
[----:B------:R-:W-:-:S04]  /*16bd0*/  FADD.FTZ R2, -R2, -RZ ;  /* 0x800000ff02027221 */ /* 0x000fc80000010100 */
[----:B------:R-:W-:-:S07]  /*16be0*/  FFMA R45, R45, R2, R45 ;  /* 0x000000022d2d7223 */ /* 0x000fce000000002d */
.L_x_413:
[----:B------:R-:W-:Y:S05]  /*16bf0*/  BSYNC B1 ;  /* 0x0000000000017941 */ /* 0x000fea0003800000 */
.L_x_411:
        /* <DEDUP_REMOVED lines=10> */
.L_x_415:
[----:B------:R-:W1:Y:S02]  /*16ca0*/  MUFU.RCP R3, R46 ;  /* 0x0000002e00037308 */ /* 0x000e640000001000 */
[----:B-1----:R-:W-:-:S04]  /*16cb0*/  FFMA R0, R46, R3, -1 ;  /* 0xbf8000002e007423 */ /* 0x002fc80000000003 */
[----:B------:R-:W-:-:S04]  /*16cc0*/  FADD.FTZ R0, -R0, -RZ ;  /* 0x800000ff00007221 */ /* 0x000fc80000010100 */
[----:B------:R-:W-:-:S07]  /*16cd0*/  FFMA R46, R3, R0, R3 ;  /* 0x00000000032e7223 */ /* 0x000fce0000000003 */
.L_x_416:
[----:B------:R-:W-:Y:S05]  /*16ce0*/  BSYNC B1 ;  /* 0x0000000000017941 */ /* 0x000fea0003800000 */
.L_x_414:
        /* <DEDUP_REMOVED lines=10> */
.L_x_418:
[----:B------:R-:W1:Y:S02]  /*16d90*/  MUFU.RCP R0, R47 ;  /* 0x0000002f00007308 */ /* 0x000e640000001000 */
[----:B-1----:R-:W-:-:S04]  /*16da0*/  FFMA R2, R47, R0, -1 ;  /* 0xbf8000002f027423 */ /* 0x002fc80000000000 */
[----:B------:R-:W-:-:S04]  /*16db0*/  FADD.FTZ R3, -R2, -RZ ;  /* 0x800000ff02037221 */ /* 0x000fc80000010100 */
[----:B------:R-:W-:-:S07]  /*16dc0*/  FFMA R47, R0, R3, R0 ;  /* 0x00000003002f7223 */ /* 0x000fce0000000000 */
.L_x_419:
[----:B------:R-:W-:Y:S05]  /*16dd0*/  BSYNC B1 ;  /* 0x0000000000017941 */ /* 0x000fea0003800000 */
.L_x_417:
        /* <DEDUP_REMOVED lines=10> */
.L_x_421:
[----:B------:R-:W1:Y:S02]  /*16e80*/  MUFU.RCP R3, R48 ;  /* 0x0000003000037308 */ /* 0x000e640000001000 */
[----:B-1----:R-:W-:-:S04]  /*16e90*/  FFMA R0, R48, R3, -1 ;  /* 0xbf80000030007423 */ /* 0x002fc80000000003 */
[----:B------:R-:W-:-:S04]  /*16ea0*/  FADD.FTZ R0, -R0, -RZ ;  /* 0x800000ff00007221 */ /* 0x000fc80000010100 */
[----:B------:R-:W-:-:S07]  /*16eb0*/  FFMA R48, R3, R0, R3 ;  /* 0x0000000003307223 */ /* 0x000fce0000000003 */
.L_x_422:
[----:B------:R-:W-:Y:S05]  /*16ec0*/  BSYNC B1 ;  /* 0x0000000000017941 */ /* 0x000fea0003800000 */
.L_x_420:
        /* <DEDUP_REMOVED lines=10> */
.L_x_424:
[----:B------:R-:W1:Y:S02]  /*16f70*/  MUFU.RCP R0, R49 ;  /* 0x0000003100007308 */ /* 0x000e640000001000 */
[----:B-1----:R-:W-:-:S04]  /*16f80*/  FFMA R2, R49, R0, -1 ;  /* 0xbf80000031027423 */ /* 0x002fc80000000000 */
[----:B------:R-:W-:-:S04]  /*16f90*/  FADD.FTZ R3, -R2, -RZ ;  /* 0x800000ff02037221 */ /* 0x000fc80000010100 */
[----:B------:R-:W-:-:S07]  /*16fa0*/  FFMA R49, R0, R3, R0 ;  /* 0x0000000300317223 */ /* 0x000fce0000000000 */
.L_x_425:
[----:B------:R-:W-:Y:S05]  /*16fb0*/  BSYNC B1 ;  /* 0x0000000000017941 */ /* 0x000fea0003800000 */
.L_x_423:
        /* <DEDUP_REMOVED lines=10> */
.L_x_427:
[----:B------:R-:W1:Y:S02]  /*17060*/  MUFU.RCP R3, R50 ;  /* 0x0000003200037308 */ /* 0x000e640000001000 */
[----:B-1----:R-:W-:-:S04]  /*17070*/  FFMA R0, R50, R3, -1 ;  /* 0xbf80000032007423 */ /* 0x002fc80000000003 */
[----:B------:R-:W-:-:S04]  /*17080*/  FADD.FTZ R0, -R0, -RZ ;  /* 0x800000ff00007221 */ /* 0x000fc80000010100 */
[----:B------:R-:W-:-:S07]  /*17090*/  FFMA R50, R3, R0, R3 ;  /* 0x0000000003327223 */ /* 0x000fce0000000003 */
.L_x_428:
[----:B------:R-:W-:Y:S05]  /*170a0*/  BSYNC B1 ;  /* 0x0000000000017941 */ /* 0x000fea0003800000 */
.L_x_426:
        /* <DEDUP_REMOVED lines=10> */
.L_x_430:
[----:B------:R-:W1:Y:S02]  /*17150*/  MUFU.RCP R0, R51 ;  /* 0x0000003300007308 */ /* 0x000e640000001000 */
[----:B-1----:R-:W-:-:S04]  /*17160*/  FFMA R2, R51, R0, -1 ;  /* 0xbf80000033027423 */ /* 0x002fc80000000000 */
[----:B------:R-:W-:-:S04]  /*17170*/  FADD.FTZ R3, -R2, -RZ ;  /* 0x800000ff02037221 */ /* 0x000fc80000010100 */
[----:B------:R-:W-:-:S07]  /*17180*/  FFMA R51, R0, R3, R0 ;  /* 0x0000000300337223 */ /* 0x000fce0000000000 */
.L_x_431:
[----:B------:R-:W-:Y:S05]  /*17190*/  BSYNC B1 ;  /* 0x0000000000017941 */ /* 0x000fea0003800000 */
.L_x_429:
        /* <DEDUP_REMOVED lines=10> */
.L_x_433:
[----:B------:R-:W1:Y:S02]  /*17240*/  MUFU.RCP R0, R53 ;  /* 0x0000003500007308 */ /* 0x000e640000001000 */
[----:B-1----:R-:W-:-:S04]  /*17250*/  FFMA R2, R53, R0, -1 ;  /* 0xbf80000035027423 */ /* 0x002fc80000000000 */
[----:B------:R-:W-:-:S04]  /*17260*/  FADD.FTZ R3, -R2, -RZ ;  /* 0x800000ff02037221 */ /* 0x000fc80000010100 */
[----:B------:R-:W-:-:S07]  /*17270*/  FFMA R53, R0, R3, R0 ;  /* 0x0000000300357223 */ /* 0x000fce0000000000 */
.L_x_434:
[----:B------:R-:W-:Y:S05]  /*17280*/  BSYNC B1 ;  /* 0x0000000000017941 */ /* 0x000fea0003800000 */
.L_x_432:
        /* <DEDUP_REMOVED lines=10> */
.L_x_436:
[----:B------:R-:W1:Y:S02]  /*17330*/  MUFU.RCP R0, R37 ;  /* 0x0000002500007308 */ /* 0x000e640000001000 */
[----:B-1----:R-:W-:-:S04]  /*17340*/  FFMA R2, R37, R0, -1 ;  /* 0xbf80000025027423 */ /* 0x002fc80000000000 */
[----:B------:R-:W-:-:S04]  /*17350*/  FADD.FTZ R3, -R2, -RZ ;  /* 0x800000ff02037221 */ /* 0x000fc80000010100 */
[----:B------:R-:W-:-:S07]  /*17360*/  FFMA R37, R0, R3, R0 ;  /* 0x0000000300257223 */ /* 0x000fce0000000000 */
.L_x_437:
[----:B------:R-:W-:Y:S05]  /*17370*/  BSYNC B1 ;  /* 0x0000000000017941 */ /* 0x000fea0003800000 */
.L_x_435:
        /* <DEDUP_REMOVED lines=10> */
.L_x_439:
[----:B------:R-:W1:Y:S02]  /*17420*/  MUFU.RCP R3, R38 ;  /* 0x0000002600037308 */ /* 0x000e640000001000 */
[----:B-1----:R-:W-:-:S04]  /*17430*/  FFMA R0, R38, R3, -1 ;  /* 0xbf80000026007423 */ /* 0x002fc80000000003 */
[----:B------:R-:W-:-:S04]  /*17440*/  FADD.FTZ R0, -R0, -RZ ;  /* 0x800000ff00007221 */ /* 0x000fc80000010100 */
[----:B------:R-:W-:-:S07]  /*17450*/  FFMA R38, R3, R0, R3 ;  /* 0x0000000003267223 */ /* 0x000fce0000000003 */
.L_x_440:
[----:B------:R-:W-:Y:S05]  /*17460*/  BSYNC B1 ;  /* 0x0000000000017941 */ /* 0x000fea0003800000 */
.L_x_438:
        /* <DEDUP_REMOVED lines=10> */
.L_x_442:
[----:B------:R-:W1:Y:S02]  /*17510*/  MUFU.RCP R0, R39 ;  /* 0x0000002700007308 */ /* 0x000e640000001000 */
[----:B-1----:R-:W-:-:S04]  /*17520*/  FFMA R2, R39, R0, -1 ;  /* 0xbf80000027027423 */ /* 0x002fc80000000000 */
[----:B------:R-:W-:-:S04]  /*17530*/  FADD.FTZ R3, -R2, -RZ ;  /* 0x800000ff02037221 */ /* 0x000fc80000010100 */
[----:B------:R-:W-:-:S07]  /*17540*/  FFMA R39, R0, R3, R0 ;  /* 0x0000000300277223 */ /* 0x000fce0000000000 */
.L_x_443:
[----:B------:R-:W-:Y:S05]  /*17550*/  BSYNC B1 ;  /* 0x0000000000017941 */ /* 0x000fea0003800000 */
.L_x_441:
        /* <DEDUP_REMOVED lines=10> */
.L_x_445:
[----:B------:R-:W1:Y:S02]  /*17600*/  MUFU.RCP R3, R40 ;  /* 0x0000002800037308 */ /* 0x000e640000001000 */
[----:B-1----:R-:W-:-:S04]  /*17610*/  FFMA R0, R40, R3, -1 ;  /* 0xbf80000028007423 */ /* 0x002fc80000000003 */
[----:B------:R-:W-:-:S04]  /*17620*/  FADD.FTZ R0, -R0, -RZ ;  /* 0x800000ff00007221 */ /* 0x000fc80000010100 */
[----:B------:R-:W-:-:S07]  /*17630*/  FFMA R40, R3, R0, R3 ;  /* 0x0000000003287223 */ /* 0x000fce0000000003 */
.L_x_446:
[----:B------:R-:W-:Y:S05]  /*17640*/  BSYNC B1 ;  /* 0x0000000000017941 */ /* 0x000fea0003800000 */
.L_x_444:
        /* <DEDUP_REMOVED lines=10> */
.L_x_448:
[----:B------:R-:W1:Y:S02]  /*176f0*/  MUFU.RCP R0, R41 ;  /* 0x0000002900007308 */ /* 0x000e640000001000 */
[----:B-1----:R-:W-:-:S04]  /*17700*/  FFMA R2, R41, R0, -1 ;  /* 0xbf80000029027423 */ /* 0x002fc80000000000 */
[----:B------:R-:W-:-:S04]  /*17710*/  FADD.FTZ R3, -R2, -RZ ;  /* 0x800000ff02037221 */ /* 0x000fc80000010100 */
[----:B------:R-:W-:-:S07]  /*17720*/  FFMA R41, R0, R3, R0 ;  /* 0x0000000300297223 */ /* 0x000fce0000000000 */
.L_x_449:
[----:B------:R-:W-:Y:S05]  /*17730*/  BSYNC B1 ;  /* 0x0000000000017941 */ /* 0x000fea0003800000 */
.L_x_447:
        /* <DEDUP_REMOVED lines=10> */
.L_x_451:
[----:B------:R-:W1:Y:S02]  /*177e0*/  MUFU.RCP R3, R42 ;  /* 0x0000002a00037308 */ /* 0x000e640000001000 */
[----:B-1----:R-:W-:-:S04]  /*177f0*/  FFMA R0, R42, R3, -1 ;  /* 0xbf8000002a007423 */ /* 0x002fc80000000003 */
[----:B------:R-:W-:-:S04]  /*17800*/  FADD.FTZ R0, -R0, -RZ ;  /* 0x800000ff00007221 */ /* 0x000fc80000010100 */
[----:B------:R-:W-:-:S07]  /*17810*/  FFMA R42, R3, R0, R3 ;  /* 0x00000000032a7223 */ /* 0x000fce0000000003 */
.L_x_452:
[----:B------:R-:W-:Y:S05]  /*17820*/  BSYNC B1 ;  /* 0x0000000000017941 */ /* 0x000fea0003800000 */
.L_x_450:
        /* <DEDUP_REMOVED lines=10> */
.L_x_454:
[----:B------:R-:W1:Y:S02]  /*178d0*/  MUFU.RCP R0, R43 ;  /* 0x0000002b00007308 */ /* 0x000e640000001000 */
[----:B-1----:R-:W-:-:S04]  /*178e0*/  FFMA R2, R43, R0, -1 ;  /* 0xbf8000002b027423 */ /* 0x002fc80000000000 */
[----:B------:R-:W-:-:S04]  /*178f0*/  FADD.FTZ R3, -R2, -RZ ;  /* 0x800000ff02037221 */ /* 0x000fc80000010100 */
[----:B------:R-:W-:-:S07]  /*17900*/  FFMA R43, R0, R3, R0 ;  /* 0x00000003002b7223 */ /* 0x000fce0000000000 */
.L_x_455:
[----:B------:R-:W-:Y:S05]  /*17910*/  BSYNC B1 ;  /* 0x0000000000017941 */ /* 0x000fea0003800000 */
.L_x_453:
        /* <DEDUP_REMOVED lines=9> */
.L_x_457:
[----:B------:R-:W1:Y:S02]  /*179b0*/  MUFU.RCP R3, R44 ;  /* 0x0000002c00037308 */ /* 0x000e640000001000 */
[----:B-1----:R-:W-:-:S04]  /*179c0*/  FFMA R0, R44, R3, -1 ;  /* 0xbf8000002c007423 */ /* 0x002fc80000000003 */
[----:B------:R-:W-:-:S04]  /*179d0*/  FADD.FTZ R0, -R0, -RZ ;  /* 0x800000ff00007221 */ /* 0x000fc80000010100 */
[----:B------:R-:W-:-:S07]  /*179e0*/  FFMA R0, R3, R0, R3 ;  /* 0x0000000003007223 */ /* 0x000fce0000000003 */
.L_x_458:
[----:B------:R-:W-:Y:S05]  /*179f0*/  BSYNC B1 ;  /* 0x0000000000017941 */ /* 0x000fea0003800000 */
.L_x_456:
        /* <DEDUP_REMOVED lines=45> */
.L_x_460:
[----:B------:R-:W-:Y:S05]  /*17cd0*/  BSYNC B0 ;  /* 0x0000000000007941 */ /* 0x000fea0003800000 */
.L_x_459:
[----:B------:R-:W-:Y:S06]  /*17ce0*/  BAR.SYNC.DEFER_BLOCKING 0x1, 0x100 ;  /* 0x0044000000007b1d */ /* 0x000fec0000010000 */
[----:B------:R-:W-:Y:S04]  /*17cf0*/  BSSY B0, `(.L_x_461) ;  /* 0x000000a000007945 */ /* 0x000fe80003800000 */
[----:B------:R-:W-:Y:S05]  /*17d00*/  @P0 BRA `(.L_x_462) ;  /* 0x0000000000200947 */ /* 0x000fea0003800000 */
[----:B------:R-:W-:-:S06]  /*17d10*/  UISETP.NE.AND UP0, UPT, UR43, 0x3, UPT ;  /* 0x000000032b00788c */ /* 0x000fcc000bf05270 */
[----:B------:R-:W-:-:S13]  /*17d20*/  PLOP3.LUT P2, PT, PT, PT, UP0, 0x80, 0x0 ;  /* 0x000000000000781c */ /* 0x000fda0003f4f008 */
[----:B------:R-:W-:Y:S05]  /*17d30*/  @!P2 BRA `(.L_x_463) ;  /* 0x000000000004a947 */ /* 0x000fea0003800000 */
[----:B------:R-:W-:Y:S01]  /*17d40*/  BPT.TRAP 0x1 ;  /* 0x000000040000795c */ /* 0x000fe20000300000 */
.L_x_463:
[----:B------:R-:W-:-:S04]  /*17d50*/  ULEA UR4, UR8, UR46, 0x3 ;  /* 0x0000002e08047291 */ /* 0x000fc8000f8e183f */
[----:B------:R-:W-:-:S04]  /*17d60*/  UIADD3 UR4, UR4, 0x50, URZ ;  /* 0x0000005004047890 */ /* 0x000fc8000fffe03f */
[----:B------:R-:W-:-:S09]  /*17d70*/  UPRMT UR4, UR47, 0x654, UR4 ;  /* 0x000006542f047896 */ /* 0x000fd20008000004 */
[----:B------:R-:W-:Y:S03]  /*17d80*/  SYNCS.ARRIVE.TRANS64.RED.A1T0 RZ, [UR4], RZ ;  /* 0x000000ffffff79a7 */ /* 0x000fe60008100404 */
.L_x_462:
[----:B------:R-:W-:Y:S05]  /*17d90*/  BSYNC B0 ;  /* 0x0000000000007941 */ /* 0x000fea0003800000 */
.L_x_461:
        /* <DEDUP_REMOVED lines=9> */
.L_x_466:
[C---:B------:R-:W-:Y:S01]  /*17e30*/  LEA R0, R4.reuse, UR46, 0x3 ;  /* 0x0000002e04007c11 */ /* 0x040fe2000f8e18ff */
[----:B------:R-:W-:Y:S01]  /*17e40*/  VIADD R2, R4, 0x1 ;  /* 0x0000000104027836 */ /* 0x000fe20000000000 */
[----:B------:R-:W-:Y:S01]  /*17e50*/  SHF.L.U32 R3, R9, 0x1f, RZ ;  /* 0x0000001f09037819 */ /* 0x000fe200000006ff */
[----:B------:R-:W-:Y:S03]  /*17e60*/  BSSY B1, `(.L_x_467) ;  /* 0x0000005000017945 */ /* 0x000fe60003800000 */
[----:B------:R-:W2:Y:S01]  /*17e70*/  SYNCS.PHASECHK.TRANS64.TRYWAIT P2, [R0+URZ+0x30], R3 ;  /* 0x00003003000075a7 */ /* 0x000ea2000804017f */
[----:B------:R-:W-:-:S04]  /*17e80*/  ISETP.NE.AND P3, PT, R2, 0x4, PT ;  /* 0x000000040200780c */ /* 0x000fc80003f65270 */
[----:B-1----:R-:W-:Y:S01]  /*17e90*/  SEL R24, RZ, 0x1, P3 ;  /* 0x00000001ff187807 */ /* 0x002fe20001800000 */
[----:B--2---:R-:W-:Y:S08]  /*17ea0*/  @!P2 BRA `(.L_x_468) ;  /* 0x000001640010a947 */ /* 0x004ff00003800000 */
.L_x_1148:
[----:B------:R-:W-:Y:S05]  /*17eb0*/  BSYNC B1 ;  /* 0x0000000000017941 */ /* 0x000fea0003800000 */
.L_x_467:
        /* <DEDUP_REMOVED lines=8> */
[----:B------:R-:W-:Y:S01]  /*17f40*/  SHF.L.U32 R19, R15, 0x10, RZ ;  /* 0x000000100f137819 */ /* 0x000fe200000006ff */
[----:B---3--:R-:W-:Y:S01]  /*17f50*/  IMAD.U32 R31, R6, 0x10000, RZ ;  /* 0x00010000061f7824 */ /* 0x008fe200078e00ff */
[C---:B------:R-:W-:Y:S01]  /*17f60*/  SHF.L.U32 R29, R5.reuse, 0x10, RZ ;  /* 0x00000010051d7819 */ /* 0x040fe200000006ff */
[C---:B------:R-:W-:Y:S01]  /*17f70*/  FMUL R22, R16.reuse, R11 ;  /* 0x0000000b10167220 */ /* 0x040fe20000400000 */
[----:B------:R-:W-:Y:S01]  /*17f80*/  LOP3.LUT R5, R5, 0xffff0000, RZ, 0xc0, !PT ;  /* 0xffff000005057812 */ /* 0x000fe200078ec0ff */
[----:B------:R-:W-:Y:S01]  /*17f90*/  FMUL R23, R16, R23 ;  /* 0x0000001710177220 */ /* 0x000fe20000400000 */
[----:B-1----:R-:W-:Y:S01]  /*17fa0*/  SHF.L.U32 R3, R12, 0x10, RZ ;  /* 0x000000100c037819 */ /* 0x002fe200000006ff */
[----:B------:R-:W-:Y:S01]  /*17fb0*/  FMUL R19, R16, R19 ;  /* 0x0000001310137220 */ /* 0x000fe20000400000 */
[----:B------:R-:W-:Y:S01]  /*17fc0*/  LOP3.LUT R153, R12, 0xffff0000, RZ, 0xc0, !PT ;  /* 0xffff00000c997812 */ /* 0x000fe200078ec0ff */
[C---:B------:R-:W-:Y:S01]  /*17fd0*/  FMUL R10, R16.reuse, R5 ;  /* 0x00000005100a7220 */ /* 0x040fe20000400000 */
[----:B------:R-:W-:Y:S01]  /*17fe0*/  LOP3.LUT R13, R13, 0xffff0000, RZ, 0xc0, !PT ;  /* 0xffff00000d0d7812 */ /* 0x000fe200078ec0ff */
[----:B------:R-:W-:Y:S01]  /*17ff0*/  FMUL R154, R16, R3 ;  /* 0x00000003109a7220 */ /* 0x000fe20000400000 */
[----:B------:R-:W-:Y:S01]  /*18000*/  SHF.L.U32 R21, R14, 0x10, RZ ;  /* 0x000000100e157819 */ /* 0x000fe200000006ff */
[C---:B------:R-:W-:Y:S01]  /*18010*/  FMUL R153, R16.reuse, R153 ;  /* 0x0000009910997220 */ /* 0x040fe20000400000 */
[----:B------:R-:W-:Y:S01]  /*18020*/  LOP3.LUT R15, R15, 0xffff0000, RZ, 0xc0, !PT ;  /* 0xffff00000f0f7812 */ /* 0x000fe200078ec0ff */
[----:B------:R-:W-:Y:S01]  /*18030*/  FMUL R152, R16, R13 ;  /* 0x0000000d10987220 */ /* 0x000fe20000400000 */
[----:B------:R-:W-:Y:S01]  /*18040*/  SHF.L.U32 R25, R4, 0x10, RZ ;  /* 0x0000001004197819 */ /* 0x000fe200000006ff */
[----:B------:R-:W-:Y:S01]  /*18050*/  FMUL R21, R16, R21 ;  /* 0x0000001510157220 */ /* 0x000fe20000400000 */
[----:B------:R-:W-:Y:S01]  /*18060*/  LOP3.LUT R27, R4, 0xffff0000, RZ, 0xc0, !PT ;  /* 0xffff0000041b7812 */ /* 0x000fe200078ec0ff */
        /* <DEDUP_REMOVED lines=10> */
[----:B------:R-:W-:-:S07]  /*18110*/  FMUL R6, R16, R37 ;  /* 0x0000002510067220 */ /* 0x000fce0000400000 */
.L_x_469:
[----:B------:R-:W-:Y:S02]  /*18120*/  LOP3.LUT R9, R9, R24, RZ, 0x3c, !PT ;  /* 0x0000001809097212 */ /* 0x000fe400078e3cff */
[----:B------:R-:W-:-:S07]  /*18130*/  SEL R4, R2, RZ, P3 ;  /* 0x000000ff02047207 */ /* 0x000fce0001800000 */
.L_x_465:
[----:B------:R-:W-:Y:S05]  /*18140*/  BSYNC B0 ;  /* 0x0000000000007941 */ /* 0x000fea0003800000 */
.L_x_464:
[----:B-1----:R-:W-:Y:S01]  /*18150*/  MOV R3, 0x3bbb989d ;  /* 0x3bbb989d00037802 */ /* 0x002fe20000000f00 */
[C---:B------:R-:W-:Y:S01]  /*18160*/  FFMA R72, R17.reuse, R72, R154 ;  /* 0x0000004811487223 */ /* 0x040fe2000000009a */
[----:B------:R-:W-:Y:S01]  /*18170*/  MOV R0, 0x437c0000 ;  /* 0x437c000000007802 */ /* 0x000fe20000000f00 */
[C---:B------:R-:W-:Y:S01]  /*18180*/  FFMA R73, R17.reuse, R73, R153 ;  /* 0x0000004911497223 */ /* 0x040fe20000000099 */
[C---:B------:R-:W-:Y:S01]  /*18190*/  FFMA R74, R17.reuse, R74, R23 ;  /* 0x0000004a114a7223 */ /* 0x040fe20000000017 */
[----:B------:R-:W-:Y:S01]  /*181a0*/  FFMA.SAT R13, -R72, R3, 0.5 ;  /* 0x3f000000480d7423 */ /* 0x000fe20000002103 */
[----:B------:R-:W-:Y:S01]  /*181b0*/  FFMA R75, R17, R75, R152 ;  /* 0x0000004b114b7223 */ /* 0x000fe20000000098 */
[----:B------:R-:W-:Y:S01]  /*181c0*/  FFMA.SAT R15, -R73, R3, 0.5 ;  /* 0x3f000000490f7423 */ /* 0x000fe20000002103 */
[----:B------:R-:W-:Y:S01]  /*181d0*/  FFMA R77, R17, R77, R22 ;  /* 0x0000004d114d7223 */ /* 0x000fe20000000016 */
[----:B------:R-:W-:Y:S01]  /*181e0*/  FFMA.RM R14, R13, R0, 12582913 ;  /* 0x4b4000010d0e7423 */ /* 0x000fe20000004000 */
[----:B------:R-:W-:Y:S01]  /*181f0*/  FFMA R76, R17, R76, R21 ;  /* 0x0000004c114c7223 */ /* 0x000fe20000000015 */
[----:B------:R-:W-:Y:S01]  /*18200*/  FFMA.RM R2, R15, R0, 12582913 ;  /* 0x4b4000010f027423 */ /* 0x000fe20000004000 */
[-C--:B------:R-:W-:Y:S01]  /*18210*/  FFMA.SAT R15, -R74, R3.reuse, 0.5 ;  /* 0x3f0000004a0f7423 */ /* 0x080fe20000002103 */
[----:B------:R-:W-:Y:S01]  /*18220*/  FADD R13, R14, -12583039 ;  /* 0xcb40007f0e0d7421 */ /* 0x000fe20000000000 */
[-C--:B------:R-:W-:Y:S01]  /*18230*/  FFMA.SAT R33, -R77, R3.reuse, 0.5 ;  /* 0x3f0000004d217423 */ /* 0x080fe20000002103 */
[----:B------:R-:W-:Y:S01]  /*18240*/  FADD R24, R2, -12583039 ;  /* 0xcb40007f02187421 */ /* 0x000fe20000000000 */
[----:B------:R-:W-:Y:S01]  /*18250*/  FFMA.SAT R29, -R76, R3, 0.5 ;  /* 0x3f0000004c1d7423 */ /* 0x000fe20000002103 */
[C---:B------:R-:W-:Y:S01]  /*18260*/  FFMA R13, -R72.reuse, 1.4426950216293334961, -R13 ;  /* 0x3fb8aa3b480d7823 */ /* 0x040fe2000000090d */
[----:B------:R-:W-:Y:S01]  /*18270*/  FFMA R79, R17, R79, R20 ;  /* 0x0000004f114f7223 */ /* 0x000fe20000000014 */
[----:B------:R-:W-:Y:S01]  /*18280*/  FFMA R24, -R73, 1.4426950216293334961, -R24 ;  /* 0x3fb8aa3b49187823 */ /* 0x000fe20000000918 */
[----:B------:R-:W-:Y:S01]  /*18290*/  FFMA R80, R17, R80, R18 ;  /* 0x0000005011507223 */ /* 0x000fe20000000012 */
[----:B------:R-:W-:Y:S01]  /*182a0*/  FFMA R25, -R72, 1.925963033500011079e-08, R13 ;  /* 0x32a5706048197823 */ /* 0x000fe2000000010d */
[-C--:B------:R-:W-:Y:S01]  /*182b0*/  FFMA.RM R13, R15, R0.reuse, 12582913 ;  /* 0x4b4000010f0d7423 */ /* 0x080fe20000004000 */
[-C--:B------:R-:W-:Y:S01]  /*182c0*/  FFMA.SAT R15, -R75, R3.reuse, 0.5 ;  /* 0x3f0000004b0f7423 */ /* 0x080fe20000002103 */
[----:B------:R-:W-:Y:S01]  /*182d0*/  FFMA R32, -R73, 1.925963033500011079e-08, R24 ;  /* 0x32a5706049207823 */ /* 0x000fe20000000118 */
[-C--:B------:R-:W-:Y:S01]  /*182e0*/  FFMA.RM R24, R29, R0.reuse, 12582913 ;  /* 0x4b4000011d187423 */ /* 0x080fe20000004000 */
[----:B------:R-:W-:Y:S01]  /*182f0*/  FFMA.SAT R37, -R79, R3, 0.5 ;  /* 0x3f0000004f257423 */ /* 0x000fe20000002103 */
[----:B------:R-:W-:Y:S01]  /*18300*/  FFMA.RM R15, R15, R0, 12582913 ;  /* 0x4b4000010f0f7423 */ /* 0x000fe20000004000 */
[C---:B------:R-:W-:Y:S01]  /*18310*/  FFMA R81, R17.reuse, R81, R12 ;  /* 0x0000005111517223 */ /* 0x040fe2000000000c */
[----:B------:R-:W-:Y:S01]  /*18320*/  FADD R29, R24, -12583039 ;  /* 0xcb40007f181d7421 */ /* 0x000fe20000000000 */
[----:B------:R-:W-:Y:S01]  /*18330*/  FFMA R82, R17, R82, R11 ;  /* 0x0000005211527223 */ /* 0x000fe2000000000b */
[----:B------:R-:W-:Y:S01]  /*18340*/  FADD R26, R15, -12583039 ;  /* 0xcb40007f0f1a7421 */ /* 0x000fe20000000000 */
[----:B------:R-:W-:Y:S01]  /*18350*/  FFMA.SAT R41, -R81, R3, 0.5 ;  /* 0x3f00000051297423 */ /* 0x000fe20000002103 */
[C---:B------:R-:W-:Y:S01]  /*18360*/  FFMA R29, -R76.reuse, 1.4426950216293334961, -R29 ;  /* 0x3fb8aa3b4c1d7823 */ /* 0x040fe2000000091d */
[----:B------:R-:W-:Y:S01]  /*18370*/  FADD R27, R13, -12583039 ;  /* 0xcb40007f0d1b7421 */ /* 0x000fe20000000000 */
[----:B------:R-:W-:Y:S01]  /*18380*/  FFMA R26, -R75, 1.4426950216293334961, -R26 ;  /* 0x3fb8aa3b4b1a7823 */ /* 0x000fe2000000091a */
[C---:B------:R-:W-:Y:S01]  /*18390*/  FFMA R83, R17.reuse, R83, R10 ;  /* 0x0000005311537223 */ /* 0x040fe2000000000a */
[----:B------:R-:W-:Y:S01]  /*183a0*/  FFMA R29, -R76, 1.925963033500011079e-08, R29 ;  /* 0x32a570604c1d7823 */ /* 0x000fe2000000011d */
[----:B------:R-:W-:Y:S01]  /*183b0*/  FFMA R84, R17, R84, R7 ;  /* 0x0000005411547223 */ /* 0x000fe20000000007 */
[----:B------:R-:W-:Y:S01]  /*183c0*/  FFMA R30, -R75, 1.925963033500011079e-08, R26 ;  /* 0x32a570604b1e7823 */ /* 0x000fe2000000011a */
[----:B------:R-:W-:Y:S01]  /*183d0*/  FFMA.RM R26, R33, R0, 12582913 ;  /* 0x4b400001211a7423 */ /* 0x000fe20000004000 */
[----:B------:R1:W-:Y:S01]  /*183e0*/  MUFU.EX2 R35, R29 ;  /* 0x0000001d00237308 */ /* 0x0003e20000000800 */
[----:B------:R-:W-:Y:S01]  /*183f0*/  FFMA R27, -R74, 1.4426950216293334961, -R27 ;  /* 0x3fb8aa3b4a1b7823 */ /* 0x000fe2000000091b */
[-C--:B------:R-:W-:Y:S01]  /*18400*/  FFMA.SAT R43, -R83, R3.reuse, 0.5 ;  /* 0x3f000000532b7423 */ /* 0x080fe20000002103 */
[----:B------:R-:W-:Y:S01]  /*18410*/  FADD R28, R26, -12583039 ;  /* 0xcb40007f1a1c7421 */ /* 0x000fe20000000000 */
[----:B------:R-:W-:Y:S01]  /*18420*/  FFMA R78, R17, R78, R19 ;  /* 0x0000004e114e7223 */ /* 0x000fe20000000013 */
[-C--:B------:R-:W-:Y:S01]  /*18430*/  FFMA.SAT R45, -R84, R3.reuse, 0.5 ;  /* 0x3f000000542d7423 */ /* 0x080fe20000002103 */
[----:B------:R-:W-:Y:S01]  /*18440*/  FFMA R27, -R74, 1.925963033500011079e-08, R27 ;  /* 0x32a570604a1b7823 */ /* 0x000fe2000000011b */
[----:B------:R-:W-:Y:S01]  /*18450*/  FFMA R28, -R77, 1.4426950216293334961, -R28 ;  /* 0x3fb8aa3b4d1c7823 */ /* 0x000fe2000000091c */
[----:B------:R-:W2:Y:S01]  /*18460*/  MUFU.EX2 R25, R25 ;  /* 0x0000001900197308 */ /* 0x000ea20000000800 */
[----:B------:R-:W-:Y:S01]  /*18470*/  FFMA.SAT R33, -R78, R3, 0.5 ;  /* 0x3f0000004e217423 */ /* 0x000fe20000002103 */
[----:B------:R-:W-:Y:S01]  /*18480*/  FFMA R85, R17, R85, R8 ;  /* 0x0000005511557223 */ /* 0x000fe20000000008 */
[----:B------:R-:W-:Y:S01]  /*18490*/  FFMA R34, -R77, 1.925963033500011079e-08, R28 ;  /* 0x32a570604d227823 */ /* 0x000fe2000000011c */
[----:B------:R-:W-:Y:S01]  /*184a0*/  FFMA.RM R28, R37, R0, 12582913 ;  /* 0x4b400001251c7423 */ /* 0x000fe20000004000 */
[----:B------:R-:W-:Y:S01]  /*184b0*/  FFMA.SAT R37, -R80, R3, 0.5 ;  /* 0x3f00000050257423 */ /* 0x000fe20000002103 */
[C---:B------:R-:W-:Y:S01]  /*184c0*/  FFMA R86, R17.reuse, R86, R5 ;  /* 0x0000005611567223 */ /* 0x040fe20000000005 */
[----:B------:R-:W-:Y:S01]  /*184d0*/  FFMA R87, R17, R87, R6 ;  /* 0x0000005711577223 */ /* 0x000fe20000000006 */
[----:B------:R-:W-:Y:S01]  /*184e0*/  FADD R36, R28, -12583039 ;  /* 0xcb40007f1c247421 */ /* 0x000fe20000000000 */
[-C--:B-1----:R-:W-:Y:S01]  /*184f0*/  FFMA.RM R29, R37, R0.reuse, 12582913 ;  /* 0x4b400001251d7423 */ /* 0x082fe20000004000 */
[----:B------:R-:W1:Y:S01]  /*18500*/  MUFU.EX2 R32, R32 ;  /* 0x0000002000207308 */ /* 0x000e620000000800 */
[-C--:B------:R-:W-:Y:S01]  /*18510*/  FFMA.SAT R47, -R85, R3.reuse, 0.5 ;  /* 0x3f000000552f7423 */ /* 0x080fe20000002103 */
[----:B------:R-:W-:Y:S01]  /*18520*/  FFMA R36, -R79, 1.4426950216293334961, -R36 ;  /* 0x3fb8aa3b4f247823 */ /* 0x000fe20000000924 */
[----:B------:R-:W-:Y:S01]  /*18530*/  FADD R39, R29, -12583039 ;  /* 0xcb40007f1d277421 */ /* 0x000fe20000000000 */
[-C--:B------:R-:W-:Y:S01]  /*18540*/  FFMA.SAT R49, -R86, R3.reuse, 0.5 ;  /* 0x3f00000056317423 */ /* 0x080fe20000002103 */
[-C--:B------:R-:W-:Y:S01]  /*18550*/  FFMA.SAT R51, -R87, R3.reuse, 0.5 ;  /* 0x3f00000057337423 */ /* 0x080fe20000002103 */
[----:B------:R-:W-:Y:S01]  /*18560*/  FFMA R37, -R79, 1.925963033500011079e-08, R36 ;  /* 0x32a570604f257823 */ /* 0x000fe20000000124 */
[-C--:B------:R-:W-:Y:S01]  /*18570*/  FFMA.RM R36, R41, R0.reuse, 12582913 ;  /* 0x4b40000129247423 */ /* 0x080fe20000004000 */
[----:B------:R-:W-:Y:S01]  /*18580*/  FFMA R39, -R80, 1.4426950216293334961, -R39 ;  /* 0x3fb8aa3b50277823 */ /* 0x000fe20000000927 */
[----:B------:R-:W-:Y:S01]  /*18590*/  FFMA.SAT R41, -R82, R3, 0.5 ;  /* 0x3f00000052297423 */ /* 0x000fe20000002103 */
[----:B------:R3:W-:Y:S01]  /*185a0*/  MUFU.EX2 R31, R27 ;  /* 0x0000001b001f7308 */ /* 0x0007e20000000800 */
[----:B------:R-:W-:Y:S01]  /*185b0*/  FADD R40, R36, -12583039 ;  /* 0xcb40007f24287421 */ /* 0x000fe20000000000 */
[----:B------:R-:W-:Y:S01]  /*185c0*/  FFMA R38, -R80, 1.925963033500011079e-08, R39 ;  /* 0x32a5706050267823 */ /* 0x000fe20000000127 */
[-C--:B------:R-:W-:Y:S01]  /*185d0*/  FFMA.RM R39, R41, R0.reuse, 12582913 ;  /* 0x4b40000129277423 */ /* 0x080fe20000004000 */
[----:B------:R-:W-:Y:S01]  /*185e0*/  SHF.L.U32 R46, R14, 0x17, RZ ;  /* 0x000000170e2e7819 */ /* 0x000fe200000006ff */
[----:B------:R-:W-:Y:S01]  /*185f0*/  FFMA R40, -R81, 1.4426950216293334961, -R40 ;  /* 0x3fb8aa3b51287823 */ /* 0x000fe20000000928 */
[-C--:B------:R-:W-:Y:S01]  /*18600*/  FFMA.RM R3, R47, R0.reuse, 12582913 ;  /* 0x4b4000012f037423 */ /* 0x080fe20000004000 */
[----:B------:R-:W-:Y:S01]  /*18610*/  FADD R41, R39, -12583039 ;  /* 0xcb40007f27297421 */ /* 0x000fe20000000000 */
[-C--:B------:R-:W-:Y:S01]  /*18620*/  FFMA.RM R14, R49, R0.reuse, 12582913 ;  /* 0x4b400001310e7423 */ /* 0x080fe20000004000 */
[----:B------:R-:W-:Y:S01]  /*18630*/  FFMA R42, -R81, 1.925963033500011079e-08, R40 ;  /* 0x32a57060512a7823 */ /* 0x000fe20000000128 */
[-C--:B------:R-:W-:Y:S01]  /*18640*/  FFMA.RM R40, R43, R0.reuse, 12582913 ;  /* 0x4b4000012b287423 */ /* 0x080fe20000004000 */
[----:B------:R-:W-:Y:S01]  /*18650*/  FFMA R41, -R82, 1.4426950216293334961, -R41 ;  /* 0x3fb8aa3b52297823 */ /* 0x000fe20000000929 */
[-C--:B---3--:R-:W-:Y:S01]  /*18660*/  FFMA.RM R27, R33, R0.reuse, 12582913 ;  /* 0x4b400001211b7423 */ /* 0x088fe20000004000 */
[----:B------:R-:W3:Y:S01]  /*18670*/  MUFU.EX2 R30, R30 ;  /* 0x0000001e001e7308 */ /* 0x000ee20000000800 */
[----:B------:R-:W-:Y:S01]  /*18680*/  FADD R44, R40, -12583039 ;  /* 0xcb40007f282c7421 */ /* 0x000fe20000000000 */
[----:B------:R-:W-:Y:S01]  /*18690*/  FFMA R43, -R82, 1.925963033500011079e-08, R41 ;  /* 0x32a57060522b7823 */ /* 0x000fe20000000129 */
[-C--:B------:R-:W-:Y:S01]  /*186a0*/  FFMA.RM R41, R45, R0.reuse, 12582913 ;  /* 0x4b4000012d297423 */ /* 0x080fe20000004000 */
[----:B------:R-:W-:Y:S01]  /*186b0*/  FADD R33, R27, -12583039 ;  /* 0xcb40007f1b217421 */ /* 0x000fe20000000000 */
[----:B------:R-:W-:Y:S01]  /*186c0*/  SHF.L.U32 R24, R24, 0x17, RZ ;  /* 0x0000001718187819 */ /* 0x000fe200000006ff */
[----:B------:R-:W-:Y:S01]  /*186d0*/  FFMA R44, -R83, 1.4426950216293334961, -R44 ;  /* 0x3fb8aa3b532c7823 */ /* 0x000fe2000000092c */
[----:B------:R-:W-:Y:S01]  /*186e0*/  FADD R45, R41, -12583039 ;  /* 0xcb40007f292d7421 */ /* 0x000fe20000000000 */
[----:B------:R-:W-:Y:S01]  /*186f0*/  FFMA R33, -R78, 1.4426950216293334961, -R33 ;  /* 0x3fb8aa3b4e217823 */ /* 0x000fe20000000921 */
[----:B------:R-:W4:Y:S01]  /*18700*/  MUFU.EX2 R34, R34 ;  /* 0x0000002200227308 */ /* 0x000f220000000800 */
[----:B------:R-:W-:Y:S01]  /*18710*/  SHF.L.U32 R15, R15, 0x17, RZ ;  /* 0x000000170f0f7819 */ /* 0x000fe200000006ff */
[----:B------:R-:W-:Y:S01]  /*18720*/  FFMA R47, -R84, 1.4426950216293334961, -R45 ;  /* 0x3fb8aa3b542f7823 */ /* 0x000fe2000000092d */
[----:B------:R-:W-:Y:S01]  /*18730*/  FFMA.RM R45, R51, R0, 12582913 ;  /* 0x4b400001332d7423 */ /* 0x000fe20000004000 */
[----:B--2---:R-:W-:Y:S01]  /*18740*/  FFMA R0, R46, R25, 1 ;  /* 0x3f8000002e007423 */ /* 0x004fe20000000019 */
[----:B------:R-:W-:Y:S01]  /*18750*/  FFMA R33, -R78, 1.925963033500011079e-08, R33 ;  /* 0x32a570604e217823 */ /* 0x000fe20000000121 */
[----:B------:R-:W-:Y:S01]  /*18760*/  FFMA R25, -R84, 1.925963033500011079e-08, R47 ;  /* 0x32a5706054197823 */ /* 0x000fe2000000012f */
[----:B------:R-:W-:Y:S01]  /*18770*/  SHF.L.U32 R47, R2, 0x17, RZ ;  /* 0x00000017022f7819 */ /* 0x000fe200000006ff */
[----:B------:R-:W-:Y:S01]  /*18780*/  FADD R46, R3, -12583039 ;  /* 0xcb40007f032e7421 */ /* 0x000fe20000000000 */
[----:B------:R-:W-:Y:S01]  /*18790*/  SHF.L.U32 R2, R13, 0x17, RZ ;  /* 0x000000170d027819 */ /* 0x000fe200000006ff */
[----:B------:R-:W-:Y:S01]  /*187a0*/  FADD R13, R14, -12583039 ;  /* 0xcb40007f0e0d7421 */ /* 0x000fe20000000000 */
[----:B------:R-:W2:Y:S01]  /*187b0*/  MUFU.EX2 R33, R33 ;  /* 0x0000002100217308 */ /* 0x000ea20000000800 */
[----:B-1----:R-:W-:Y:S01]  /*187c0*/  FFMA R32, R47, R32, 1 ;  /* 0x3f8000002f207423 */ /* 0x002fe20000000020 */
[----:B------:R-:W-:Y:S01]  /*187d0*/  FFMA R46, -R85, 1.4426950216293334961, -R46 ;  /* 0x3fb8aa3b552e7823 */ /* 0x000fe2000000092e */
[----:B------:R-:W-:Y:S01]  /*187e0*/  FFMA R47, -R86, 1.4426950216293334961, -R13 ;  /* 0x3fb8aa3b562f7823 */ /* 0x000fe2000000090d */
[----:B------:R-:W-:-:S02]  /*187f0*/  IMAD.SHL.U32 R13, R26, 0x800000, RZ ;  /* 0x008000001a0d7824 */ /* 0x000fc400078e00ff */
[----:B------:R-:W-:Y:S01]  /*18800*/  FADD R26, R45, -12583039 ;  /* 0xcb40007f2d1a7421 */ /* 0x000fe20000000000 */
[----:B------:R-:W-:Y:S01]  /*18810*/  FFMA R35, R24, R35, 1 ;  /* 0x3f80000018237423 */ /* 0x000fe20000000023 */
[----:B------:R-:W-:Y:S01]  /*18820*/  FFMA R47, -R86, 1.925963033500011079e-08, R47 ;  /* 0x32a57060562f7823 */ /* 0x000fe2000000012f */
[----:B------:R-:W1:Y:S01]  /*18830*/  MUFU.EX2 R37, R37 ;  /* 0x0000002500257308 */ /* 0x000e620000000800 */
[----:B------:R-:W-:Y:S01]  /*18840*/  FFMA R26, -R87, 1.4426950216293334961, -R26 ;  /* 0x3fb8aa3b571a7823 */ /* 0x000fe2000000091a */
[----:B------:R-:W-:Y:S01]  /*18850*/  FFMA R44, -R83, 1.925963033500011079e-08, R44 ;  /* 0x32a57060532c7823 */ /* 0x000fe2000000012c */
[----:B------:R-:W-:Y:S01]  /*18860*/  FFMA R46, -R85, 1.925963033500011079e-08, R46 ;  /* 0x32a57060552e7823 */ /* 0x000fe2000000012e */
[----:B------:R-:W-:Y:S01]  /*18870*/  IADD3 R24, R0, 0x1800000, RZ ;  /* 0x0180000000187810 */ /* 0x000fe20007ffe0ff */
[----:B------:R-:W-:Y:S01]  /*18880*/  FFMA R26, -R87, 1.925963033500011079e-08, R26 ;  /* 0x32a57060571a7823 */ /* 0x000fe2000000011a */
[----:B---3--:R-:W-:Y:S01]  /*18890*/  FFMA R30, R15, R30, 1 ;  /* 0x3f8000000f1e7423 */ /* 0x008fe2000000001e */
[----:B------:R-:W-:Y:S01]  /*188a0*/  FFMA R31, R2, R31, 1 ;  /* 0x3f800000021f7423 */ /* 0x000fe2000000001f */
[----:B------:R-:W3:Y:S01]  /*188b0*/  MUFU.EX2 R42, R42 ;  /* 0x0000002a002a7308 */ /* 0x000ee20000000800 */
[----:B------:R-:W-:Y:S01]  /*188c0*/  LOP3.LUT R24, R24, 0x7f800000, RZ, 0xc0, !PT ;  /* 0x7f80000018187812 */ /* 0x000fe200078ec0ff */
[----:B----4-:R-:W-:Y:S01]  /*188d0*/  FFMA R34, R13, R34, 1 ;  /* 0x3f8000000d227423 */ /* 0x010fe20000000022 */
[----:B------:R-:W-:Y:S01]  /*188e0*/  SHF.L.U32 R2, R27, 0x17, RZ ;  /* 0x000000171b027819 */ /* 0x000fe200000006ff */
[----:B------:R-:W-:Y:S01]  /*188f0*/  BSSY B1, `(.L_x_470) ;  /* 0x0000025000017945 */ /* 0x000fe20003800000 */
[----:B------:R-:W-:Y:S01]  /*18900*/  ISETP.GT.U32.AND P2, PT, R24, 0x1ffffff, PT ;  /* 0x01ffffff1800780c */ /* 0x000fe20003f44070 */
[----:B------:R-:W-:Y:S01]  /*18910*/  IMAD.SHL.U32 R24, R3, 0x800000, RZ ;  /* 0x0080000003187824 */ /* 0x000fe200078e00ff */
[----:B------:R-:W-:Y:S01]  /*18920*/  SHF.L.U32 R28, R28, 0x17, RZ ;  /* 0x000000171c1c7819 */ /* 0x000fe200000006ff */
[----:B------:R-:W4:Y:S01]  /*18930*/  MUFU.EX2 R43, R43 ;  /* 0x0000002b002b7308 */ /* 0x000f220000000800 */
[----:B--2---:R-:W-:Y:S01]  /*18940*/  FFMA R33, R2, R33, 1 ;  /* 0x3f80000002217423 */ /* 0x004fe20000000021 */
[----:B------:R-:W-:-:S02]  /*18950*/  SHF.L.U32 R13, R36, 0x17, RZ ;  /* 0x00000017240d7819 */ /* 0x000fc400000006ff */
[----:B------:R-:W-:Y:S01]  /*18960*/  SHF.L.U32 R2, R39, 0x17, RZ ;  /* 0x0000001727027819 */ /* 0x000fe200000006ff */
[----:B-1----:R-:W-:Y:S01]  /*18970*/  FFMA R36, R28, R37, 1 ;  /* 0x3f8000001c247423 */ /* 0x002fe20000000025 */
[----:B------:R-:W-:Y:S02]  /*18980*/  SHF.L.U32 R14, R14, 0x17, RZ ;  /* 0x000000170e0e7819 */ /* 0x000fe400000006ff */
[----:B------:R-:W1:Y:S01]  /*18990*/  MUFU.EX2 R15, R46 ;  /* 0x0000002e000f7308 */ /* 0x000e620000000800 */
[----:B---3--:R-:W-:Y:S01]  /*189a0*/  FFMA R28, R13, R42, 1 ;  /* 0x3f8000000d1c7423 */ /* 0x008fe2000000002a */
[----:B------:R-:W-:Y:S02]  /*189b0*/  SHF.L.U32 R29, R29, 0x17, RZ ;  /* 0x000000171d1d7819 */ /* 0x000fe400000006ff */
[----:B------:R-:W-:Y:S02]  /*189c0*/  SHF.L.U32 R13, R40, 0x17, RZ ;  /* 0x00000017280d7819 */ /* 0x000fe400000006ff */
[----:B------:R-:W-:-:S02]  /*189d0*/  SHF.L.U32 R45, R45, 0x17, RZ ;  /* 0x000000172d2d7819 */ /* 0x000fc400000006ff */
[----:B------:R-:W2:Y:S01]  /*189e0*/  MUFU.EX2 R47, R47 ;  /* 0x0000002f002f7308 */ /* 0x000ea20000000800 */
[----:B----4-:R-:W-:Y:S01]  /*189f0*/  FFMA R27, R2, R43, 1 ;  /* 0x3f800000021b7423 */ /* 0x010fe2000000002b */
[----:B------:R-:W-:-:S06]  /*18a00*/  SHF.L.U32 R2, R41, 0x17, RZ ;  /* 0x0000001729027819 */ /* 0x000fcc00000006ff */
[----:B------:R-:W3:Y:S01]  /*18a10*/  MUFU.EX2 R38, R38 ;  /* 0x0000002600267308 */ /* 0x000ee20000000800 */
[----:B-1----:R-:W-:-:S07]  /*18a20*/  FFMA R24, R24, R15, 1 ;  /* 0x3f80000018187423 */ /* 0x002fce000000000f */
[----:B------:R-:W1:Y:S01]  /*18a30*/  MUFU.EX2 R44, R44 ;  /* 0x0000002c002c7308 */ /* 0x000e620000000800 */
[----:B--2---:R-:W-:-:S07]  /*18a40*/  FFMA R15, R14, R47, 1 ;  /* 0x3f8000000e0f7423 */ /* 0x004fce000000002f */
[----:B------:R-:W2:Y:S01]  /*18a50*/  MUFU.EX2 R25, R25 ;  /* 0x0000001900197308 */ /* 0x000ea20000000800 */
[----:B---3--:R-:W-:-:S07]  /*18a60*/  FFMA R29, R29, R38, 1 ;  /* 0x3f8000001d1d7423 */ /* 0x008fce0000000026 */
[----:B------:R1:W3:Y:S02]  /*18a70*/  MUFU.EX2 R46, R26 ;  /* 0x0000001a002e7308 */ /* 0x0002e40000000800 */
[----:B-1----:R-:W-:Y:S01]  /*18a80*/  FFMA R26, R13, R44, 1 ;  /* 0x3f8000000d1a7423 */ /* 0x002fe2000000002c */
[----:B--2---:R-:W-:Y:S01]  /*18a90*/  FFMA R25, R2, R25, 1 ;  /* 0x3f80000002197423 */ /* 0x004fe20000000019 */
[----:B---3--:R-:W-:Y:S01]  /*18aa0*/  FFMA R14, R45, R46, 1 ;  /* 0x3f8000002d0e7423 */ /* 0x008fe2000000002e */
[----:B------:R-:W-:Y:S06]  /*18ab0*/  @P2 BRA `(.L_x_471) ;  /* 0x0000000000102947 */ /* 0x000fec0003800000 */
[----:B------:R-:W-:-:S07]  /*18ac0*/  MOV R2, 0x18ae0 ;  /* 0x00018ae000027802 */ /* 0x000fce0000000f00 */
[----:B------:R-:W-:Y:S05]  /*18ad0*/  CALL.REL.NOINC `($__internal_0_$__cuda_sm20_rcp_rn_f32_slowpath) ;  /* 0x0000016400087944 */ /* 0x000fea0003c00000 */
[----:B------:R-:W-:Y:S01]  /*18ae0*/  MOV R13, R0 ;  /* 0x00000000000d7202 */ /* 0x000fe20000000f00 */
[----:B------:R-:W-:Y:S06]  /*18af0*/  BRA `(.L_x_472) ;  /* 0x0000000000107947 */ /* 0x000fec0003800000 */
.L_x_471:
[----:B------:R-:W1:Y:S02]  /*18b00*/  MUFU.RCP R13, R0 ;  /* 0x00000000000d7308 */ /* 0x000e640000001000 */
[----:B-1----:R-:W-:-:S04]  /*18b10*/  FFMA R2, R0, R13, -1 ;  /* 0xbf80000000027423 */ /* 0x002fc8000000000d */
[----:B------:R-:W-:-:S04]  /*18b20*/  FADD.FTZ R2, -R2, -RZ ;  /* 0x800000ff02027221 */ /* 0x000fc80000010100 */
[----:B------:R-:W-:-:S07]  /*18b30*/  FFMA R13, R13, R2, R13 ;  /* 0x000000020d0d7223 */ /* 0x000fce000000000d */
.L_x_472:
[----:B------:R-:W-:Y:S05]  /*18b40*/  BSYNC B1 ;  /* 0x0000000000017941 */ /* 0x000fea0003800000 */
.L_x_470:
        /* <DEDUP_REMOVED lines=10> */
.L_x_474:
[----:B------:R-:W1:Y:S02]  /*18bf0*/  MUFU.RCP R3, R32 ;  /* 0x0000002000037308 */ /* 0x000e640000001000 */
[----:B-1----:R-:W-:-:S04]  /*18c00*/  FFMA R0, R32, R3, -1 ;  /* 0xbf80000020007423 */ /* 0x002fc80000000003 */
[----:B------:R-:W-:-:S04]  /*18c10*/  FADD.FTZ R0, -R0, -RZ ;  /* 0x800000ff00007221 */ /* 0x000fc80000010100 */
[----:B------:R-:W-:-:S07]  /*18c20*/  FFMA R38, R3, R0, R3 ;  /* 0x0000000003267223 */ /* 0x000fce0000000003 */
.L_x_475:
[----:B------:R-:W-:Y:S05]  /*18c30*/  BSYNC B1 ;  /* 0x0000000000017941 */ /* 0x000fea0003800000 */
.L_x_473:
        /* <DEDUP_REMOVED lines=10> */
.L_x_477:
[----:B------:R-:W1:Y:S02]  /*18ce0*/  MUFU.RCP R0, R31 ;  /* 0x0000001f00007308 */ /* 0x000e640000001000 */
[----:B-1----:R-:W-:-:S04]  /*18cf0*/  FFMA R2, R31, R0, -1 ;  /* 0xbf8000001f027423 */ /* 0x002fc80000000000 */
[----:B------:R-:W-:-:S04]  /*18d00*/  FADD.FTZ R37, -R2, -RZ ;  /* 0x800000ff02257221 */ /* 0x000fc80000010100 */
[----:B------:R-:W-:-:S07]  /*18d10*/  FFMA R37, R0, R37, R0 ;  /* 0x0000002500257223 */ /* 0x000fce0000000000 */
.L_x_478:
[----:B------:R-:W-:Y:S05]  /*18d20*/  BSYNC B1 ;  /* 0x0000000000017941 */ /* 0x000fea0003800000 */
.L_x_476:
        /* <DEDUP_REMOVED lines=10> */
.L_x_480:
[----:B------:R-:W1:Y:S02]  /*18dd0*/  MUFU.RCP R3, R30 ;  /* 0x0000001e00037308 */ /* 0x000e640000001000 */
[----:B-1----:R-:W-:-:S04]  /*18de0*/  FFMA R0, R30, R3, -1 ;  /* 0xbf8000001e007423 */ /* 0x002fc80000000003 */
[----:B------:R-:W-:-:S04]  /*18df0*/  FADD.FTZ R0, -R0, -RZ ;  /* 0x800000ff00007221 */ /* 0x000fc80000010100 */
[----:B------:R-:W-:-:S07]  /*18e00*/  FFMA R32, R3, R0, R3 ;  /* 0x0000000003207223 */ /* 0x000fce0000000003 */
.L_x_481:
[----:B------:R-:W-:Y:S05]  /*18e10*/  BSYNC B1 ;  /* 0x0000000000017941 */ /* 0x000fea0003800000 */
.L_x_479:
        /* <DEDUP_REMOVED lines=10> */
.L_x_483:
[----:B------:R-:W1:Y:S02]  /*18ec0*/  MUFU.RCP R0, R35 ;  /* 0x0000002300007308 */ /* 0x000e640000001000 */
[----:B-1----:R-:W-:-:S04]  /*18ed0*/  FFMA R2, R35, R0, -1 ;  /* 0xbf80000023027423 */ /* 0x002fc80000000000 */
[----:B------:R-:W-:-:S04]  /*18ee0*/  FADD.FTZ R31, -R2, -RZ ;  /* 0x800000ff021f7221 */ /* 0x000fc80000010100 */
[----:B------:R-:W-:-:S07]  /*18ef0*/  FFMA R31, R0, R31, R0 ;  /* 0x0000001f001f7223 */ /* 0x000fce0000000000 */
.L_x_484:
[----:B------:R-:W-:Y:S05]  /*18f00*/  BSYNC B1 ;  /* 0x0000000000017941 */ /* 0x000fea0003800000 */
.L_x_482:
        /* <DEDUP_REMOVED lines=10> */
.L_x_486:
[----:B------:R-:W1:Y:S02]  /*18fb0*/  MUFU.RCP R3, R34 ;  /* 0x0000002200037308 */ /* 0x000e640000001000 */
[----:B-1----:R-:W-:-:S04]  /*18fc0*/  FFMA R0, R34, R3, -1 ;  /* 0xbf80000022007423 */ /* 0x002fc80000000003 */
[----:B------:R-:W-:-:S04]  /*18fd0*/  FADD.FTZ R0, -R0, -RZ ;  /* 0x800000ff00007221 */ /* 0x000fc80000010100 */
[----:B------:R-:W-:-:S07]  /*18fe0*/  FFMA R30, R3, R0, R3 ;  /* 0x00000000031e7223 */ /* 0x000fce0000000003 */
.L_x_487:
[----:B------:R-:W-:Y:S05]  /*18ff0*/  BSYNC B1 ;  /* 0x0000000000017941 */ /* 0x000fea0003800000 */
.L_x_485:
        /* <DEDUP_REMOVED lines=10> */
.L_x_489:
[----:B------:R-:W1:Y:S02]  /*190a0*/  MUFU.RCP R0, R33 ;  /* 0x0000002100007308 */ /* 0x000e640000001000 */
[----:B-1----:R-:W-:-:S04]  /*190b0*/  FFMA R2, R33, R0, -1 ;  /* 0xbf80000021027423 */ /* 0x002fc80000000000 */
[----:B------:R-:W-:-:S04]  /*190c0*/  FADD.FTZ R35, -R2, -RZ ;  /* 0x800000ff02237221 */ /* 0x000fc80000010100 */
[----:B------:R-:W-:-:S07]  /*190d0*/  FFMA R35, R0, R35, R0 ;  /* 0x0000002300237223 */ /* 0x000fce0000000000 */
.L_x_490:
[----:B------:R-:W-:Y:S05]  /*190e0*/  BSYNC B1 ;  /* 0x0000000000017941 */ /* 0x000fea0003800000 */
.L_x_488:
        /* <DEDUP_REMOVED lines=10> */
.L_x_492:
[----:B------:R-:W1:Y:S02]  /*19190*/  MUFU.RCP R3, R36 ;  /* 0x0000002400037308 */ /* 0x000e640000001000 */
[----:B-1----:R-:W-:-:S04]  /*191a0*/  FFMA R0, R36, R3, -1 ;  /* 0xbf80000024007423 */ /* 0x002fc80000000003 */
[----:B------:R-:W-:-:S04]  /*191b0*/  FADD.FTZ R0, -R0, -RZ ;  /* 0x800000ff00007221 */ /* 0x000fc80000010100 */
[----:B------:R-:W-:-:S07]  /*191c0*/  FFMA R34, R3, R0, R3 ;  /* 0x0000000003227223 */ /* 0x000fce0000000003 */
.L_x_493:
[----:B------:R-:W-:Y:S05]  /*191d0*/  BSYNC B1 ;  /* 0x0000000000017941 */ /* 0x000fea0003800000 */
.L_x_491:
        /* <DEDUP_REMOVED lines=10> */
.L_x_495:
[----:B------:R-:W1:Y:S02]  /*19280*/  MUFU.RCP R0, R29 ;  /* 0x0000001d00007308 */ /* 0x000e640000001000 */
[----:B-1----:R-:W-:-:S04]  /*19290*/  FFMA R2, R29, R0, -1 ;  /* 0xbf8000001d027423 */ /* 0x002fc80000000000 */
[----:B------:R-:W-:-:S04]  /*192a0*/  FADD.FTZ R33, -R2, -RZ ;  /* 0x800000ff02217221 */ /* 0x000fc80000010100 */
[----:B------:R-:W-:-:S07]  /*192b0*/  FFMA R33, R0, R33, R0 ;  /* 0x0000002100217223 */ /* 0x000fce0000000000 */
.L_x_496:
[----:B------:R-:W-:Y:S05]  /*192c0*/  BSYNC B1 ;  /* 0x0000000000017941 */ /* 0x000fea0003800000 */
.L_x_494:
        /* <DEDUP_REMOVED lines=10> */
.L_x_498:
[----:B------:R-:W1:Y:S02]  /*19370*/  MUFU.RCP R3, R28 ;  /* 0x0000001c00037308 */ /* 0x000e640000001000 */
[----:B-1----:R-:W-:-:S04]  /*19380*/  FFMA R0, R28, R3, -1 ;  /* 0xbf8000001c007423 */ /* 0x002fc80000000003 */
[----:B------:R-:W-:-:S04]  /*19390*/  FADD.FTZ R0, -R0, -RZ ;  /* 0x800000ff00007221 */ /* 0x000fc80000010100 */
[----:B------:R-:W-:-:S07]  /*193a0*/  FFMA R36, R3, R0, R3 ;  /* 0x0000000003247223 */ /* 0x000fce0000000003 */
.L_x_499:
[----:B------:R-:W-:Y:S05]  /*193b0*/  BSYNC B1 ;  /* 0x0000000000017941 */ /* 0x000fea0003800000 */
.L_x_497:
        /* <DEDUP_REMOVED lines=10> */
.L_x_501:
[----:B------:R-:W1:Y:S02]  /*19460*/  MUFU.RCP R0, R27 ;  /* 0x0000001b00007308 */ /* 0x000e640000001000 */
[----:B-1----:R-:W-:-:S04]  /*19470*/  FFMA R2, R27, R0, -1 ;  /* 0xbf8000001b027423 */ /* 0x002fc80000000000 */
[----:B------:R-:W-:-:S04]  /*19480*/  FADD.FTZ R29, -R2, -RZ ;  /* 0x800000ff021d7221 */ /* 0x000fc80000010100 */
[----:B------:R-:W-:-:S07]  /*19490*/  FFMA R29, R0, R29, R0 ;  /* 0x0000001d001d7223 */ /* 0x000fce0000000000 */
.L_x_502:
[----:B------:R-:W-:Y:S05]  /*194a0*/  BSYNC B1 ;  /* 0x0000000000017941 */ /* 0x000fea0003800000 */
.L_x_500:
        /* <DEDUP_REMOVED lines=10> */
.L_x_504:
[----:B------:R-:W1:Y:S02]  /*19550*/  MUFU.RCP R3, R26 ;  /* 0x0000001a00037308 */ /* 0x000e640000001000 */
[----:B-1----:R-:W-:-:S04]  /*19560*/  FFMA R0, R26, R3, -1 ;  /* 0xbf8000001a007423 */ /* 0x002fc80000000003 */
[----:B------:R-:W-:-:S04]  /*19570*/  FADD.FTZ R0, -R0, -RZ ;  /* 0x800000ff00007221 */ /* 0x000fc80000010100 */
[----:B------:R-:W-:-:S07]  /*19580*/  FFMA R28, R3, R0, R3 ;  /* 0x00000000031c7223 */ /* 0x000fce0000000003 */
.L_x_505:
[----:B------:R-:W-:Y:S05]  /*19590*/  BSYNC B1 ;  /* 0x0000000000017941 */ /* 0x000fea0003800000 */
.L_x_503:
        /* <DEDUP_REMOVED lines=10> */
.L_x_507:
[----:B------:R-:W1:Y:S02]  /*19640*/  MUFU.RCP R0, R25 ;  /* 0x0000001900007308 */ /* 0x000e640000001000 */
[----:B-1----:R-:W-:-:S04]  /*19650*/  FFMA R2, R25, R0, -1 ;  /* 0xbf80000019027423 */ /* 0x002fc80000000000 */
[----:B------:R-:W-:-:S04]  /*19660*/  FADD.FTZ R27, -R2, -RZ ;  /* 0x800000ff021b7221 */ /* 0x000fc80000010100 */
[----:B------:R-:W-:-:S07]  /*19670*/  FFMA R27, R0, R27, R0 ;  /* 0x0000001b001b7223 */ /* 0x000fce0000000000 */
.L_x_508:
[----:B------:R-:W-:Y:S05]  /*19680*/  BSYNC B1 ;  /* 0x0000000000017941 */ /* 0x000fea0003800000 */
.L_x_506:
        /* <DEDUP_REMOVED lines=10> */
.L_x_510:
[----:B------:R-:W1:Y:S02]  /*19730*/  MUFU.RCP R3, R24 ;  /* 0x0000001800037308 */ /* 0x000e640000001000 */
[----:B-1----:R-:W-:-:S04]  /*19740*/  FFMA R0, R24, R3, -1 ;  /* 0xbf80000018007423 */ /* 0x002fc80000000003 */
[----:B------:R-:W-:-:S04]  /*19750*/  FADD.FTZ R0, -R0, -RZ ;  /* 0x800000ff00007221 */ /* 0x000fc80000010100 */
[----:B------:R-:W-:-:S07]  /*19760*/  FFMA R26, R3, R0, R3 ;  /* 0x00000000031a7223 */ /* 0x000fce0000000003 */
.L_x_511:
[----:B------:R-:W-:Y:S05]  /*19770*/  BSYNC B1 ;  /* 0x0000000000017941 */ /* 0x000fea0003800000 */
.L_x_509:
        /* <DEDUP_REMOVED lines=10> */
.L_x_513:
[----:B------:R-:W1:Y:S02]  /*19820*/  MUFU.RCP R0, R15 ;  /* 0x0000000f00007308 */ /* 0x000e640000001000 */
[----:B-1----:R-:W-:-:S04]  /*19830*/  FFMA R2, R15, R0, -1 ;  /* 0xbf8000000f027423 */ /* 0x002fc80000000000 */
[----:B------:R-:W-:-:S04]  /*19840*/  FADD.FTZ R25, -R2, -RZ ;  /* 0x800000ff02197221 */ /* 0x000fc80000010100 */
[----:B------:R-:W-:-:S07]  /*19850*/  FFMA R25, R0, R25, R0 ;  /* 0x0000001900197223 */ /* 0x000fce0000000000 */
.L_x_514:
[----:B------:R-:W-:Y:S05]  /*19860*/  BSYNC B1 ;  /* 0x0000000000017941 */ /* 0x000fea0003800000 */
.L_x_512:
        /* <DEDUP_REMOVED lines=9> */
.L_x_516:
[----:B------:R-:W1:Y:S02]  /*19900*/  MUFU.RCP R3, R14 ;  /* 0x0000000e00037308 */ /* 0x000e640000001000 */
[----:B-1----:R-:W-:-:S04]  /*19910*/  FFMA R0, R14, R3, -1 ;  /* 0xbf8000000e007423 */ /* 0x002fc80000000003 */
[----:B------:R-:W-:-:S04]  /*19920*/  FADD.FTZ R0, -R0, -RZ ;  /* 0x800000ff00007221 */ /* 0x000fc80000010100 */
[----:B------:R-:W-:-:S07]  /*19930*/  FFMA R0, R3, R0, R3 ;  /* 0x0000000003007223 */ /* 0x000fce0000000003 */
.L_x_517:
[----:B------:R-:W-:Y:S05]  /*19940*/  BSYNC B1 ;  /* 0x0000000000017941 */ /* 0x000fea0003800000 */
.L_x_515:
        /* <DEDUP_REMOVED lines=45> */
.L_x_519:
[----:B------:R-:W-:Y:S05]  /*19c20*/  BSYNC B0 ;  /* 0x0000000000007941 */ /* 0x000fea0003800000 */
.L_x_518:
[----:B------:R-:W-:Y:S06]  /*19c30*/  BAR.SYNC.DEFER_BLOCKING 0x1, 0x100 ;  /* 0x0044000000007b1d */ /* 0x000fec0000010000 */
[----:B------:R-:W-:Y:S04]  /*19c40*/  BSSY B0, `(.L_x_520) ;  /* 0x000000a000007945 */ /* 0x000fe80003800000 */
[----:B------:R-:W-:Y:S05]  /*19c50*/  @P0 BRA `(.L_x_521) ;  /* 0x0000000000200947 */ /* 0x000fea0003800000 */
[----:B------:R-:W-:-:S06]  /*19c60*/  UISETP.NE.AND UP0, UPT, UR43, 0x3, UPT ;  /* 0x000000032b00788c */ /* 0x000fcc000bf05270 */
[----:B------:R-:W-:-:S13]  /*19c70*/  PLOP3.LUT P2, PT, PT, PT, UP0, 0x80, 0x0 ;  /* 0x000000000000781c */ /* 0x000fda0003f4f008 */
[----:B------:R-:W-:Y:S05]  /*19c80*/  @!P2 BRA `(.L_x_522) ;  /* 0x000000000004a947 */ /* 0x000fea0003800000 */
[----:B------:R-:W-:Y:S01]  /*19c90*/  BPT.TRAP 0x1 ;  /* 0x000000040000795c */ /* 0x000fe20000300000 */
.L_x_522:
[----:B------:R-:W-:-:S04]  /*19ca0*/  ULEA UR4, UR8, UR46, 0x3 ;  /* 0x0000002e08047291 */ /* 0x000fc8000f8e183f */
[----:B------:R-:W-:-:S04]  /*19cb0*/  UIADD3 UR4, UR4, 0x50, URZ ;  /* 0x0000005004047890 */ /* 0x000fc8000fffe03f */
[----:B------:R-:W-:-:S09]  /*19cc0*/  UPRMT UR4, UR47, 0x654, UR4 ;  /* 0x000006542f047896 */ /* 0x000fd20008000004 */
[----:B------:R-:W-:Y:S03]  /*19cd0*/  SYNCS.ARRIVE.TRANS64.RED.A1T0 RZ, [UR4], RZ ;  /* 0x000000ffffff79a7 */ /* 0x000fe60008100404 */
.L_x_521:
[----:B------:R-:W-:Y:S05]  /*19ce0*/  BSYNC B0 ;  /* 0x0000000000007941 */ /* 0x000fea0003800000 */
.L_x_520:
        /* <DEDUP_REMOVED lines=9> */
.L_x_525:
        /* <DEDUP_REMOVED lines=8> */
.L_x_1149:
[----:B------:R-:W-:Y:S05]  /*19e00*/  BSYNC B1 ;  /* 0x0000000000017941 */ /* 0x000fea0003800000 */
.L_x_526:
[----:B------:R-:W-:Y:S05]  /*19e10*/  @P1 BRA `(.L_x_528) ;  /* 0x0000000000941947 */ /* 0x000fea0003800000 */
[----:B------:R-:W-:Y:S01]  /*19e20*/  LEA R25, R4, R156, 0xd ;  /* 0x0000009c04197211 */ /* 0x000fe200078e68ff */
[----:B------:R-:W-:Y:S05]  /*19e30*/  WARPSYNC.ALL ;  /* 0x0000000000007948 */ /* 0x000fea0003800000 */
[----:B------:R-:W-:Y:S01]  /*19e40*/  LEA R4, R164, R25, 0x1 ;  /* 0x00000019a4047211 */ /* 0x000fe200078e08ff */
[----:B------:R-:W2:Y:S05]  /*19e50*/  LDSM.16.M88.4 R12, [R25] ;  /* 0x00000000190c783b */ /* 0x000eaa0000000200 */
[----:B------:R-:W3:Y:S01]  /*19e60*/  LDSM.16.M88.4 R4, [R4] ;  /* 0x000000000404783b */ /* 0x000ee20000000200 */
[----:B--2---:R-:W-:Y:S01]  /*19e70*/  SHF.L.U32 R23, R13, 0x10, RZ ;  /* 0x000000100d177819 */ /* 0x004fe200000006ff */
[----:B------:R-:W-:Y:S01]  /*19e80*/  IMAD.U32 R19, R15, 0x10000, RZ ;  /* 0x000100000f137824 */ /* 0x000fe200078e00ff */
[----:B------:R-:W-:-:S02]  /*19e90*/  LOP3.LUT R11, R14, 0xffff0000, RZ, 0xc0, !PT ;  /* 0xffff00000e0b7812 */ /* 0x000fc400078ec0ff */
[----:B-1----:R-:W-:Y:S01]  /*19ea0*/  SHF.L.U32 R3, R12, 0x10, RZ ;  /* 0x000000100c037819 */ /* 0x002fe200000006ff */
[C---:B------:R-:W-:Y:S01]  /*19eb0*/  FMUL R23, R16.reuse, R23 ;  /* 0x0000001710177220 */ /* 0x040fe20000400000 */
[C---:B---3--:R-:W-:Y:S01]  /*19ec0*/  SHF.L.U32 R29, R5.reuse, 0x10, RZ ;  /* 0x00000010051d7819 */ /* 0x048fe200000006ff */
[C---:B------:R-:W-:Y:S01]  /*19ed0*/  FMUL R22, R16.reuse, R11 ;  /* 0x0000000b10167220 */ /* 0x040fe20000400000 */
[----:B------:R-:W-:Y:S01]  /*19ee0*/  LOP3.LUT R5, R5, 0xffff0000, RZ, 0xc0, !PT ;  /* 0xffff000005057812 */ /* 0x000fe200078ec0ff */
        /* <DEDUP_REMOVED lines=24> */
.L_x_528:
[----:B------:R-:W-:Y:S02]  /*1a070*/  LOP3.LUT R9, R9, R24, RZ, 0x3c, !PT ;  /* 0x0000001809097212 */ /* 0x000fe400078e3cff */
[----:B------:R-:W-:-:S07]  /*1a080*/  SEL R4, R2, RZ, P3 ;  /* 0x000000ff02047207 */ /* 0x000fce0001800000 */
.L_x_524:
[----:B------:R-:W-:Y:S05]  /*1a090*/  BSYNC B0 ;  /* 0x0000000000007941 */ /* 0x000fea0003800000 */
.L_x_523:
[----:B-1----:R-:W2:Y:S04]  /*1a0a0*/  LDL.LU R0, [R1+0x100] ;  /* 0x0001000001007983 */ /* 0x002ea80000300800 */
[----:B------:R-:W3:Y:S04]  /*1a0b0*/  LDL.LU R14, [R1+0x104] ;  /* 0x00010400010e7983 */ /* 0x000ee80000300800 */
        /* <DEDUP_REMOVED lines=16> */
[----:B--2---:R-:W-:Y:S01]  /*1a1c0*/  FFMA R13, R17, R0, R154 ;  /* 0x00000000110d7223 */ /* 0x004fe2000000009a */
[----:B------:R-:W-:-:S03]  /*1a1d0*/  MOV R0, 0x437c0000 ;  /* 0x437c000000007802 */ /* 0x000fc60000000f00 */
[----:B------:R-:W-:Y:S01]  /*1a1e0*/  FFMA.SAT R3, -R13, R2, 0.5 ;  /* 0x3f0000000d037423 */ /* 0x000fe20000002102 */
[----:B---3--:R-:W-:-:S03]  /*1a1f0*/  FFMA R14, R17, R14, R153 ;  /* 0x0000000e110e7223 */ /* 0x008fc60000000099 */
[----:B------:R-:W-:Y:S01]  /*1a200*/  FFMA.RM R3, R3, R0, 12582913 ;  /* 0x4b40000103037423 */ /* 0x000fe20000004000 */
[C---:B------:R-:W-:Y:S01]  /*1a210*/  FFMA.SAT R37, -R14.reuse, R2, 0.5 ;  /* 0x3f0000000e257423 */ /* 0x040fe20000002102 */
[----:B----4-:R-:W-:Y:S02]  /*1a220*/  FFMA R15, R17, R15, R23 ;  /* 0x0000000f110f7223 */ /* 0x010fe40000000017 */
[----:B------:R-:W-:Y:S01]  /*1a230*/  FADD R24, R3, -12583039 ;  /* 0xcb40007f03187421 */ /* 0x000fe20000000000 */
[----:B------:R-:W-:Y:S01]  /*1a240*/  FFMA.RM R37, R37, R0, 12582913 ;  /* 0x4b40000125257423 */ /* 0x000fe20000004000 */
[----:B------:R-:W-:Y:S01]  /*1a250*/  FFMA.SAT R27, -R15, R2, 0.5 ;  /* 0x3f0000000f1b7423 */ /* 0x000fe20000002102 */
[----:B------:R-:W-:Y:S01]  /*1a260*/  SHF.L.U32 R3, R3, 0x17, RZ ;  /* 0x0000001703037819 */ /* 0x000fe200000006ff */
[----:B------:R-:W-:Y:S01]  /*1a270*/  FFMA R24, -R13, 1.4426950216293334961, -R24 ;  /* 0x3fb8aa3b0d187823 */ /* 0x000fe20000000918 */
[----:B------:R-:W-:Y:S01]  /*1a280*/  FADD R25, R37, -12583039 ;  /* 0xcb40007f25197421 */ /* 0x000fe20000000000 */
[----:B------:R-:W-:Y:S01]  /*1a290*/  FFMA.RM R38, R27, R0, 12582913 ;  /* 0x4b4000011b267423 */ /* 0x000fe20000004000 */
[----:B------:R-:W-:Y:S01]  /*1a2a0*/  SHF.L.U32 R37, R37, 0x17, RZ ;  /* 0x0000001725257819 */ /* 0x000fe200000006ff */
[----:B------:R-:W-:Y:S01]  /*1a2b0*/  FFMA R40, -R13, 1.925963033500011079e-08, R24 ;  /* 0x32a570600d287823 */ /* 0x000fe20000000118 */
[----:B-----5:R-:W-:Y:S01]  /*1a2c0*/  FFMA R24, R17, R26, R152 ;  /* 0x0000001a11187223 */ /* 0x020fe20000000098 */
[----:B------:R-:W-:Y:S01]  /*1a2d0*/  FFMA R25, -R14, 1.4426950216293334961, -R25 ;  /* 0x3fb8aa3b0e197823 */ /* 0x000fe20000000919 */
[C---:B------:R-:W-:Y:S01]  /*1a2e0*/  FADD R26, R38.reuse, -12583039 ;  /* 0xcb40007f261a7421 */ /* 0x040fe20000000000 */
[----:B------:R-:W-:-:S02]  /*1a2f0*/  IMAD.SHL.U32 R38, R38, 0x800000, RZ ;  /* 0x0080000026267824 */ /* 0x000fc400078e00ff */
[----:B------:R-:W-:Y:S01]  /*1a300*/  FFMA.SAT R39, -R24, R2, 0.5 ;  /* 0x3f00000018277423 */ /* 0x000fe20000002102 */
[----:B------:R-:W-:Y:S01]  /*1a310*/  FFMA R42, -R14, 1.925963033500011079e-08, R25 ;  /* 0x32a570600e2a7823 */ /* 0x000fe20000000119 */
[----:B------:R-:W-:Y:S01]  /*1a320*/  FFMA R25, R17, R29, R21 ;  /* 0x0000001d11197223 */ /* 0x000fe20000000015 */
[----:B------:R-:W-:Y:S01]  /*1a330*/  FFMA R26, -R15, 1.4426950216293334961, -R26 ;  /* 0x3fb8aa3b0f1a7823 */ /* 0x000fe2000000091a */
[----:B------:R-:W-:Y:S01]  /*1a340*/  FFMA.RM R39, R39, R0, 12582913 ;  /* 0x4b40000127277423 */ /* 0x000fe20000004000 */
[----:B------:R-:W1:Y:S01]  /*1a350*/  MUFU.EX2 R40, R40 ;  /* 0x0000002800287308 */ /* 0x000e620000000800 */
[----:B------:R-:W-:Y:S01]  /*1a360*/  FFMA.SAT R41, -R25, R2, 0.5 ;  /* 0x3f00000019297423 */ /* 0x000fe20000002102 */
[----:B------:R-:W-:Y:S01]  /*1a370*/  FFMA R43, -R15, 1.925963033500011079e-08, R26 ;  /* 0x32a570600f2b7823 */ /* 0x000fe2000000011a */
[----:B------:R-:W-:Y:S01]  /*1a380*/  FADD R27, R39, -12583039 ;  /* 0xcb40007f271b7421 */ /* 0x000fe20000000000 */
[----:B------:R-:W-:Y:S01]  /*1a390*/  FFMA R26, R17, R28, R22 ;  /* 0x0000001c111a7223 */ /* 0x000fe20000000016 */
[----:B------:R-:W-:-:S02]  /*1a3a0*/  FFMA.RM R41, R41, R0, 12582913 ;  /* 0x4b40000129297423 */ /* 0x000fc40000004000 */
[----:B------:R-:W-:Y:S01]  /*1a3b0*/  FFMA R27, -R24, 1.4426950216293334961, -R27 ;  /* 0x3fb8aa3b181b7823 */ /* 0x000fe2000000091b */
[----:B------:R-:W-:Y:S01]  /*1a3c0*/  FFMA.SAT R29, -R26, R2, 0.5 ;  /* 0x3f0000001a1d7423 */ /* 0x000fe20000002102 */
[----:B------:R-:W-:Y:S01]  /*1a3d0*/  FADD R28, R41, -12583039 ;  /* 0xcb40007f291c7421 */ /* 0x000fe20000000000 */
[----:B------:R-:W2:Y:S01]  /*1a3e0*/  MUFU.EX2 R42, R42 ;  /* 0x0000002a002a7308 */ /* 0x000ea20000000800 */
[----:B------:R-:W-:Y:S01]  /*1a3f0*/  FFMA R45, -R24, 1.925963033500011079e-08, R27 ;  /* 0x32a57060182d7823 */ /* 0x000fe2000000011b */
[----:B------:R-:W-:Y:S01]  /*1a400*/  FFMA R27, R17, R31, R19 ;  /* 0x0000001f111b7223 */ /* 0x000fe20000000013 */
[----:B------:R-:W-:Y:S01]  /*1a410*/  FFMA.RM R44, R29, R0, 12582913 ;  /* 0x4b4000011d2c7423 */ /* 0x000fe20000004000 */
[----:B------:R-:W-:Y:S01]  /*1a420*/  FFMA R28, -R25, 1.4426950216293334961, -R28 ;  /* 0x3fb8aa3b191c7823 */ /* 0x000fe2000000091c */
[----:B------:R-:W-:Y:S01]  /*1a430*/  FFMA R32, R17, R32, R10 ;  /* 0x0000002011207223 */ /* 0x000fe2000000000a */
[----:B------:R-:W-:Y:S01]  /*1a440*/  FFMA.SAT R31, -R27, R2, 0.5 ;  /* 0x3f0000001b1f7423 */ /* 0x000fe20000002102 */
[----:B------:R-:W-:Y:S01]  /*1a450*/  FADD R29, R44, -12583039 ;  /* 0xcb40007f2c1d7421 */ /* 0x000fe20000000000 */
[----:B------:R-:W-:Y:S01]  /*1a460*/  FFMA R48, -R25, 1.925963033500011079e-08, R28 ;  /* 0x32a5706019307823 */ /* 0x000fe2000000011c */
[----:B------:R-:W-:Y:S01]  /*1a470*/  FFMA R28, R17, R30, R20 ;  /* 0x0000001e111c7223 */ /* 0x000fe20000000014 */
[----:B------:R-:W-:Y:S01]  /*1a480*/  FFMA.RM R46, R31, R0, 12582913 ;  /* 0x4b4000011f2e7423 */ /* 0x000fe20000004000 */
[----:B------:R-:W-:Y:S01]  /*1a490*/  FFMA R29, -R26, 1.4426950216293334961, -R29 ;  /* 0x3fb8aa3b1a1d7823 */ /* 0x000fe2000000091d */
[----:B------:R-:W3:Y:S01]  /*1a4a0*/  MUFU.EX2 R43, R43 ;  /* 0x0000002b002b7308 */ /* 0x000ee20000000800 */
[----:B------:R-:W-:Y:S01]  /*1a4b0*/  FFMA.SAT R47, -R28, R2, 0.5 ;  /* 0x3f0000001c2f7423 */ /* 0x000fe20000002102 */
[----:B------:R-:W-:Y:S01]  /*1a4c0*/  FADD R30, R46, -12583039 ;  /* 0xcb40007f2e1e7421 */ /* 0x000fe20000000000 */
[----:B------:R-:W-:Y:S01]  /*1a4d0*/  FFMA R50, -R26, 1.925963033500011079e-08, R29 ;  /* 0x32a570601a327823 */ /* 0x000fe2000000011d */
[----:B------:R-:W-:Y:S01]  /*1a4e0*/  FFMA R29, R17, R35, R18 ;  /* 0x00000023111d7223 */ /* 0x000fe20000000012 */
[----:B------:R-:W-:Y:S01]  /*1a4f0*/  FFMA.RM R47, R47, R0, 12582913 ;  /* 0x4b4000012f2f7423 */ /* 0x000fe20000004000 */
[----:B------:R-:W-:Y:S01]  /*1a500*/  FFMA R30, -R27, 1.4426950216293334961, -R30 ;  /* 0x3fb8aa3b1b1e7823 */ /* 0x000fe2000000091e */
[-C--:B------:R-:W-:Y:S01]  /*1a510*/  FFMA.SAT R61, -R32, R2.reuse, 0.5 ;  /* 0x3f000000203d7423 */ /* 0x080fe20000002102 */
[----:B------:R-:W-:Y:S01]  /*1a520*/  FFMA.SAT R49, -R29, R2, 0.5 ;  /* 0x3f0000001d317423 */ /* 0x000fe20000002102 */
[----:B------:R-:W-:Y:S01]  /*1a530*/  FADD R31, R47, -12583039 ;  /* 0xcb40007f2f1f7421 */ /* 0x000fe20000000000 */
[----:B------:R-:W-:Y:S01]  /*1a540*/  FFMA R51, -R27, 1.925963033500011079e-08, R30 ;  /* 0x32a570601b337823 */ /* 0x000fe2000000011e */
[----:B------:R-:W-:Y:S01]  /*1a550*/  FFMA R30, R17, R33, R12 ;  /* 0x00000021111e7223 */ /* 0x000fe2000000000c */
[----:B------:R-:W-:Y:S01]  /*1a560*/  FFMA.RM R49, R49, R0, 12582913 ;  /* 0x4b40000131317423 */ /* 0x000fe20000004000 */
[----:B------:R-:W-:Y:S01]  /*1a570*/  FFMA R33, -R28, 1.4426950216293334961, -R31 ;  /* 0x3fb8aa3b1c217823 */ /* 0x000fe2000000091f */
[----:B------:R-:W-:Y:S01]  /*1a580*/  FFMA R31, R17, R34, R11 ;  /* 0x00000022111f7223 */ /* 0x000fe2000000000b */
[-C--:B------:R-:W-:Y:S01]  /*1a590*/  FFMA.SAT R35, -R30, R2.reuse, 0.5 ;  /* 0x3f0000001e237423 */ /* 0x080fe20000002102 */
[----:B------:R-:W-:Y:S01]  /*1a5a0*/  FADD R34, R49, -12583039 ;  /* 0xcb40007f31227421 */ /* 0x000fe20000000000 */
[----:B------:R-:W-:Y:S01]  /*1a5b0*/  FFMA R53, -R28, 1.925963033500011079e-08, R33 ;  /* 0x32a570601c357823 */ /* 0x000fe20000000121 */
[----:B------:R-:W-:Y:S01]  /*1a5c0*/  FFMA.SAT R57, -R31, R2, 0.5 ;  /* 0x3f0000001f397423 */ /* 0x000fe20000002102 */
[----:B------:R-:W-:Y:S01]  /*1a5d0*/  FFMA.RM R54, R35, R0, 12582913 ;  /* 0x4b40000123367423 */ /* 0x000fe20000004000 */
[----:B------:R-:W-:Y:S01]  /*1a5e0*/  FFMA R34, -R29, 1.4426950216293334961, -R34 ;  /* 0x3fb8aa3b1d227823 */ /* 0x000fe20000000922 */
[C---:B------:R-:W-:Y:S01]  /*1a5f0*/  FFMA R33, R17.reuse, R55, R7 ;  /* 0x0000003711217223 */ /* 0x040fe20000000007 */
[----:B------:R-:W-:Y:S01]  /*1a600*/  FFMA R36, R17, R36, R6 ;  /* 0x0000002411247223 */ /* 0x000fe20000000006 */
        /* <DEDUP_REMOVED lines=8> */
[-C--:B------:R-:W-:Y:S01]  /*1a690*/  FFMA.SAT R63, -R33, R2.reuse, 0.5 ;  /* 0x3f000000213f7423 */ /* 0x080fe20000002102 */
[-C--:B------:R-:W-:Y:S01]  /*1a6a0*/  FFMA.SAT R67, -R35, R2.reuse, 0.5 ;  /* 0x3f00000023437423 */ /* 0x080fe20000002102 */
[----:B------:R-:W-:Y:S01]  /*1a6b0*/  FFMA.SAT R69, -R36, R2, 0.5 ;  /* 0x3f00000024457423 */ /* 0x000fe20000002102 */
[----:B------:R-:W-:Y:S01]  /*1a6c0*/  FFMA R58, -R31, 1.4426950216293334961, -R58 ;  /* 0x3fb8aa3b1f3a7823 */ /* 0x000fe2000000093a */
[----:B------:R-:W4:Y:S01]  /*1a6d0*/  MUFU.EX2 R45, R45 ;  /* 0x0000002d002d7308 */ /* 0x000f220000000800 */
[----:B------:R-:W-:Y:S01]  /*1a6e0*/  FFMA R59, -R30, 1.925963033500011079e-08, R57 ;  /* 0x32a570601e3b7823 */ /* 0x000fe20000000139 */
[-C--:B------:R-:W-:Y:S01]  /*1a6f0*/  FFMA.RM R2, R65, R0.reuse, 12582913 ;  /* 0x4b40000141027423 */ /* 0x080fe20000004000 */
[-C--:B------:R-:W-:Y:S01]  /*1a700*/  FFMA.RM R57, R61, R0.reuse, 12582913 ;  /* 0x4b4000013d397423 */ /* 0x080fe20000004000 */
[----:B------:R-:W-:Y:S01]  /*1a710*/  FFMA R60, -R31, 1.925963033500011079e-08, R58 ;  /* 0x32a570601f3c7823 */ /* 0x000fe2000000013a */
[-C--:B------:R-:W-:Y:S01]  /*1a720*/  FFMA.RM R58, R63, R0.reuse, 12582913 ;  /* 0x4b4000013f3a7423 */ /* 0x080fe20000004000 */
[-C--:B------:R-:W-:Y:S01]  /*1a730*/  FFMA.RM R67, R67, R0.reuse, 12582913 ;  /* 0x4b40000143437423 */ /* 0x080fe20000004000 */
[----:B------:R-:W-:Y:S01]  /*1a740*/  FFMA.RM R69, R69, R0, 12582913 ;  /* 0x4b40000145457423 */ /* 0x000fe20000004000 */
[----:B------:R-:W5:Y:S01]  /*1a750*/  MUFU.EX2 R48, R48 ;  /* 0x0000003000307308 */ /* 0x000f620000000800 */
[----:B-1----:R-:W-:Y:S01]  /*1a760*/  FFMA R0, R3, R40, 1 ;  /* 0x3f80000003007423 */ /* 0x002fe20000000028 */
[----:B------:R-:W-:Y:S01]  /*1a770*/  FADD R3, R2, -12583039 ;  /* 0xcb40007f02037421 */ /* 0x000fe20000000000 */
[----:B------:R-:W-:Y:S01]  /*1a780*/  FADD R61, R57, -12583039 ;  /* 0xcb40007f393d7421 */ /* 0x000fe20000000000 */
[----:B------:R-:W-:Y:S01]  /*1a790*/  FADD R62, R58, -12583039 ;  /* 0xcb40007f3a3e7421 */ /* 0x000fe20000000000 */
[----:B--2---:R-:W-:Y:S01]  /*1a7a0*/  FFMA R37, R37, R42, 1 ;  /* 0x3f80000025257423 */ /* 0x004fe2000000002a */
[----:B------:R-:W-:Y:S01]  /*1a7b0*/  FFMA R3, -R34, 1.4426950216293334961, -R3 ;  /* 0x3fb8aa3b22037823 */ /* 0x000fe20000000903 */
[----:B------:R-:W-:Y:S01]  /*1a7c0*/  FFMA R63, -R32, 1.4426950216293334961, -R61 ;  /* 0x3fb8aa3b203f7823 */ /* 0x000fe2000000093d */
[----:B------:R-:W1:Y:S01]  /*1a7d0*/  MUFU.EX2 R50, R50 ;  /* 0x0000003200327308 */ /* 0x000e620000000800 */
[----:B---3--:R-:W-:Y:S01]  /*1a7e0*/  FFMA R38, R38, R43, 1 ;  /* 0x3f80000026267423 */ /* 0x008fe2000000002b */
[----:B------:R-:W-:Y:S01]  /*1a7f0*/  SHF.L.U32 R40, R39, 0x17, RZ ;  /* 0x0000001727287819 */ /* 0x000fe200000006ff */
[----:B------:R-:W-:Y:S01]  /*1a800*/  FADD R42, R67, -12583039 ;  /* 0xcb40007f432a7421 */ /* 0x000fe20000000000 */
[----:B------:R-:W-:Y:S01]  /*1a810*/  FADD R43, R69, -12583039 ;  /* 0xcb40007f452b7421 */ /* 0x000fe20000000000 */
[----:B------:R-:W-:Y:S01]  /*1a820*/  SHF.L.U32 R41, R41, 0x17, RZ ;  /* 0x0000001729297819 */ /* 0x000fe200000006ff */
[----:B------:R-:W-:Y:S01]  /*1a830*/  FFMA R64, -R33, 1.4426950216293334961, -R62 ;  /* 0x3fb8aa3b21407823 */ /* 0x000fe2000000093e */
[----:B------:R-:W-:Y:S01]  /*1a840*/  FFMA R42, -R35, 1.4426950216293334961, -R42 ;  /* 0x3fb8aa3b232a7823 */ /* 0x000fe2000000092a */
[----:B------:R2:W-:Y:S01]  /*1a850*/  MUFU.EX2 R61, R60 ;  /* 0x0000003c003d7308 */ /* 0x0005e20000000800 */
[----:B------:R-:W-:Y:S01]  /*1a860*/  FFMA R43, -R36, 1.4426950216293334961, -R43 ;  /* 0x3fb8aa3b242b7823 */ /* 0x000fe2000000092b */
[----:B----4-:R-:W-:Y:S01]  /*1a870*/  FFMA R39, R40, R45, 1 ;  /* 0x3f80000028277423 */ /* 0x010fe2000000002d */
[----:B------:R-:W-:Y:S01]  /*1a880*/  FFMA R63, -R32, 1.925963033500011079e-08, R63 ;  /* 0x32a57060203f7823 */ /* 0x000fe2000000013f */
[----:B------:R-:W-:Y:S01]  /*1a890*/  FFMA R64, -R33, 1.925963033500011079e-08, R64 ;  /* 0x32a5706021407823 */ /* 0x000fe20000000140 */
[----:B-----5:R-:W-:Y:S01]  /*1a8a0*/  FFMA R40, R41, R48, 1 ;  /* 0x3f80000029287423 */ /* 0x020fe20000000030 */
[----:B------:R-:W-:Y:S01]  /*1a8b0*/  FFMA R45, -R35, 1.925963033500011079e-08, R42 ;  /* 0x32a57060232d7823 */ /* 0x000fe2000000012a */
[----:B------:R-:W-:Y:S01]  /*1a8c0*/  SHF.L.U32 R42, R46, 0x17, RZ ;  /* 0x000000172e2a7819 */ /* 0x000fe200000006ff */
[----:B------:R-:W3:Y:S01]  /*1a8d0*/  MUFU.EX2 R51, R51 ;  /* 0x0000003300337308 */ /* 0x000ee20000000800 */
[----:B--2---:R-:W-:Y:S01]  /*1a8e0*/  FFMA R60, -R34, 1.925963033500011079e-08, R3 ;  /* 0x32a57060223c7823 */ /* 0x004fe20000000103 */
[----:B------:R-:W-:Y:S01]  /*1a8f0*/  SHF.L.U32 R3, R44, 0x17, RZ ;  /* 0x000000172c037819 */ /* 0x000fe200000006ff */
[----:B------:R-:W-:Y:S01]  /*1a900*/  IMAD.SHL.U32 R56, R56, 0x800000, RZ ;  /* 0x0080000038387824 */ /* 0x000fe200078e00ff */
[----:B------:R-:W-:-:S02]  /*1a910*/  SHF.L.U32 R44, R47, 0x17, RZ ;  /* 0x000000172f2c7819 */ /* 0x000fc400000006ff */
[----:B------:R-:W-:Y:S01]  /*1a920*/  IADD3 R47, R0, 0x1800000, RZ ;  /* 0x01800000002f7810 */ /* 0x000fe20007ffe0ff */
[----:B-1----:R-:W-:Y:S01]  /*1a930*/  FFMA R41, R3, R50, 1 ;  /* 0x3f80000003297423 */ /* 0x002fe20000000032 */
[----:B------:R-:W-:Y:S01]  /*1a940*/  FFMA R3, -R36, 1.925963033500011079e-08, R43 ;  /* 0x32a5706024037823 */ /* 0x000fe2000000012b */
[----:B------:R-:W1:Y:S01]  /*1a950*/  MUFU.EX2 R53, R53 ;  /* 0x0000003500357308 */ /* 0x000e620000000800 */
[----:B------:R-:W-:Y:S02]  /*1a960*/  LOP3.LUT R47, R47, 0x7f800000, RZ, 0xc0, !PT ;  /* 0x7f8000002f2f7812 */ /* 0x000fe400078ec0ff */
[----:B------:R-:W-:Y:S02]  /*1a970*/  SHF.L.U32 R46, R49, 0x17, RZ ;  /* 0x00000017312e7819 */ /* 0x000fe400000006ff */
[----:B------:R-:W-:Y:S02]  /*1a980*/  ISETP.GT.U32.AND P2, PT, R47, 0x1ffffff, PT ;  /* 0x01ffffff2f00780c */ /* 0x000fe40003f44070 */
[----:B------:R-:W-:Y:S01]  /*1a990*/  SHF.L.U32 R54, R54, 0x17, RZ ;  /* 0x0000001736367819 */ /* 0x000fe200000006ff */
[----:B------:R-:W2:Y:S01]  /*1a9a0*/  MUFU.EX2 R55, R55 ;  /* 0x0000003700377308 */ /* 0x000ea20000000800 */
[----:B---3--:R-:W-:Y:S01]  /*1a9b0*/  FFMA R42, R42, R51, 1 ;  /* 0x3f8000002a2a7423 */ /* 0x008fe20000000033 */
[----:B------:R-:W-:-:S02]  /*1a9c0*/  SHF.L.U32 R47, R57, 0x17, RZ ;  /* 0x00000017392f7819 */ /* 0x000fc400000006ff */
[----:B------:R-:W-:Y:S02]  /*1a9d0*/  SHF.L.U32 R48, R58, 0x17, RZ ;  /* 0x000000173a307819 */ /* 0x000fe400000006ff */
[----:B------:R-:W-:Y:S02]  /*1a9e0*/  SHF.L.U32 R49, R2, 0x17, RZ ;  /* 0x0000001702317819 */ /* 0x000fe400000006ff */
[----:B------:R-:W3:Y:S01]  /*1a9f0*/  MUFU.EX2 R62, R63 ;  /* 0x0000003f003e7308 */ /* 0x000ee20000000800 */
[----:B------:R-:W-:Y:S01]  /*1aa00*/  SHF.L.U32 R50, R67, 0x17, RZ ;  /* 0x0000001743327819 */ /* 0x000fe200000006ff */
[----:B-1----:R-:W-:Y:S01]  /*1aa10*/  FFMA R43, R44, R53, 1 ;  /* 0x3f8000002c2b7423 */ /* 0x002fe20000000035 */
[----:B------:R-:W-:-:S05]  /*1aa20*/  SHF.L.U32 R51, R69, 0x17, RZ ;  /* 0x0000001745337819 */ /* 0x000fca00000006ff */
[----:B------:R-:W1:Y:S01]  /*1aa30*/  MUFU.EX2 R65, R64 ;  /* 0x0000004000417308 */ /* 0x000e620000000800 */
[----:B--2---:R-:W-:Y:S01]  /*1aa40*/  FFMA R44, R46, R55, 1 ;  /* 0x3f8000002e2c7423 */ /* 0x004fe20000000037 */
[----:B------:R-:W-:-:S06]  /*1aa50*/  FFMA R46, R56, R61, 1 ;  /* 0x3f800000382e7423 */ /* 0x000fcc000000003d */
[----:B------:R-:W2:Y:S01]  /*1aa60*/  MUFU.EX2 R59, R59 ;  /* 0x0000003b003b7308 */ /* 0x000ea20000000800 */
[----:B---3--:R-:W-:-:S07]  /*1aa70*/  FFMA R47, R47, R62, 1 ;  /* 0x3f8000002f2f7423 */ /* 0x008fce000000003e */
[----:B------:R-:W3:Y:S01]  /*1aa80*/  MUFU.EX2 R60, R60 ;  /* 0x0000003c003c7308 */ /* 0x000ee20000000800 */
[----:B-1----:R-:W-:-:S07]  /*1aa90*/  FFMA R48, R48, R65, 1 ;  /* 0x3f80000030307423 */ /* 0x002fce0000000041 */
[----:B------:R2:W1:Y:S08]  /*1aaa0*/  MUFU.EX2 R63, R45 ;  /* 0x0000002d003f7308 */ /* 0x0004700000000800 */
[----:B------:R-:W4:Y:S01]  /*1aab0*/  MUFU.EX2 R64, R3 ;  /* 0x0000000300407308 */ /* 0x000f220000000800 */
[----:B--2---:R-:W-:Y:S01]  /*1aac0*/  FFMA R45, R54, R59, 1 ;  /* 0x3f800000362d7423 */ /* 0x004fe2000000003b */
[----:B---3--:R-:W-:Y:S01]  /*1aad0*/  FFMA R49, R49, R60, 1 ;  /* 0x3f80000031317423 */ /* 0x008fe2000000003c */
[----:B-1----:R-:W-:Y:S01]  /*1aae0*/  FFMA R50, R50, R63, 1 ;  /* 0x3f80000032327423 */ /* 0x002fe2000000003f */
[----:B----4-:R-:W-:Y:S01]  /*1aaf0*/  FFMA R51, R51, R64, 1 ;  /* 0x3f80000033337423 */ /* 0x010fe20000000040 */
[----:B------:R-:W-:Y:S06]  /*1ab00*/  @P2 BRA `(.L_x_530) ;  /* 0x0000000000102947 */ /* 0x000fec0003800000 */
[----:B------:R-:W-:-:S07]  /*1ab10*/  MOV R2, 0x1ab30 ;  /* 0x0001ab3000027802 */ /* 0x000fce0000000f00 */
[----:B------:R-:W-:Y:S05]  /*1ab20*/  CALL.REL.NOINC `($__internal_0_$__cuda_sm20_rcp_rn_f32_slowpath) ;  /* 0x0000014000f47944 */ /* 0x000fea0003c00000 */
[----:B------:R-:W-:Y:S01]  /*1ab30*/  MOV R54, R0 ;  /* 0x0000000000367202 */ /* 0x000fe20000000f00 */
[----:B------:R-:W-:Y:S06]  /*1ab40*/  BRA `(.L_x_531) ;  /* 0x0000000000107947 */ /* 0x000fec0003800000 */
.L_x_530:
[----:B------:R-:W1:Y:S02]  /*1ab50*/  MUFU.RCP R3, R0 ;  /* 0x0000000000037308 */ /* 0x000e640000001000 */
[----:B-1----:R-:W-:-:S04]  /*1ab60*/  FFMA R2, R0, R3, -1 ;  /* 0xbf80000000027423 */ /* 0x002fc80000000003 */
[----:B------:R-:W-:-:S04]  /*1ab70*/  FADD.FTZ R2, -R2, -RZ ;  /* 0x800000ff02027221 */ /* 0x000fc80000010100 */
[----:B------:R-:W-:-:S07]  /*1ab80*/  FFMA R54, R3, R2, R3 ;  /* 0x0000000203367223 */ /* 0x000fce0000000003 */
.L_x_531:
[----:B------:R-:W-:Y:S05]  /*1ab90*/  BSYNC B1 ;  /* 0x0000000000017941 */ /* 0x000fea0003800000 */
.L_x_529:
        /* <DEDUP_REMOVED lines=10> */
.L_x_533:
[----:B------:R-:W1:Y:S02]  /*1ac40*/  MUFU.RCP R0, R37 ;  /* 0x0000002500007308 */ /* 0x000e640000001000 */
[----:B-1----:R-:W-:-:S04]  /*1ac50*/  FFMA R2, R37, R0, -1 ;  /* 0xbf80000025027423 */ /* 0x002fc80000000000 */
[----:B------:R-:W-:-:S04]  /*1ac60*/  FADD.FTZ R53, -R2, -RZ ;  /* 0x800000ff02357221 */ /* 0x000fc80000010100 */
[----:B------:R-:W-:-:S07]  /*1ac70*/  FFMA R53, R0, R53, R0 ;  /* 0x0000003500357223 */ /* 0x000fce0000000000 */
.L_x_534:
[----:B------:R-:W-:Y:S05]  /*1ac80*/  BSYNC B1 ;  /* 0x0000000000017941 */ /* 0x000fea0003800000 */
.L_x_532:
        /* <DEDUP_REMOVED lines=10> */
.L_x_536:
[----:B------:R-:W1:Y:S02]  /*1ad30*/  MUFU.RCP R3, R38 ;  /* 0x0000002600037308 */ /* 0x000e640000001000 */
[----:B-1----:R-:W-:-:S04]  /*1ad40*/  FFMA R0, R38, R3, -1 ;  /* 0xbf80000026007423 */ /* 0x002fc80000000003 */
[----:B------:R-:W-:-:S04]  /*1ad50*/  FADD.FTZ R0, -R0, -RZ ;  /* 0x800000ff00007221 */ /* 0x000fc80000010100 */
[----:B------:R-:W-:-:S07]  /*1ad60*/  FFMA R56, R3, R0, R3 ;  /* 0x0000000003387223 */ /* 0x000fce0000000003 */
.L_x_537:
[----:B------:R-:W-:Y:S05]  /*1ad70*/  BSYNC B1 ;  /* 0x0000000000017941 */ /* 0x000fea0003800000 */
.L_x_535:
        /* <DEDUP_REMOVED lines=10> */
.L_x_539:
[----:B------:R-:W1:Y:S02]  /*1ae20*/  MUFU.RCP R0, R39 ;  /* 0x0000002700007308 */ /* 0x000e640000001000 */
[----:B-1----:R-:W-:-:S04]  /*1ae30*/  FFMA R2, R39, R0, -1 ;  /* 0xbf80000027027423 */ /* 0x002fc80000000000 */
[----:B------:R-:W-:-:S04]  /*1ae40*/  FADD.FTZ R37, -R2, -RZ ;  /* 0x800000ff02257221 */ /* 0x000fc80000010100 */
[----:B------:R-:W-:-:S07]  /*1ae50*/  FFMA R37, R0, R37, R0 ;  /* 0x0000002500257223 */ /* 0x000fce0000000000 */
.L_x_540:
[----:B------:R-:W-:Y:S05]  /*1ae60*/  BSYNC B1 ;  /* 0x0000000000017941 */ /* 0x000fea0003800000 */
.L_x_538:
        /* <DEDUP_REMOVED lines=10> */
.L_x_542:
[----:B------:R-:W1:Y:S02]  /*1af10*/  MUFU.RCP R3, R40 ;  /* 0x0000002800037308 */ /* 0x000e640000001000 */
[----:B-1----:R-:W-:-:S04]  /*1af20*/  FFMA R0, R40, R3, -1 ;  /* 0xbf80000028007423 */ /* 0x002fc80000000003 */
[----:B------:R-:W-:-:S04]  /*1af30*/  FADD.FTZ R0, -R0, -RZ ;  /* 0x800000ff00007221 */ /* 0x000fc80000010100 */
[----:B------:R-:W-:-:S07]  /*1af40*/  FFMA R38, R3, R0, R3 ;  /* 0x0000000003267223 */ /* 0x000fce0000000003 */
.L_x_543:
[----:B------:R-:W-:Y:S05]  /*1af50*/  BSYNC B1 ;  /* 0x0000000000017941 */ /* 0x000fea0003800000 */
.L_x_541:
        /* <DEDUP_REMOVED lines=10> */
.L_x_545:
[----:B------:R-:W1:Y:S02]  /*1b000*/  MUFU.RCP R0, R41 ;  /* 0x0000002900007308 */ /* 0x000e640000001000 */
[----:B-1----:R-:W-:-:S04]  /*1b010*/  FFMA R2, R41, R0, -1 ;  /* 0xbf80000029027423 */ /* 0x002fc80000000000 */
[----:B------:R-:W-:-:S04]  /*1b020*/  FADD.FTZ R39, -R2, -RZ ;  /* 0x800000ff02277221 */ /* 0x000fc80000010100 */
[----:B------:R-:W-:-:S07]  /*1b030*/  FFMA R39, R0, R39, R0 ;  /* 0x0000002700277223 */ /* 0x000fce0000000000 */
.L_x_546:
[----:B------:R-:W-:Y:S05]  /*1b040*/  BSYNC B1 ;  /* 0x0000000000017941 */ /* 0x000fea0003800000 */
.L_x_544:
        /* <DEDUP_REMOVED lines=10> */
.L_x_548:
[----:B------:R-:W1:Y:S02]  /*1b0f0*/  MUFU.RCP R3, R42 ;  /* 0x0000002a00037308 */ /* 0x000e640000001000 */
[----:B-1----:R-:W-:-:S04]  /*1b100*/  FFMA R0, R42, R3, -1 ;  /* 0xbf8000002a007423 */ /* 0x002fc80000000003 */
[----:B------:R-:W-:-:S04]  /*1b110*/  FADD.FTZ R0, -R0, -RZ ;  /* 0x800000ff00007221 */ /* 0x000fc80000010100 */
[----:B------:R-:W-:-:S07]  /*1b120*/  FFMA R40, R3, R0, R3 ;  /* 0x0000000003287223 */ /* 0x000fce0000000003 */
.L_x_549:
[----:B------:R-:W-:Y:S05]  /*1b130*/  BSYNC B1 ;  /* 0x0000000000017941 */ /* 0x000fea0003800000 */
.L_x_547:
        /* <DEDUP_REMOVED lines=10> */
.L_x_551:
[----:B------:R-:W1:Y:S02]  /*1b1e0*/  MUFU.RCP R0, R43 ;  /* 0x0000002b00007308 */ /* 0x000e640000001000 */
[----:B-1----:R-:W-:-:S04]  /*1b1f0*/  FFMA R2, R43, R0, -1 ;  /* 0xbf8000002b027423 */ /* 0x002fc80000000000 */
[----:B------:R-:W-:-:S04]  /*1b200*/  FADD.FTZ R41, -R2, -RZ ;  /* 0x800000ff02297221 */ /* 0x000fc80000010100 */
[----:B------:R-:W-:-:S07]  /*1b210*/  FFMA R41, R0, R41, R0 ;  /* 0x0000002900297223 */ /* 0x000fce0000000000 */
.L_x_552:
[----:B------:R-:W-:Y:S05]  /*1b220*/  BSYNC B1 ;  /* 0x0000000000017941 */ /* 0x000fea0003800000 */
.L_x_550:
        /* <DEDUP_REMOVED lines=10> */
.L_x_554:
[----:B------:R-:W1:Y:S02]  /*1b2d0*/  MUFU.RCP R3, R44 ;  /* 0x0000002c00037308 */ /* 0x000e640000001000 */
[----:B-1----:R-:W-:-:S04]  /*1b2e0*/  FFMA R0, R44, R3, -1 ;  /* 0xbf8000002c007423 */ /* 0x002fc80000000003 */
[----:B------:R-:W-:-:S04]  /*1b2f0*/  FADD.FTZ R0, -R0, -RZ ;  /* 0x800000ff00007221 */ /* 0x000fc80000010100 */
[----:B------:R-:W-:-:S07]  /*1b300*/  FFMA R42, R3, R0, R3 ;  /* 0x00000000032a7223 */ /* 0x000fce0000000003 */
.L_x_555:
[----:B------:R-:W-:Y:S05]  /*1b310*/  BSYNC B1 ;  /* 0x0000000000017941 */ /* 0x000fea0003800000 */
.L_x_553:
        /* <DEDUP_REMOVED lines=10> */
.L_x_557:
[----:B------:R-:W1:Y:S02]  /*1b3c0*/  MUFU.RCP R0, R45 ;  /* 0x0000002d00007308 */ /* 0x000e640000001000 */
[----:B-1----:R-:W-:-:S04]  /*1b3d0*/  FFMA R2, R45, R0, -1 ;  /* 0xbf8000002d027423 */ /* 0x002fc80000000000 */
[----:B------:R-:W-:-:S04]  /*1b3e0*/  FADD.FTZ R43, -R2, -RZ ;  /* 0x800000ff022b7221 */ /* 0x000fc80000010100 */
[----:B------:R-:W-:-:S07]  /*1b3f0*/  FFMA R43, R0, R43, R0 ;  /* 0x0000002b002b7223 */ /* 0x000fce0000000000 */
.L_x_558:
[----:B------:R-:W-:Y:S05]  /*1b400*/  BSYNC B1 ;  /* 0x0000000000017941 */ /* 0x000fea0003800000 */
.L_x_556:
        /* <DEDUP_REMOVED lines=10> */
.L_x_560:
[----:B------:R-:W1:Y:S02]  /*1b4b0*/  MUFU.RCP R3, R46 ;  /* 0x0000002e00037308 */ /* 0x000e640000001000 */
[----:B-1----:R-:W-:-:S04]  /*1b4c0*/  FFMA R0, R46, R3, -1 ;  /* 0xbf8000002e007423 */ /* 0x002fc80000000003 */
[----:B------:R-:W-:-:S04]  /*1b4d0*/  FADD.FTZ R0, -R0, -RZ ;  /* 0x800000ff00007221 */ /* 0x000fc80000010100 */
[----:B------:R-:W-:-:S07]  /*1b4e0*/  FFMA R44, R3, R0, R3 ;  /* 0x00000000032c7223 */ /* 0x000fce0000000003 */
.L_x_561:
[----:B------:R-:W-:Y:S05]  /*1b4f0*/  BSYNC B1 ;  /* 0x0000000000017941 */ /* 0x000fea0003800000 */
.L_x_559:
        /* <DEDUP_REMOVED lines=10> */
.L_x_563:
[----:B------:R-:W1:Y:S02]  /*1b5a0*/  MUFU.RCP R0, R47 ;  /* 0x0000002f00007308 */ /* 0x000e640000001000 */
[----:B-1----:R-:W-:-:S04]  /*1b5b0*/  FFMA R2, R47, R0, -1 ;  /* 0xbf8000002f027423 */ /* 0x002fc80000000000 */
[----:B------:R-:W-:-:S04]  /*1b5c0*/  FADD.FTZ R45, -R2, -RZ ;  /* 0x800000ff022d7221 */ /* 0x000fc80000010100 */
[----:B------:R-:W-:-:S07]  /*1b5d0*/  FFMA R45, R0, R45, R0 ;  /* 0x0000002d002d7223 */ /* 0x000fce0000000000 */
.L_x_564:
[----:B------:R-:W-:Y:S05]  /*1b5e0*/  BSYNC B1 ;  /* 0x0000000000017941 */ /* 0x000fea0003800000 */
.L_x_562:
        /* <DEDUP_REMOVED lines=10> */
.L_x_566:
[----:B------:R-:W1:Y:S02]  /*1b690*/  MUFU.RCP R3, R48 ;  /* 0x0000003000037308 */ /* 0x000e640000001000 */
[----:B-1----:R-:W-:-:S04]  /*1b6a0*/  FFMA R0, R48, R3, -1 ;  /* 0xbf80000030007423 */ /* 0x002fc80000000003 */
[----:B------:R-:W-:-:S04]  /*1b6b0*/  FADD.FTZ R0, -R0, -RZ ;  /* 0x800000ff00007221 */ /* 0x000fc80000010100 */
[----:B------:R-:W-:-:S07]  /*1b6c0*/  FFMA R46, R3, R0, R3 ;  /* 0x00000000032e7223 */ /* 0x000fce0000000003 */
.L_x_567:
[----:B------:R-:W-:Y:S05]  /*1b6d0*/  BSYNC B1 ;  /* 0x0000000000017941 */ /* 0x000fea0003800000 */
.L_x_565:
        /* <DEDUP_REMOVED lines=10> */
.L_x_569:
[----:B------:R-:W1:Y:S02]  /*1b780*/  MUFU.RCP R0, R49 ;  /* 0x0000003100007308 */ /* 0x000e640000001000 */
[----:B-1----:R-:W-:-:S04]  /*1b790*/  FFMA R2, R49, R0, -1 ;  /* 0xbf80000031027423 */ /* 0x002fc80000000000 */
[----:B------:R-:W-:-:S04]  /*1b7a0*/  FADD.FTZ R47, -R2, -RZ ;  /* 0x800000ff022f7221 */ /* 0x000fc80000010100 */
[----:B------:R-:W-:-:S07]  /*1b7b0*/  FFMA R47, R0, R47, R0 ;  /* 0x0000002f002f7223 */ /* 0x000fce0000000000 */
.L_x_570:
[----:B------:R-:W-:Y:S05]  /*1b7c0*/  BSYNC B1 ;  /* 0x0000000000017941 */ /* 0x000fea0003800000 */
.L_x_568:
        /* <DEDUP_REMOVED lines=10> */
.L_x_572:
[----:B------:R-:W1:Y:S02]  /*1b870*/  MUFU.RCP R3, R50 ;  /* 0x0000003200037308 */ /* 0x000e640000001000 */
[----:B-1----:R-:W-:-:S04]  /*1b880*/  FFMA R0, R50, R3, -1 ;  /* 0xbf80000032007423 */ /* 0x002fc80000000003 */
[----:B------:R-:W-:-:S04]  /*1b890*/  FADD.FTZ R0, -R0, -RZ ;  /* 0x800000ff00007221 */ /* 0x000fc80000010100 */
[----:B------:R-:W-:-:S07]  /*1b8a0*/  FFMA R48, R3, R0, R3 ;  /* 0x0000000003307223 */ /* 0x000fce0000000003 */
.L_x_573:
[----:B------:R-:W-:Y:S05]  /*1b8b0*/  BSYNC B1 ;  /* 0x0000000000017941 */ /* 0x000fea0003800000 */
.L_x_571:
        /* <DEDUP_REMOVED lines=9> */
.L_x_575:
[----:B------:R-:W1:Y:S02]  /*1b950*/  MUFU.RCP R0, R51 ;  /* 0x0000003300007308 */ /* 0x000e640000001000 */
[----:B-1----:R-:W-:-:S04]  /*1b960*/  FFMA R2, R51, R0, -1 ;  /* 0xbf80000033027423 */ /* 0x002fc80000000000 */
[----:B------:R-:W-:-:S04]  /*1b970*/  FADD.FTZ R3, -R2, -RZ ;  /* 0x800000ff02037221 */ /* 0x000fc80000010100 */
[----:B------:R-:W-:-:S07]  /*1b980*/  FFMA R0, R0, R3, R0 ;  /* 0x0000000300007223 */ /* 0x000fce0000000000 */
.L_x_576:
[----:B------:R-:W-:Y:S05]  /*1b990*/  BSYNC B1 ;  /* 0x0000000000017941 */ /* 0x000fea0003800000 */
.L_x_574:
        /* <DEDUP_REMOVED lines=45> */
.L_x_578:
[----:B------:R-:W-:Y:S05]  /*1bc70*/  BSYNC B0 ;  /* 0x0000000000007941 */ /* 0x000fea0003800000 */
.L_x_577:
[----:B------:R-:W-:Y:S06]  /*1bc80*/  BAR.SYNC.DEFER_BLOCKING 0x1, 0x100 ;  /* 0x0044000000007b1d */ /* 0x000fec0000010000 */
[----:B------:R-:W-:Y:S04]  /*1bc90*/  BSSY B0, `(.L_x_579) ;  /* 0x000000a000007945 */ /* 0x000fe80003800000 */
[----:B------:R-:W-:Y:S05]  /*1bca0*/  @P0 BRA `(.L_x_580) ;  /* 0x0000000000200947 */ /* 0x000fea0003800000 */
[----:B------:R-:W-:-:S06]  /*1bcb0*/  UISETP.NE.AND UP0, UPT, UR43, 0x3, UPT ;  /* 0x000000032b00788c */ /* 0x000fcc000bf05270 */
[----:B------:R-:W-:-:S13]  /*1bcc0*/  PLOP3.LUT P2, PT, PT, PT, UP0, 0x80, 0x0 ;  /* 0x000000000000781c */ /* 0x000fda0003f4f008 */
[----:B------:R-:W-:Y:S05]  /*1bcd0*/  @!P2 BRA `(.L_x_581) ;  /* 0x000000000004a947 */ /* 0x000fea0003800000 */
[----:B------:R-:W-:Y:S01]  /*1bce0*/  BPT.TRAP 0x1 ;  /* 0x000000040000795c */ /* 0x000fe20000300000 */
.L_x_581:
[----:B------:R-:W-:-:S04]  /*1bcf0*/  ULEA UR4, UR8, UR46, 0x3 ;  /* 0x0000002e08047291 */ /* 0x000fc8000f8e183f */
[----:B------:R-:W-:-:S04]  /*1bd00*/  UIADD3 UR4, UR4, 0x50, URZ ;  /* 0x0000005004047890 */ /* 0x000fc8000fffe03f */
[----:B------:R-:W-:-:S09]  /*1bd10*/  UPRMT UR4, UR47, 0x654, UR4 ;  /* 0x000006542f047896 */ /* 0x000fd20008000004 */
[----:B------:R-:W-:Y:S03]  /*1bd20*/  SYNCS.ARRIVE.TRANS64.RED.A1T0 RZ, [UR4], RZ ;  /* 0x000000ffffff79a7 */ /* 0x000fe60008100404 */
.L_x_580:
[----:B------:R-:W-:Y:S05]  /*1bd30*/  BSYNC B0 ;  /* 0x0000000000007941 */ /* 0x000fea0003800000 */
.L_x_579:
        /* <DEDUP_REMOVED lines=9> */
.L_x_584:
        /* <DEDUP_REMOVED lines=8> */
.L_x_1150:
[----:B------:R-:W-:Y:S05]  /*1be50*/  BSYNC B1 ;  /* 0x0000000000017941 */ /* 0x000fea0003800000 */
.L_x_585:
        /* <DEDUP_REMOVED lines=8> */
[----:B------:R-:W-:-:S02]  /*1bee0*/  LOP3.LUT R11, R14, 0xffff0000, RZ, 0xc0, !PT ;  /* 0xffff00000e0b7812 */ /* 0x000fc400078ec0ff */
[----:B------:R-:W-:Y:S01]  /*1bef0*/  SHF.L.U32 R19, R15, 0x10, RZ ;  /* 0x000000100f137819 */ /* 0x000fe200000006ff */
        /* <DEDUP_REMOVED lines=28> */
.L_x_587:
[----:B------:R-:W-:Y:S02]  /*1c0c0*/  LOP3.LUT R9, R9, R24, RZ, 0x3c, !PT ;  /* 0x0000001809097212 */ /* 0x000fe400078e3cff */
[----:B------:R-:W-:-:S07]  /*1c0d0*/  SEL R4, R2, RZ, P3 ;  /* 0x000000ff02047207 */ /* 0x000fce0001800000 */
.L_x_583:
[----:B------:R-:W-:Y:S05]  /*1c0e0*/  BSYNC B0 ;  /* 0x0000000000007941 */ /* 0x000fea0003800000 */
.L_x_582:
[----:B-1----:R-:W-:Y:S01]  /*1c0f0*/  MOV R3, 0x3bbb989d ;  /* 0x3bbb989d00037802 */ /* 0x002fe20000000f00 */
[C---:B------:R-:W-:Y:S01]  /*1c100*/  FFMA R89, R17.reuse, R89, R153 ;  /* 0x0000005911597223 */ /* 0x040fe20000000099 */
[C---:B------:R-:W-:Y:S01]  /*1c110*/  FFMA R88, R17.reuse, R88, R154 ;  /* 0x0000005811587223 */ /* 0x040fe2000000009a */
[----:B------:R-:W-:Y:S02]  /*1c120*/  IMAD.MOV.U32 R0, RZ, RZ, 0x437c0000 ;  /* 0x437c0000ff007424 */ /* 0x000fe400078e00ff */
[----:B------:R-:W-:Y:S01]  /*1c130*/  FFMA R90, R17, R90, R23 ;  /* 0x0000005a115a7223 */ /* 0x000fe20000000017 */
[-C--:B------:R-:W-:Y:S01]  /*1c140*/  FFMA.SAT R25, -R89, R3.reuse, 0.5 ;  /* 0x3f00000059197423 */ /* 0x080fe20000002103 */
[----:B------:R-:W-:Y:S01]  /*1c150*/  FFMA.SAT R13, -R88, R3, 0.5 ;  /* 0x3f000000580d7423 */ /* 0x000fe20000002103 */
[C---:B------:R-:W-:Y:S01]  /*1c160*/  FFMA R91, R17.reuse, R91, R152 ;  /* 0x0000005b115b7223 */ /* 0x040fe20000000098 */
[----:B------:R-:W-:Y:S01]  /*1c170*/  FFMA R92, R17, R92, R21 ;  /* 0x0000005c115c7223 */ /* 0x000fe20000000015 */
[-C--:B------:R-:W-:Y:S01]  /*1c180*/  FFMA.RM R2, R25, R0.reuse, 12582913 ;  /* 0x4b40000119027423 */ /* 0x080fe20000004000 */
[-C--:B------:R-:W-:Y:S01]  /*1c190*/  FFMA.RM R13, R13, R0.reuse, 12582913 ;  /* 0x4b4000010d0d7423 */ /* 0x080fe20000004000 */
[-C--:B------:R-:W-:Y:S01]  /*1c1a0*/  FFMA.SAT R25, -R90, R3.reuse, 0.5 ;  /* 0x3f0000005a197423 */ /* 0x080fe20000002103 */
[----:B------:R-:W-:Y:S01]  /*1c1b0*/  FFMA.SAT R27, -R91, R3, 0.5 ;  /* 0x3f0000005b1b7423 */ /* 0x000fe20000002103 */
[----:B------:R-:W-:Y:S01]  /*1c1c0*/  FADD R24, R2, -12583039 ;  /* 0xcb40007f02187421 */ /* 0x000fe20000000000 */
[----:B------:R-:W-:Y:S01]  /*1c1d0*/  FADD R15, R13, -12583039 ;  /* 0xcb40007f0d0f7421 */ /* 0x000fe20000000000 */
[----:B------:R-:W-:Y:S01]  /*1c1e0*/  FFMA.RM R14, R25, R0, 12582913 ;  /* 0x4b400001190e7423 */ /* 0x000fe20000004000 */
[----:B------:R-:W-:Y:S01]  /*1c1f0*/  FFMA R93, R17, R93, R22 ;  /* 0x0000005d115d7223 */ /* 0x000fe20000000016 */
[----:B------:R-:W-:Y:S01]  /*1c200*/  FFMA R24, -R89, 1.4426950216293334961, -R24 ;  /* 0x3fb8aa3b59187823 */ /* 0x000fe20000000918 */
[----:B------:R-:W-:Y:S01]  /*1c210*/  FFMA R15, -R88, 1.4426950216293334961, -R15 ;  /* 0x3fb8aa3b580f7823 */ /* 0x000fe2000000090f */
[----:B------:R-:W-:Y:S01]  /*1c220*/  FADD R25, R14, -12583039 ;  /* 0xcb40007f0e197421 */ /* 0x000fe20000000000 */
[----:B------:R-:W-:Y:S01]  /*1c230*/  FFMA R100, R17, R100, R7 ;  /* 0x0000006411647223 */ /* 0x000fe20000000007 */
[----:B------:R-:W-:Y:S01]  /*1c240*/  FFMA R26, -R89, 1.925963033500011079e-08, R24 ;  /* 0x32a57060591a7823 */ /* 0x000fe20000000118 */
[----:B------:R-:W-:Y:S01]  /*1c250*/  FFMA R15, -R88, 1.925963033500011079e-08, R15 ;  /* 0x32a57060580f7823 */ /* 0x000fe2000000010f */
[----:B------:R-:W-:Y:S01]  /*1c260*/  FFMA.RM R24, R27, R0, 12582913 ;  /* 0x4b4000011b187423 */ /* 0x000fe20000004000 */
[-C--:B------:R-:W-:Y:S01]  /*1c270*/  FFMA.SAT R27, -R92, R3.reuse, 0.5 ;  /* 0x3f0000005c1b7423 */ /* 0x080fe20000002103 */
[----:B------:R-:W-:Y:S01]  /*1c280*/  FFMA R25, -R90, 1.4426950216293334961, -R25 ;  /* 0x3fb8aa3b5a197823 */ /* 0x000fe20000000919 */
[----:B------:R1:W2:Y:S01]  /*1c290*/  MUFU.EX2 R30, R15 ;  /* 0x0000000f001e7308 */ /* 0x0002a20000000800 */
[-C--:B------:R-:W-:Y:S01]  /*1c2a0*/  FFMA.SAT R47, -R100, R3.reuse, 0.5 ;  /* 0x3f000000642f7423 */ /* 0x080fe20000002103 */
[----:B------:R-:W-:Y:S01]  /*1c2b0*/  FADD R32, R24, -12583039 ;  /* 0xcb40007f18207421 */ /* 0x000fe20000000000 */
[----:B------:R-:W-:Y:S01]  /*1c2c0*/  FFMA R28, -R90, 1.925963033500011079e-08, R25 ;  /* 0x32a570605a1c7823 */ /* 0x000fe20000000119 */
[----:B------:R-:W-:Y:S01]  /*1c2d0*/  FFMA.SAT R25, -R93, R3, 0.5 ;  /* 0x3f0000005d197423 */ /* 0x000fe20000002103 */
[C---:B------:R-:W-:Y:S01]  /*1c2e0*/  FFMA R94, R17.reuse, R94, R19 ;  /* 0x0000005e115e7223 */ /* 0x040fe20000000013 */
[C---:B------:R-:W-:Y:S01]  /*1c2f0*/  FFMA R95, R17.reuse, R95, R20 ;  /* 0x0000005f115f7223 */ /* 0x040fe20000000014 */
[C---:B------:R-:W-:Y:S01]  /*1c300*/  FFMA R96, R17.reuse, R96, R18 ;  /* 0x0000006011607223 */ /* 0x040fe20000000012 */
[----:B------:R-:W-:Y:S01]  /*1c310*/  FFMA R97, R17, R97, R12 ;  /* 0x0000006111617223 */ /* 0x000fe2000000000c */
[----:B-1----:R-:W-:Y:S01]  /*1c320*/  FFMA.RM R15, R27, R0, 12582913 ;  /* 0x4b4000011b0f7423 */ /* 0x002fe20000004000 */
[C---:B------:R-:W-:Y:S01]  /*1c330*/  FFMA R98, R17.reuse, R98, R11 ;  /* 0x0000006211627223 */ /* 0x040fe2000000000b */
[C---:B------:R-:W-:Y:S01]  /*1c340*/  FFMA R99, R17.reuse, R99, R10 ;  /* 0x0000006311637223 */ /* 0x040fe2000000000a */
[----:B------:R-:W-:Y:S01]  /*1c350*/  FFMA R101, R17, R101, R8 ;  /* 0x0000006511657223 */ /* 0x000fe20000000008 */
[----:B------:R-:W-:Y:S01]  /*1c360*/  FADD R27, R15, -12583039 ;  /* 0xcb40007f0f1b7421 */ /* 0x000fe20000000000 */
[C---:B------:R-:W-:Y:S01]  /*1c370*/  FFMA R102, R17.reuse, R102, R5 ;  /* 0x0000006611667223 */ /* 0x040fe20000000005 */
[----:B------:R-:W-:Y:S01]  /*1c380*/  FFMA R103, R17, R103, R6 ;  /* 0x0000006711677223 */ /* 0x000fe20000000006 */
[-C--:B------:R-:W-:Y:S01]  /*1c390*/  FFMA.RM R25, R25, R0.reuse, 12582913 ;  /* 0x4b40000119197423 */ /* 0x080fe20000004000 */
[----:B------:R-:W-:Y:S01]  /*1c3a0*/  FFMA R27, -R92, 1.4426950216293334961, -R27 ;  /* 0x3fb8aa3b5c1b7823 */ /* 0x000fe2000000091b */
[-C--:B------:R-:W-:Y:S01]  /*1c3b0*/  FFMA.RM R47, R47, R0.reuse, 12582913 ;  /* 0x4b4000012f2f7423 */ /* 0x080fe20000004000 */
[----:B------:R-:W-:Y:S01]  /*1c3c0*/  FFMA R32, -R91, 1.4426950216293334961, -R32 ;  /* 0x3fb8aa3b5b207823 */ /* 0x000fe20000000920 */
[-C--:B------:R-:W-:Y:S01]  /*1c3d0*/  FFMA.SAT R29, -R94, R3.reuse, 0.5 ;  /* 0x3f0000005e1d7423 */ /* 0x080fe20000002103 */
[----:B------:R-:W-:Y:S01]  /*1c3e0*/  FFMA R33, -R92, 1.925963033500011079e-08, R27 ;  /* 0x32a570605c217823 */ /* 0x000fe2000000011b */
[-C--:B------:R-:W-:Y:S01]  /*1c3f0*/  FFMA.SAT R27, -R95, R3.reuse, 0.5 ;  /* 0x3f0000005f1b7423 */ /* 0x080fe20000002103 */
[-C--:B------:R-:W-:Y:S01]  /*1c400*/  FFMA.SAT R37, -R96, R3.reuse, 0.5 ;  /* 0x3f00000060257423 */ /* 0x080fe20000002103 */
[-C--:B------:R-:W-:Y:S01]  /*1c410*/  FFMA.SAT R39, -R97, R3.reuse, 0.5 ;  /* 0x3f00000061277423 */ /* 0x080fe20000002103 */
[-C--:B------:R-:W-:Y:S01]  /*1c420*/  FFMA.SAT R41, -R98, R3.reuse, 0.5 ;  /* 0x3f00000062297423 */ /* 0x080fe20000002103 */
[-C--:B------:R-:W-:Y:S01]  /*1c430*/  FFMA.SAT R45, -R99, R3.reuse, 0.5 ;  /* 0x3f000000632d7423 */ /* 0x080fe20000002103 */
[-C--:B------:R-:W-:Y:S01]  /*1c440*/  FFMA.SAT R49, -R101, R3.reuse, 0.5 ;  /* 0x3f00000065317423 */ /* 0x080fe20000002103 */
[-C--:B------:R-:W-:Y:S01]  /*1c450*/  FFMA.SAT R51, -R102, R3.reuse, 0.5 ;  /* 0x3f00000066337423 */ /* 0x080fe20000002103 */
[----:B------:R-:W-:Y:S01]  /*1c460*/  FFMA.SAT R53, -R103, R3, 0.5 ;  /* 0x3f00000067357423 */ /* 0x000fe20000002103 */
[----:B------:R-:W-:Y:S01]  /*1c470*/  FADD R34, R25, -12583039 ;  /* 0xcb40007f19227421 */ /* 0x000fe20000000000 */
[----:B------:R-:W-:Y:S01]  /*1c480*/  FADD R3, R47, -12583039 ;  /* 0xcb40007f2f037421 */ /* 0x000fe20000000000 */
[----:B------:R-:W-:Y:S01]  /*1c490*/  FFMA R32, -R91, 1.925963033500011079e-08, R32 ;  /* 0x32a570605b207823 */ /* 0x000fe20000000120 */
[----:B------:R-:W1:Y:S01]  /*1c4a0*/  MUFU.EX2 R28, R28 ;  /* 0x0000001c001c7308 */ /* 0x000e620000000800 */
[-C--:B------:R-:W-:Y:S01]  /*1c4b0*/  FFMA.RM R29, R29, R0.reuse, 12582913 ;  /* 0x4b4000011d1d7423 */ /* 0x080fe20000004000 */
[-C--:B------:R-:W-:Y:S01]  /*1c4c0*/  FFMA.RM R27, R27, R0.reuse, 12582913 ;  /* 0x4b4000011b1b7423 */ /* 0x080fe20000004000 */
[-C--:B------:R-:W-:Y:S01]  /*1c4d0*/  FFMA.RM R37, R37, R0.reuse, 12582913 ;  /* 0x4b40000125257423 */ /* 0x080fe20000004000 */
[C---:B------:R-:W-:Y:S01]  /*1c4e0*/  FFMA R3, -R100.reuse, 1.4426950216293334961, -R3 ;  /* 0x3fb8aa3b64037823 */ /* 0x040fe20000000903 */
[----:B------:R-:W-:Y:S01]  /*1c4f0*/  FFMA R36, -R93, 1.4426950216293334961, -R34 ;  /* 0x3fb8aa3b5d247823 */ /* 0x000fe20000000922 */
[----:B------:R-:W-:Y:S01]  /*1c500*/  FADD R35, R29, -12583039 ;  /* 0xcb40007f1d237421 */ /* 0x000fe20000000000 */
[-C--:B------:R-:W-:Y:S01]  /*1c510*/  FFMA.RM R39, R39, R0.reuse, 12582913 ;  /* 0x4b40000127277423 */ /* 0x080fe20000004000 */
[----:B------:R3:W-:Y:S01]  /*1c520*/  MUFU.EX2 R31, R32 ;  /* 0x00000020001f7308 */ /* 0x0007e20000000800 */
[-C--:B------:R-:W-:Y:S01]  /*1c530*/  FFMA.RM R41, R41, R0.reuse, 12582913 ;  /* 0x4b40000129297423 */ /* 0x080fe20000004000 */
[-C--:B------:R-:W-:Y:S01]  /*1c540*/  FFMA.RM R45, R45, R0.reuse, 12582913 ;  /* 0x4b4000012d2d7423 */ /* 0x080fe20000004000 */
[-C--:B------:R-:W-:Y:S01]  /*1c550*/  FFMA.RM R42, R49, R0.reuse, 12582913 ;  /* 0x4b400001312a7423 */ /* 0x080fe20000004000 */
[-C--:B------:R-:W-:Y:S01]  /*1c560*/  FFMA.RM R51, R51, R0.reuse, 12582913 ;  /* 0x4b40000133337423 */ /* 0x080fe20000004000 */
[----:B------:R-:W-:Y:S01]  /*1c570*/  FFMA.RM R44, R53, R0, 12582913 ;  /* 0x4b400001352c7423 */ /* 0x000fe20000004000 */
[----:B------:R-:W-:Y:S01]  /*1c580*/  FFMA R0, -R100, 1.925963033500011079e-08, R3 ;  /* 0x32a5706064007823 */ /* 0x000fe20000000103 */
[----:B------:R-:W-:Y:S01]  /*1c590*/  SHF.L.U32 R13, R13, 0x17, RZ ;  /* 0x000000170d0d7819 */ /* 0x000fe200000006ff */
[----:B------:R4:W-:Y:S01]  /*1c5a0*/  MUFU.EX2 R34, R33 ;  /* 0x0000002100227308 */ /* 0x0009e20000000800 */
[----:B---3--:R-:W-:Y:S01]  /*1c5b0*/  FADD R32, R27, -12583039 ;  /* 0xcb40007f1b207421 */ /* 0x008fe20000000000 */
[C---:B------:R-:W-:Y:S01]  /*1c5c0*/  FFMA R35, -R94.reuse, 1.4426950216293334961, -R35 ;  /* 0x3fb8aa3b5e237823 */ /* 0x040fe20000000923 */
[----:B------:R-:W-:Y:S01]  /*1c5d0*/  FADD R38, R39, -12583039 ;  /* 0xcb40007f27267421 */ /* 0x000fe20000000000 */
[----:B------:R-:W-:Y:S01]  /*1c5e0*/  FADD R43, R41, -12583039 ;  /* 0xcb40007f292b7421 */ /* 0x000fe20000000000 */
[----:B------:R-:W-:Y:S01]  /*1c5f0*/  FFMA R32, -R95, 1.4426950216293334961, -R32 ;  /* 0x3fb8aa3b5f207823 */ /* 0x000fe20000000920 */
[----:B------:R-:W-:Y:S01]  /*1c600*/  FADD R40, R45, -12583039 ;  /* 0xcb40007f2d287421 */ /* 0x000fe20000000000 */
[----:B------:R-:W-:Y:S01]  /*1c610*/  FADD R53, R51, -12583039 ;  /* 0xcb40007f33357421 */ /* 0x000fe20000000000 */
[----:B------:R3:W-:Y:S01]  /*1c620*/  MUFU.EX2 R49, R0 ;  /* 0x0000000000317308 */ /* 0x0007e20000000800 */
[----:B----4-:R-:W-:Y:S01]  /*1c630*/  FADD R33, R37, -12583039 ;  /* 0xcb40007f25217421 */ /* 0x010fe20000000000 */
[----:B--2---:R-:W-:Y:S01]  /*1c640*/  FFMA R46, R13, R30, 1 ;  /* 0x3f8000000d2e7423 */ /* 0x004fe2000000001e */
[----:B------:R-:W-:Y:S01]  /*1c650*/  FFMA R35, -R94, 1.925963033500011079e-08, R35 ;  /* 0x32a570605e237823 */ /* 0x000fe20000000123 */
[----:B------:R-:W-:Y:S01]  /*1c660*/  FFMA R32, -R95, 1.925963033500011079e-08, R32 ;  /* 0x32a570605f207823 */ /* 0x000fe20000000120 */
[----:B------:R-:W-:Y:S01]  /*1c670*/  FFMA R33, -R96, 1.4426950216293334961, -R33 ;  /* 0x3fb8aa3b60217823 */ /* 0x000fe20000000921 */
[----:B------:R-:W-:Y:S01]  /*1c680*/  FADD R30, R42, -12583039 ;  /* 0xcb40007f2a1e7421 */ /* 0x000fe20000000000 */
[----:B------:R-:W-:Y:S01]  /*1c690*/  SHF.L.U32 R3, R14, 0x17, RZ ;  /* 0x000000170e037819 */ /* 0x000fe200000006ff */
[----:B------:R-:W2:Y:S01]  /*1c6a0*/  MUFU.EX2 R26, R26 ;  /* 0x0000001a001a7308 */ /* 0x000ea20000000800 */
[----:B---3--:R-:W-:Y:S01]  /*1c6b0*/  FADD R0, R44, -12583039 ;  /* 0xcb40007f2c007421 */ /* 0x008fe20000000000 */
[----:B------:R-:W-:Y:S01]  /*1c6c0*/  FFMA R33, -R96, 1.925963033500011079e-08, R33 ;  /* 0x32a5706060217823 */ /* 0x000fe20000000121 */
[----:B------:R-:W-:Y:S01]  /*1c6d0*/  FFMA R38, -R97, 1.4426950216293334961, -R38 ;  /* 0x3fb8aa3b61267823 */ /* 0x000fe20000000926 */
[----:B------:R-:W-:Y:S01]  /*1c6e0*/  FFMA R43, -R98, 1.4426950216293334961, -R43 ;  /* 0x3fb8aa3b622b7823 */ /* 0x000fe2000000092b */
[----:B------:R-:W-:Y:S01]  /*1c6f0*/  FFMA R40, -R99, 1.4426950216293334961, -R40 ;  /* 0x3fb8aa3b63287823 */ /* 0x000fe20000000928 */
[----:B------:R-:W-:Y:S01]  /*1c700*/  FFMA R53, -R102, 1.4426950216293334961, -R53 ;  /* 0x3fb8aa3b66357823 */ /* 0x000fe20000000935 */
[----:B------:R-:W-:Y:S01]  /*1c710*/  FFMA R0, -R103, 1.4426950216293334961, -R0 ;  /* 0x3fb8aa3b67007823 */ /* 0x000fe20000000900 */
[----:B------:R-:W-:Y:S01]  /*1c720*/  FFMA R30, -R101, 1.4426950216293334961, -R30 ;  /* 0x3fb8aa3b651e7823 */ /* 0x000fe2000000091e */
[----:B-1----:R-:W-:Y:S01]  /*1c730*/  FFMA R14, R3, R28, 1 ;  /* 0x3f800000030e7423 */ /* 0x002fe2000000001c */
[----:B------:R-:W-:Y:S01]  /*1c740*/  FFMA R36, -R93, 1.925963033500011079e-08, R36 ;  /* 0x32a570605d247823 */ /* 0x000fe20000000124 */
[----:B------:R-:W1:Y:S01]  /*1c750*/  MUFU.EX2 R35, R35 ;  /* 0x0000002300237308 */ /* 0x000e620000000800 */
[----:B------:R-:W-:Y:S01]  /*1c760*/  FFMA R38, -R97, 1.925963033500011079e-08, R38 ;  /* 0x32a5706061267823 */ /* 0x000fe20000000126 */
[----:B------:R-:W-:Y:S01]  /*1c770*/  FFMA R43, -R98, 1.925963033500011079e-08, R43 ;  /* 0x32a57060622b7823 */ /* 0x000fe2000000012b */
[----:B------:R-:W-:Y:S01]  /*1c780*/  FFMA R40, -R99, 1.925963033500011079e-08, R40 ;  /* 0x32a5706063287823 */ /* 0x000fe20000000128 */
[----:B------:R-:W-:Y:S01]  /*1c790*/  FFMA R53, -R102, 1.925963033500011079e-08, R53 ;  /* 0x32a5706066357823 */ /* 0x000fe20000000135 */
[----:B------:R-:W-:Y:S01]  /*1c7a0*/  FFMA R0, -R103, 1.925963033500011079e-08, R0 ;  /* 0x32a5706067007823 */ /* 0x000fe20000000100 */
[----:B------:R-:W-:Y:S01]  /*1c7b0*/  IADD3 R3, R46, 0x1800000, RZ ;  /* 0x018000002e037810 */ /* 0x000fe20007ffe0ff */
[----:B------:R-:W-:Y:S01]  /*1c7c0*/  FFMA R30, -R101, 1.925963033500011079e-08, R30 ;  /* 0x32a57060651e7823 */ /* 0x000fe2000000011e */
[----:B------:R-:W3:Y:S01]  /*1c7d0*/  MUFU.EX2 R32, R32 ;  /* 0x0000002000207308 */ /* 0x000ee20000000800 */
[----:B------:R-:W-:Y:S01]  /*1c7e0*/  SHF.L.U32 R13, R2, 0x17, RZ ;  /* 0x00000017020d7819 */ /* 0x000fe200000006ff */
[----:B------:R-:W-:Y:S01]  /*1c7f0*/  IMAD.SHL.U32 R28, R37, 0x800000, RZ ;  /* 0x00800000251c7824 */ /* 0x000fe200078e00ff */
[----:B------:R-:W-:Y:S01]  /*1c800*/  LOP3.LUT R3, R3, 0x7f800000, RZ, 0xc0, !PT ;  /* 0x7f80000003037812 */ /* 0x000fe200078ec0ff */
[----:B------:R-:W-:Y:S01]  /*1c810*/  BSSY B1, `(.L_x_588) ;  /* 0x000002e000017945 */ /* 0x000fe20003800000 */
[----:B------:R-:W-:Y:S01]  /*1c820*/  SHF.L.U32 R24, R24, 0x17, RZ ;  /* 0x0000001718187819 */ /* 0x000fe200000006ff */
[----:B--2---:R-:W-:Y:S01]  /*1c830*/  FFMA R13, R13, R26, 1 ;  /* 0x3f8000000d0d7423 */ /* 0x004fe2000000001a */
[----:B------:R-:W-:Y:S01]  /*1c840*/  ISETP.GT.U32.AND P2, PT, R3, 0x1ffffff, PT ;  /* 0x01ffffff0300780c */ /* 0x000fe20003f44070 */
[----:B------:R-:W2:Y:S01]  /*1c850*/  MUFU.EX2 R33, R33 ;  /* 0x0000002100217308 */ /* 0x000ea20000000800 */
[----:B------:R-:W-:Y:S01]  /*1c860*/  SHF.L.U32 R15, R15, 0x17, RZ ;  /* 0x000000170f0f7819 */ /* 0x000fe200000006ff */
[----:B------:R-:W-:Y:S01]  /*1c870*/  FFMA R24, R24, R31, 1 ;  /* 0x3f80000018187423 */ /* 0x000fe2000000001f */
[----:B------:R-:W-:-:S02]  /*1c880*/  SHF.L.U32 R26, R29, 0x17, RZ ;  /* 0x000000171d1a7819 */ /* 0x000fc400000006ff */
[----:B------:R-:W-:Y:S01]  /*1c890*/  SHF.L.U32 R27, R27, 0x17, RZ ;  /* 0x000000171b1b7819 */ /* 0x000fe200000006ff */
[----:B------:R-:W-:Y:S01]  /*1c8a0*/  FFMA R15, R15, R34, 1 ;  /* 0x3f8000000f0f7423 */ /* 0x000fe20000000022 */
[----:B------:R-:W-:Y:S01]  /*1c8b0*/  SHF.L.U32 R25, R25, 0x17, RZ ;  /* 0x0000001719197819 */ /* 0x000fe200000006ff */
[----:B------:R-:W4:Y:S01]  /*1c8c0*/  MUFU.EX2 R36, R36 ;  /* 0x0000002400247308 */ /* 0x000f220000000800 */
[----:B-1----:R-:W-:Y:S01]  /*1c8d0*/  FFMA R26, R26, R35, 1 ;  /* 0x3f8000001a1a7423 */ /* 0x002fe20000000023 */
[----:B---3--:R-:W-:Y:S01]  /*1c8e0*/  FFMA R27, R27, R32, 1 ;  /* 0x3f8000001b1b7423 */ /* 0x008fe20000000020 */
[----:B------:R-:W-:Y:S02]  /*1c8f0*/  SHF.L.U32 R29, R39, 0x17, RZ ;  /* 0x00000017271d7819 */ /* 0x000fe400000006ff */
[----:B------:R-:W-:Y:S02]  /*1c900*/  SHF.L.U32 R31, R45, 0x17, RZ ;  /* 0x000000172d1f7819 */ /* 0x000fe400000006ff */
[----:B------:R-:W-:Y:S01]  /*1c910*/  SHF.L.U32 R32, R47, 0x17, RZ ;  /* 0x000000172f207819 */ /* 0x000fe200000006ff */
[----:B------:R-:W1:Y:S01]  /*1c920*/  MUFU.EX2 R38, R38 ;  /* 0x0000002600267308 */ /* 0x000e620000000800 */
[----:B--2---:R-:W-:Y:S01]  /*1c930*/  FFMA R28, R28, R33, 1 ;  /* 0x3f8000001c1c7423 */ /* 0x004fe20000000021 */
[----:B------:R-:W-:-:S02]  /*1c940*/  SHF.L.U32 R33, R42, 0x17, RZ ;  /* 0x000000172a217819 */ /* 0x000fc400000006ff */
[----:B------:R-:W-:Y:S01]  /*1c950*/  SHF.L.U32 R34, R51, 0x17, RZ ;  /* 0x0000001733227819 */ /* 0x000fe200000006ff */
[----:B------:R-:W-:Y:S01]  /*1c960*/  FFMA R32, R32, R49, 1 ;  /* 0x3f80000020207423 */ /* 0x000fe20000000031 */
[----:B------:R-:W-:Y:S02]  /*1c970*/  SHF.L.U32 R35, R44, 0x17, RZ ;  /* 0x000000172c237819 */ /* 0x000fe400000006ff */
[----:B------:R-:W-:Y:S01]  /*1c980*/  MUFU.EX2 R43, R43 ;  /* 0x0000002b002b7308 */ /* 0x000fe20000000800 */
[----:B----4-:R-:W-:-:S07]  /*1c990*/  FFMA R25, R25, R36, 1 ;  /* 0x3f80000019197423 */ /* 0x010fce0000000024 */
[----:B------:R-:W2:Y:S01]  /*1c9a0*/  MUFU.EX2 R40, R40 ;  /* 0x0000002800287308 */ /* 0x000ea20000000800 */
[----:B-1----:R-:W-:-:S07]  /*1c9b0*/  FFMA R29, R29, R38, 1 ;  /* 0x3f8000001d1d7423 */ /* 0x002fce0000000026 */
[----:B------:R1:W3:Y:S08]  /*1c9c0*/  MUFU.EX2 R2, R30 ;  /* 0x0000001e00027308 */ /* 0x0002f00000000800 */
[----:B------:R-:W4:Y:S01]  /*1c9d0*/  MUFU.EX2 R53, R53 ;  /* 0x0000003500357308 */ /* 0x000f220000000800 */
[----:B-1----:R-:W-:Y:S01]  /*1c9e0*/  SHF.L.U32 R30, R41, 0x17, RZ ;  /* 0x00000017291e7819 */ /* 0x002fe200000006ff */
[----:B--2---:R-:W-:-:S04]  /*1c9f0*/  FFMA R31, R31, R40, 1 ;  /* 0x3f8000001f1f7423 */ /* 0x004fc80000000028 */
[----:B------:R-:W-:Y:S02]  /*1ca00*/  FFMA R30, R30, R43, 1 ;  /* 0x3f8000001e1e7423 */ /* 0x000fe4000000002b */
[----:B------:R-:W1:Y:S01]  /*1ca10*/  MUFU.EX2 R0, R0 ;  /* 0x0000000000007308 */ /* 0x000e620000000800 */
[----:B---3--:R-:W-:Y:S01]  /*1ca20*/  FFMA R33, R33, R2, 1 ;  /* 0x3f80000021217423 */ /* 0x008fe20000000002 */
[----:B----4-:R-:W-:Y:S01]  /*1ca30*/  FFMA R34, R34, R53, 1 ;  /* 0x3f80000022227423 */ /* 0x010fe20000000035 */
[----:B-1----:R-:W-:Y:S01]  /*1ca40*/  FFMA R35, R35, R0, 1 ;  /* 0x3f80000023237423 */ /* 0x002fe20000000000 */
[----:B------:R-:W-:Y:S06]  /*1ca50*/  @P2 BRA `(.L_x_589) ;  /* 0x0000000000142947 */ /* 0x000fec0003800000 */
[----:B------:R-:W-:Y:S01]  /*1ca60*/  IMAD.MOV.U32 R0, RZ, RZ, R46 ;  /* 0x000000ffff007224 */ /* 0x000fe200078e002e */
[----:B------:R-:W-:-:S07]  /*1ca70*/  MOV R2, 0x1ca90 ;  /* 0x0001ca9000027802 */ /* 0x000fce0000000f00 */
[----:B------:R-:W-:Y:S05]  /*1ca80*/  CALL.REL.NOINC `($__internal_0_$__cuda_sm20_rcp_rn_f32_slowpath) ;  /* 0x00000124001c7944 */ /* 0x000fea0003c00000 */
[----:B------:R-:W-:Y:S01]  /*1ca90*/  MOV R37, R0 ;  /* 0x0000000000257202 */ /* 0x000fe20000000f00 */
[----:B------:R-:W-:Y:S06]  /*1caa0*/  BRA `(.L_x_590) ;  /* 0x0000000000107947 */ /* 0x000fec0003800000 */
.L_x_589:
[----:B------:R-:W1:Y:S02]  /*1cab0*/  MUFU.RCP R37, R46 ;  /* 0x0000002e00257308 */ /* 0x000e640000001000 */
[----:B-1----:R-:W-:-:S04]  /*1cac0*/  FFMA R0, R46, R37, -1 ;  /* 0xbf8000002e007423 */ /* 0x002fc80000000025 */
[----:B------:R-:W-:-:S04]  /*1cad0*/  FADD.FTZ R0, -R0, -RZ ;  /* 0x800000ff00007221 */ /* 0x000fc80000010100 */
[----:B------:R-:W-:-:S07]  /*1cae0*/  FFMA R37, R37, R0, R37 ;  /* 0x0000000025257223 */ /* 0x000fce0000000025 */
.L_x_590:
[----:B------:R-:W-:Y:S05]  /*1caf0*/  BSYNC B1 ;  /* 0x0000000000017941 */ /* 0x000fea0003800000 */
.L_x_588:
        /* <DEDUP_REMOVED lines=10> */
.L_x_592:
[----:B------:R-:W1:Y:S02]  /*1cba0*/  MUFU.RCP R36, R13 ;  /* 0x0000000d00247308 */ /* 0x000e640000001000 */
[----:B-1----:R-:W-:-:S04]  /*1cbb0*/  FFMA R0, R13, R36, -1 ;  /* 0xbf8000000d007423 */ /* 0x002fc80000000024 */
[----:B------:R-:W-:-:S04]  /*1cbc0*/  FADD.FTZ R3, -R0, -RZ ;  /* 0x800000ff00037221 */ /* 0x000fc80000010100 */
[----:B------:R-:W-:-:S07]  /*1cbd0*/  FFMA R36, R36, R3, R36 ;  /* 0x0000000324247223 */ /* 0x000fce0000000024 */
.L_x_593:
[----:B------:R-:W-:Y:S05]  /*1cbe0*/  BSYNC B1 ;  /* 0x0000000000017941 */ /* 0x000fea0003800000 */
.L_x_591:
        /* <DEDUP_REMOVED lines=10> */
.L_x_595:
[----:B------:R-:W1:Y:S02]  /*1cc90*/  MUFU.RCP R13, R14 ;  /* 0x0000000e000d7308 */ /* 0x000e640000001000 */
[----:B-1----:R-:W-:-:S04]  /*1cca0*/  FFMA R0, R14, R13, -1 ;  /* 0xbf8000000e007423 */ /* 0x002fc8000000000d */
[----:B------:R-:W-:-:S04]  /*1ccb0*/  FADD.FTZ R0, -R0, -RZ ;  /* 0x800000ff00007221 */ /* 0x000fc80000010100 */
[----:B------:R-:W-:-:S07]  /*1ccc0*/  FFMA R13, R13, R0, R13 ;  /* 0x000000000d0d7223 */ /* 0x000fce000000000d */
.L_x_596:
[----:B------:R-:W-:Y:S05]  /*1ccd0*/  BSYNC B1 ;  /* 0x0000000000017941 */ /* 0x000fea0003800000 */
.L_x_594:
[----:B------:R-:W-:Y:S01]  /*1cce0*/  IADD3 R0, R24, 0x1800000, RZ ;  /* 0x0180000018007810 */ /* 0x000fe20007ffe0ff */
[----:B------:R-:W-:Y:S03]  /*1ccf0*/  BSSY B1, `(.L_x_597) ;  /* 0x000000d000017945 */ /* 0x000fe60003800000 */
[----:B------:R-:W-:-:S04]  /*1cd00*/  LOP3.LUT R0, R0, 0x7f800000, RZ, 0xc0, !PT ;  /* 0x7f80000000007812 */ /* 0x000fc800078ec0ff */
[----:B------:R-:W-:-:S13]  /*1cd10*/  ISETP.GT.U32.AND P2, PT, R0, 0x1ffffff, PT ;  /* 0x01ffffff0000780c */ /* 0x000fda0003f44070 */
[----:B------:R-:W-:Y:S05]  /*1cd20*/  @P2 BRA `(.L_x_598) ;  /* 0x0000000000142947 */ /* 0x000fea0003800000 */
[----:B------:R-:W-:Y:S01]  /*1cd30*/  IMAD.MOV.U32 R0, RZ, RZ, R24 ;  /* 0x000000ffff007224 */ /* 0x000fe200078e0018 */
[----:B------:R-:W-:-:S07]  /*1cd40*/  MOV R2, 0x1cd60 ;  /* 0x0001cd6000027802 */ /* 0x000fce0000000f00 */
[----:B------:R-:W-:Y:S05]  /*1cd50*/  CALL.REL.NOINC `($__internal_0_$__cuda_sm20_rcp_rn_f32_slowpath) ;  /* 0x0000012000687944 */ /* 0x000fea0003c00000 */
[----:B------:R-:W-:Y:S01]  /*1cd60*/  MOV R14, R0 ;  /* 0x00000000000e7202 */ /* 0x000fe20000000f00 */
[----:B------:R-:W-:Y:S06]  /*1cd70*/  BRA `(.L_x_599) ;  /* 0x0000000000107947 */ /* 0x000fec0003800000 */
.L_x_598:
[----:B------:R-:W1:Y:S02]  /*1cd80*/  MUFU.RCP R3, R24 ;  /* 0x0000001800037308 */ /* 0x000e640000001000 */
[----:B-1----:R-:W-:-:S04]  /*1cd90*/  FFMA R0, R24, R3, -1 ;  /* 0xbf80000018007423 */ /* 0x002fc80000000003 */
[----:B------:R-:W-:-:S04]  /*1cda0*/  FADD.FTZ R0, -R0, -RZ ;  /* 0x800000ff00007221 */ /* 0x000fc80000010100 */
[----:B------:R-:W-:-:S07]  /*1cdb0*/  FFMA R14, R3, R0, R3 ;  /* 0x00000000030e7223 */ /* 0x000fce0000000003 */
.L_x_599:
[----:B------:R-:W-:Y:S05]  /*1cdc0*/  BSYNC B1 ;  /* 0x0000000000017941 */ /* 0x000fea0003800000 */
.L_x_597:
        /* <DEDUP_REMOVED lines=10> */
.L_x_601:
[----:B------:R-:W1:Y:S02]  /*1ce70*/  MUFU.RCP R0, R15 ;  /* 0x0000000f00007308 */ /* 0x000e640000001000 */
[----:B-1----:R-:W-:-:S04]  /*1ce80*/  FFMA R2, R15, R0, -1 ;  /* 0xbf8000000f027423 */ /* 0x002fc80000000000 */
[----:B------:R-:W-:-:S04]  /*1ce90*/  FADD.FTZ R39, -R2, -RZ ;  /* 0x800000ff02277221 */ /* 0x000fc80000010100 */
[----:B------:R-:W-:-:S07]  /*1cea0*/  FFMA R39, R0, R39, R0 ;  /* 0x0000002700277223 */ /* 0x000fce0000000000 */
.L_x_602:
[----:B------:R-:W-:Y:S05]  /*1ceb0*/  BSYNC B1 ;  /* 0x0000000000017941 */ /* 0x000fea0003800000 */
.L_x_600:
        /* <DEDUP_REMOVED lines=10> */
.L_x_604:
[----:B------:R-:W1:Y:S02]  /*1cf60*/  MUFU.RCP R24, R25 ;  /* 0x0000001900187308 */ /* 0x000e640000001000 */
[----:B-1----:R-:W-:-:S04]  /*1cf70*/  FFMA R0, R25, R24, -1 ;  /* 0xbf80000019007423 */ /* 0x002fc80000000018 */
[----:B------:R-:W-:-:S04]  /*1cf80*/  FADD.FTZ R3, -R0, -RZ ;  /* 0x800000ff00037221 */ /* 0x000fc80000010100 */
[----:B------:R-:W-:-:S07]  /*1cf90*/  FFMA R24, R24, R3, R24 ;  /* 0x0000000318187223 */ /* 0x000fce0000000018 */
.L_x_605:
[----:B------:R-:W-:Y:S05]  /*1cfa0*/  BSYNC B1 ;  /* 0x0000000000017941 */ /* 0x000fea0003800000 */
.L_x_603:
        /* <DEDUP_REMOVED lines=10> */
.L_x_607:
[----:B------:R-:W1:Y:S02]  /*1d050*/  MUFU.RCP R15, R26 ;  /* 0x0000001a000f7308 */ /* 0x000e640000001000 */
[----:B-1----:R-:W-:-:S04]  /*1d060*/  FFMA R0, R26, R15, -1 ;  /* 0xbf8000001a007423 */ /* 0x002fc8000000000f */
[----:B------:R-:W-:-:S04]  /*1d070*/  FADD.FTZ R0, -R0, -RZ ;  /* 0x800000ff00007221 */ /* 0x000fc80000010100 */
[----:B------:R-:W-:-:S07]  /*1d080*/  FFMA R15, R15, R0, R15 ;  /* 0x000000000f0f7223 */ /* 0x000fce000000000f */
.L_x_608:
[----:B------:R-:W-:Y:S05]  /*1d090*/  BSYNC B1 ;  /* 0x0000000000017941 */ /* 0x000fea0003800000 */
.L_x_606:
        /* <DEDUP_REMOVED lines=10> */
.L_x_610:
[----:B------:R-:W1:Y:S02]  /*1d140*/  MUFU.RCP R26, R27 ;  /* 0x0000001b001a7308 */ /* 0x000e640000001000 */
[----:B-1----:R-:W-:-:S04]  /*1d150*/  FFMA R0, R27, R26, -1 ;  /* 0xbf8000001b007423 */ /* 0x002fc8000000001a */
[----:B------:R-:W-:-:S04]  /*1d160*/  FADD.FTZ R3, -R0, -RZ ;  /* 0x800000ff00037221 */ /* 0x000fc80000010100 */
[----:B------:R-:W-:-:S07]  /*1d170*/  FFMA R26, R26, R3, R26 ;  /* 0x000000031a1a7223 */ /* 0x000fce000000001a */
.L_x_611:
[----:B------:R-:W-:Y:S05]  /*1d180*/  BSYNC B1 ;  /* 0x0000000000017941 */ /* 0x000fea0003800000 */
.L_x_609:
        /* <DEDUP_REMOVED lines=10> */
.L_x_613:
[----:B------:R-:W1:Y:S02]  /*1d230*/  MUFU.RCP R25, R28 ;  /* 0x0000001c00197308 */ /* 0x000e640000001000 */
[----:B-1----:R-:W-:-:S04]  /*1d240*/  FFMA R0, R28, R25, -1 ;  /* 0xbf8000001c007423 */ /* 0x002fc80000000019 */
[----:B------:R-:W-:-:S04]  /*1d250*/  FADD.FTZ R0, -R0, -RZ ;  /* 0x800000ff00007221 */ /* 0x000fc80000010100 */
[----:B------:R-:W-:-:S07]  /*1d260*/  FFMA R25, R25, R0, R25 ;  /* 0x0000000019197223 */ /* 0x000fce0000000019 */
.L_x_614:
[----:B------:R-:W-:Y:S05]  /*1d270*/  BSYNC B1 ;  /* 0x0000000000017941 */ /* 0x000fea0003800000 */
.L_x_612:
        /* <DEDUP_REMOVED lines=10> */
.L_x_616:
[----:B------:R-:W1:Y:S02]  /*1d320*/  MUFU.RCP R28, R29 ;  /* 0x0000001d001c7308 */ /* 0x000e640000001000 */
[----:B-1----:R-:W-:-:S04]  /*1d330*/  FFMA R0, R29, R28, -1 ;  /* 0xbf8000001d007423 */ /* 0x002fc8000000001c */
[----:B------:R-:W-:-:S04]  /*1d340*/  FADD.FTZ R3, -R0, -RZ ;  /* 0x800000ff00037221 */ /* 0x000fc80000010100 */
[----:B------:R-:W-:-:S07]  /*1d350*/  FFMA R28, R28, R3, R28 ;  /* 0x000000031c1c7223 */ /* 0x000fce000000001c */
.L_x_617:
[----:B------:R-:W-:Y:S05]  /*1d360*/  BSYNC B1 ;  /* 0x0000000000017941 */ /* 0x000fea0003800000 */
.L_x_615:
        /* <DEDUP_REMOVED lines=10> */
.L_x_619:
[----:B------:R-:W1:Y:S02]  /*1d410*/  MUFU.RCP R27, R30 ;  /* 0x0000001e001b7308 */ /* 0x000e640000001000 */
[----:B-1----:R-:W-:-:S04]  /*1d420*/  FFMA R0, R30, R27, -1 ;  /* 0xbf8000001e007423 */ /* 0x002fc8000000001b */
[----:B------:R-:W-:-:S04]  /*1d430*/  FADD.FTZ R0, -R0, -RZ ;  /* 0x800000ff00007221 */ /* 0x000fc80000010100 */
[----:B------:R-:W-:-:S07]  /*1d440*/  FFMA R27, R27, R0, R27 ;  /* 0x000000001b1b7223 */ /* 0x000fce000000001b */
.L_x_620:
[----:B------:R-:W-:Y:S05]  /*1d450*/  BSYNC B1 ;  /* 0x0000000000017941 */ /* 0x000fea0003800000 */
.L_x_618:
        /* <DEDUP_REMOVED lines=10> */
.L_x_622:
[----:B------:R-:W1:Y:S02]  /*1d500*/  MUFU.RCP R30, R31 ;  /* 0x0000001f001e7308 */ /* 0x000e640000001000 */
[----:B-1----:R-:W-:-:S04]  /*1d510*/  FFMA R0, R31, R30, -1 ;  /* 0xbf8000001f007423 */ /* 0x002fc8000000001e */
[----:B------:R-:W-:-:S04]  /*1d520*/  FADD.FTZ R3, -R0, -RZ ;  /* 0x800000ff00037221 */ /* 0x000fc80000010100 */
[----:B------:R-:W-:-:S07]  /*1d530*/  FFMA R30, R30, R3, R30 ;  /* 0x000000031e1e7223 */ /* 0x000fce000000001e */
.L_x_623:
[----:B------:R-:W-:Y:S05]  /*1d540*/  BSYNC B1 ;  /* 0x0000000000017941 */ /* 0x000fea0003800000 */
.L_x_621:
        /* <DEDUP_REMOVED lines=10> */
.L_x_625:
[----:B------:R-:W1:Y:S02]  /*1d5f0*/  MUFU.RCP R29, R32 ;  /* 0x00000020001d7308 */ /* 0x000e640000001000 */
[----:B-1----:R-:W-:-:S04]  /*1d600*/  FFMA R0, R32, R29, -1 ;  /* 0xbf80000020007423 */ /* 0x002fc8000000001d */
[----:B------:R-:W-:-:S04]  /*1d610*/  FADD.FTZ R0, -R0, -RZ ;  /* 0x800000ff00007221 */ /* 0x000fc80000010100 */
[----:B------:R-:W-:-:S07]  /*1d620*/  FFMA R29, R29, R0, R29 ;  /* 0x000000001d1d7223 */ /* 0x000fce000000001d */
.L_x_626:
[----:B------:R-:W-:Y:S05]  /*1d630*/  BSYNC B1 ;  /* 0x0000000000017941 */ /* 0x000fea0003800000 */
.L_x_624:
        /* <DEDUP_REMOVED lines=10> */
.L_x_628:
[----:B------:R-:W1:Y:S02]  /*1d6e0*/  MUFU.RCP R32, R33 ;  /* 0x0000002100207308 */ /* 0x000e640000001000 */
[----:B-1----:R-:W-:-:S04]  /*1d6f0*/  FFMA R0, R33, R32, -1 ;  /* 0xbf80000021007423 */ /* 0x002fc80000000020 */
[----:B------:R-:W-:-:S04]  /*1d700*/  FADD.FTZ R3, -R0, -RZ ;  /* 0x800000ff00037221 */ /* 0x000fc80000010100 */
[----:B------:R-:W-:-:S07]  /*1d710*/  FFMA R32, R32, R3, R32 ;  /* 0x0000000320207223 */ /* 0x000fce0000000020 */
.L_x_629:
[----:B------:R-:W-:Y:S05]  /*1d720*/  BSYNC B1 ;  /* 0x0000000000017941 */ /* 0x000fea0003800000 */
.L_x_627:
        /* <DEDUP_REMOVED lines=10> */
.L_x_631:
[----:B------:R-:W1:Y:S02]  /*1d7d0*/  MUFU.RCP R31, R34 ;  /* 0x00000022001f7308 */ /* 0x000e640000001000 */
[----:B-1----:R-:W-:-:S04]  /*1d7e0*/  FFMA R0, R34, R31, -1 ;  /* 0xbf80000022007423 */ /* 0x002fc8000000001f */
[----:B------:R-:W-:-:S04]  /*1d7f0*/  FADD.FTZ R0, -R0, -RZ ;  /* 0x800000ff00007221 */ /* 0x000fc80000010100 */
[----:B------:R-:W-:-:S07]  /*1d800*/  FFMA R31, R31, R0, R31 ;  /* 0x000000001f1f7223 */ /* 0x000fce000000001f */
.L_x_632:
[----:B------:R-:W-:Y:S05]  /*1d810*/  BSYNC B1 ;  /* 0x0000000000017941 */ /* 0x000fea0003800000 */
.L_x_630:
        /* <DEDUP_REMOVED lines=8> */
[----:B------:R-:W-:Y:S05]  /*1d8a0*/  BRA `(.L_x_635) ;  /* 0x0000000000107947 */ /* 0x000fea0003800000 */
.L_x_634:
[----:B------:R-:W1:Y:S02]  /*1d8b0*/  MUFU.RCP R0, R35 ;  /* 0x0000002300007308 */ /* 0x000e640000001000 */
[----:B-1----:R-:W-:-:S04]  /*1d8c0*/  FFMA R2, R35, R0, -1 ;  /* 0xbf80000023027423 */ /* 0x002fc80000000000 */
[----:B------:R-:W-:-:S04]  /*1d8d0*/  FADD.FTZ R3, -R2, -RZ ;  /* 0x800000ff02037221 */ /* 0x000fc80000010100 */
[----:B------:R-:W-:-:S07]  /*1d8e0*/  FFMA R0, R0, R3, R0 ;  /* 0x0000000300007223 */ /* 0x000fce0000000000 */
.L_x_635:
[----:B------:R-:W-:Y:S05]  /*1d8f0*/  BSYNC B1 ;  /* 0x0000000000017941 */ /* 0x000fea0003800000 */
.L_x_633:
        /* <DEDUP_REMOVED lines=45> */
.L_x_637:
[----:B------:R-:W-:Y:S05]  /*1dbd0*/  BSYNC B0 ;  /* 0x0000000000007941 */ /* 0x000fea0003800000 */
.L_x_636:
[----:B------:R-:W-:Y:S06]  /*1dbe0*/  BAR.SYNC.DEFER_BLOCKING 0x1, 0x100 ;  /* 0x0044000000007b1d */ /* 0x000fec0000010000 */
[----:B------:R-:W-:Y:S04]  /*1dbf0*/  BSSY B0, `(.L_x_638) ;  /* 0x000000a000007945 */ /* 0x000fe80003800000 */
[----:B------:R-:W-:Y:S05]  /*1dc00*/  @P0 BRA `(.L_x_639) ;  /* 0x0000000000200947 */ /* 0x000fea0003800000 */
[----:B------:R-:W-:-:S06]  /*1dc10*/  UISETP.NE.AND UP0, UPT, UR43, 0x3, UPT ;  /* 0x000000032b00788c */ /* 0x000fcc000bf05270 */
[----:B------:R-:W-:-:S13]  /*1dc20*/  PLOP3.LUT P2, PT, PT, PT, UP0, 0x80, 0x0 ;  /* 0x000000000000781c */ /* 0x000fda0003f4f008 */
[----:B------:R-:W-:Y:S05]  /*1dc30*/  @!P2 BRA `(.L_x_640) ;  /* 0x000000000004a947 */ /* 0x000fea0003800000 */
[----:B------:R-:W-:Y:S01]  /*1dc40*/  BPT.TRAP 0x1 ;  /* 0x000000040000795c */ /* 0x000fe20000300000 */
.L_x_640:
[----:B------:R-:W-:-:S04]  /*1dc50*/  ULEA UR4, UR8, UR46, 0x3 ;  /* 0x0000002e08047291 */ /* 0x000fc8000f8e183f */
[----:B------:R-:W-:-:S04]  /*1dc60*/  UIADD3 UR4, UR4, 0x50, URZ ;  /* 0x0000005004047890 */ /* 0x000fc8000fffe03f */
[----:B------:R-:W-:-:S09]  /*1dc70*/  UPRMT UR4, UR47, 0x654, UR4 ;  /* 0x000006542f047896 */ /* 0x000fd20008000004 */
[----:B------:R-:W-:Y:S03]  /*1dc80*/  SYNCS.ARRIVE.TRANS64.RED.A1T0 RZ, [UR4], RZ ;  /* 0x000000ffffff79a7 */ /* 0x000fe60008100404 */
.L_x_639:
[----:B------:R-:W-:Y:S05]  /*1dc90*/  BSYNC B0 ;  /* 0x0000000000007941 */ /* 0x000fea0003800000 */
.L_x_638:
        /* <DEDUP_REMOVED lines=9> */
.L_x_643:
        /* <DEDUP_REMOVED lines=8> */
.L_x_1151:
[----:B------:R-:W-:Y:S05]  /*1ddb0*/  BSYNC B1 ;  /* 0x0000000000017941 */ /* 0x000fea0003800000 */
.L_x_644:
        /* <DEDUP_REMOVED lines=9> */
[C---:B---3--:R-:W-:Y:S01]  /*1de50*/  IMAD.U32 R29, R5.reuse, 0x10000, RZ ;  /* 0x00010000051d7824 */ /* 0x048fe200078e00ff */
        /* <DEDUP_REMOVED lines=28> */
.L_x_646:
[----:B------:R-:W-:Y:S02]  /*1e020*/  LOP3.LUT R9, R9, R24, RZ, 0x3c, !PT ;  /* 0x0000001809097212 */ /* 0x000fe400078e3cff */
[----:B------:R-:W-:-:S07]  /*1e030*/  SEL R4, R2, RZ, P3 ;  /* 0x000000ff02047207 */ /* 0x000fce0001800000 */
.L_x_642:
[----:B------:R-:W-:Y:S05]  /*1e040*/  BSYNC B0 ;  /* 0x0000000000007941 */ /* 0x000fea0003800000 */
.L_x_641:
        /* <DEDUP_REMOVED lines=22> */
[----:B----4-:R-:W-:Y:S01]  /*1e1b0*/  FFMA R15, R17, R15, R23 ;  /* 0x0000000f110f7223 */ /* 0x010fe20000000017 */
[----:B------:R-:W-:Y:S02]  /*1e1c0*/  FFMA.SAT R3, -R14, R66, 0.5 ;  /* 0x3f0000000e037423 */ /* 0x000fe40000002142 */
[----:B------:R-:W-:Y:S01]  /*1e1d0*/  FFMA.RM R0, R0, R68, 12582913 ;  /* 0x4b40000100007423 */ /* 0x000fe20000004044 */
[----:B------:R-:W-:Y:S01]  /*1e1e0*/  FFMA.SAT R25, -R15, R66, 0.5 ;  /* 0x3f0000000f197423 */ /* 0x000fe20000002142 */
[----:B------:R-:W-:Y:S01]  /*1e1f0*/  FFMA.RM R37, R3, R68, 12582913 ;  /* 0x4b40000103257423 */ /* 0x000fe20000004044 */
[----:B-----5:R-:W-:Y:S01]  /*1e200*/  FFMA R24, R17, R24, R152 ;  /* 0x0000001811187223 */ /* 0x020fe20000000098 */
[----:B------:R-:W-:Y:S01]  /*1e210*/  FADD R2, R0, -12583039 ;  /* 0xcb40007f00027421 */ /* 0x000fe20000000000 */
[----:B------:R-:W-:Y:S01]  /*1e220*/  FFMA.RM R39, R25, R68, 12582913 ;  /* 0x4b40000119277423 */ /* 0x000fe20000004044 */
[----:B------:R-:W-:Y:S01]  /*1e230*/  FADD R3, R37, -12583039 ;  /* 0xcb40007f25037421 */ /* 0x000fe20000000000 */
[----:B------:R-:W-:Y:S01]  /*1e240*/  FFMA.SAT R28, -R24, R66, 0.5 ;  /* 0x3f000000181c7423 */ /* 0x000fe20000002142 */
[----:B------:R-:W-:Y:S01]  /*1e250*/  FFMA R2, -R13, 1.4426950216293334961, -R2 ;  /* 0x3fb8aa3b0d027823 */ /* 0x000fe20000000902 */
[----:B------:R-:W-:Y:S01]  /*1e260*/  FADD R26, R39, -12583039 ;  /* 0xcb40007f271a7421 */ /* 0x000fe20000000000 */
[----:B------:R-:W-:Y:S01]  /*1e270*/  FFMA R25, -R14, 1.4426950216293334961, -R3 ;  /* 0x3fb8aa3b0e197823 */ /* 0x000fe20000000903 */
[----:B------:R-:W-:Y:S01]  /*1e280*/  FFMA.RM R40, R28, R68, 12582913 ;  /* 0x4b4000011c287423 */ /* 0x000fe20000004044 */
[----:B------:R-:W-:Y:S01]  /*1e290*/  FFMA R2, -R13, 1.925963033500011079e-08, R2 ;  /* 0x32a570600d027823 */ /* 0x000fe20000000102 */
[----:B------:R-:W-:Y:S01]  /*1e2a0*/  FFMA R26, -R15, 1.4426950216293334961, -R26 ;  /* 0x3fb8aa3b0f1a7823 */ /* 0x000fe2000000091a */
[----:B------:R-:W-:Y:S01]  /*1e2b0*/  FFMA R27, -R14, 1.925963033500011079e-08, R25 ;  /* 0x32a570600e1b7823 */ /* 0x000fe20000000119 */
[----:B------:R-:W-:Y:S01]  /*1e2c0*/  FFMA R25, R17, R29, R21 ;  /* 0x0000001d11197223 */ /* 0x000fe20000000015 */
[----:B------:R-:W-:Y:S01]  /*1e2d0*/  FADD R29, R40, -12583039 ;  /* 0xcb40007f281d7421 */ /* 0x000fe20000000000 */
[----:B------:R-:W-:Y:S01]  /*1e2e0*/  FFMA R28, -R15, 1.925963033500011079e-08, R26 ;  /* 0x32a570600f1c7823 */ /* 0x000fe2000000011a */
[----:B------:R-:W-:Y:S01]  /*1e2f0*/  FFMA R26, R17, R31, R22 ;  /* 0x0000001f111a7223 */ /* 0x000fe20000000016 */
[-C--:B------:R-:W-:Y:S01]  /*1e300*/  FFMA.SAT R30, -R25, R66.reuse, 0.5 ;  /* 0x3f000000191e7423 */ /* 0x080fe20000002142 */
[----:B------:R-:W1:Y:S01]  /*1e310*/  MUFU.EX2 R3, R2 ;  /* 0x0000000200037308 */ /* 0x000e620000000800 */
[----:B------:R-:W-:Y:S01]  /*1e320*/  FFMA R29, -R24, 1.4426950216293334961, -R29 ;  /* 0x3fb8aa3b181d7823 */ /* 0x000fe2000000091d */
[----:B------:R-:W-:Y:S01]  /*1e330*/  FFMA.SAT R31, -R26, R66, 0.5 ;  /* 0x3f0000001a1f7423 */ /* 0x000fe20000002142 */
[-C--:B------:R-:W-:Y:S01]  /*1e340*/  FFMA.RM R42, R30, R68.reuse, 12582913 ;  /* 0x4b4000011e2a7423 */ /* 0x080fe20000004044 */
[----:B------:R-:W-:Y:S01]  /*1e350*/  SHF.L.U32 R0, R0, 0x17, RZ ;  /* 0x0000001700007819 */ /* 0x000fe200000006ff */
[----:B------:R-:W-:Y:S01]  /*1e360*/  FFMA R29, -R24, 1.925963033500011079e-08, R29 ;  /* 0x32a57060181d7823 */ /* 0x000fe2000000011d */
[----:B------:R-:W-:Y:S01]  /*1e370*/  FFMA.RM R44, R31, R68, 12582913 ;  /* 0x4b4000011f2c7423 */ /* 0x000fe20000004044 */
[----:B------:R-:W-:Y:S01]  /*1e380*/  FADD R30, R42, -12583039 ;  /* 0xcb40007f2a1e7421 */ /* 0x000fe20000000000 */
[----:B------:R2:W-:Y:S01]  /*1e390*/  MUFU.EX2 R2, R28 ;  /* 0x0000001c00027308 */ /* 0x0005e20000000800 */
[----:B------:R-:W-:Y:S01]  /*1e3a0*/  SHF.L.U32 R37, R37, 0x17, RZ ;  /* 0x0000001725257819 */ /* 0x000fe200000006ff */
[----:B------:R-:W-:Y:S01]  /*1e3b0*/  FADD R31, R44, -12583039 ;  /* 0xcb40007f2c1f7421 */ /* 0x000fe20000000000 */
[----:B------:R-:W-:Y:S01]  /*1e3c0*/  FFMA R30, -R25, 1.4426950216293334961, -R30 ;  /* 0x3fb8aa3b191e7823 */ /* 0x000fe2000000091e */
[----:B------:R-:W-:-:S02]  /*1e3d0*/  SHF.L.U32 R39, R39, 0x17, RZ ;  /* 0x0000001727277819 */ /* 0x000fc400000006ff */
[----:B------:R-:W-:Y:S01]  /*1e3e0*/  FFMA R31, -R26, 1.4426950216293334961, -R31 ;  /* 0x3fb8aa3b1a1f7823 */ /* 0x000fe2000000091f */
[----:B------:R-:W-:Y:S01]  /*1e3f0*/  FFMA R30, -R25, 1.925963033500011079e-08, R30 ;  /* 0x32a57060191e7823 */ /* 0x000fe2000000011e */
[----:B------:R3:W4:Y:S01]  /*1e400*/  MUFU.EX2 R38, R27 ;  /* 0x0000001b00267308 */ /* 0x0007220000000800 */
[----:B--2---:R-:W-:Y:S01]  /*1e410*/  FFMA R28, R17, R33, R20 ;  /* 0x00000021111c7223 */ /* 0x004fe20000000014 */
[----:B------:R-:W-:Y:S01]  /*1e420*/  SHF.L.U32 R40, R40, 0x17, RZ ;  /* 0x0000001728287819 */ /* 0x000fe200000006ff */
[----:B-1----:R-:W-:Y:S02]  /*1e430*/  FFMA R67, R0, R3, 1 ;  /* 0x3f80000000437423 */ /* 0x002fe40000000003 */
[----:B------:R-:W-:-:S03]  /*1e440*/  FFMA.SAT R33, -R28, R66, 0.5 ;  /* 0x3f0000001c217423 */ /* 0x000fc60000002142 */
[----:B------:R1:W2:Y:S01]  /*1e450*/  MUFU.EX2 R41, R29 ;  /* 0x0000001d00297308 */ /* 0x0002a20000000800 */
[----:B---3--:R-:W-:Y:S01]  /*1e460*/  FFMA R27, R17, R32, R19 ;  /* 0x00000020111b7223 */ /* 0x008fe20000000013 */
[----:B------:R-:W-:-:S03]  /*1e470*/  FFMA.RM R48, R33, R68, 12582913 ;  /* 0x4b40000121307423 */ /* 0x000fc60000004044 */
[----:B------:R-:W-:-:S03]  /*1e480*/  FFMA.SAT R32, -R27, R66, 0.5 ;  /* 0x3f0000001b207423 */ /* 0x000fc60000002142 */
[----:B------:R3:W-:Y:S01]  /*1e490*/  MUFU.EX2 R43, R30 ;  /* 0x0000001e002b7308 */ /* 0x0007e20000000800 */
[----:B-1----:R-:W-:Y:S01]  /*1e4a0*/  FFMA R29, R17, R46, R18 ;  /* 0x0000002e111d7223 */ /* 0x002fe20000000012 */
[----:B------:R-:W-:Y:S01]  /*1e4b0*/  FFMA.RM R45, R32, R68, 12582913 ;  /* 0x4b400001202d7423 */ /* 0x000fe20000004044 */
[----:B------:R-:W-:Y:S01]  /*1e4c0*/  FFMA R32, -R26, 1.925963033500011079e-08, R31 ;  /* 0x32a570601a207823 */ /* 0x000fe2000000011f */
[----:B------:R-:W-:Y:S01]  /*1e4d0*/  FADD R31, R48, -12583039 ;  /* 0xcb40007f301f7421 */ /* 0x000fe20000000000 */
[----:B------:R-:W-:Y:S01]  /*1e4e0*/  FFMA.SAT R33, -R29, R66, 0.5 ;  /* 0x3f0000001d217423 */ /* 0x000fe20000002142 */
[----:B------:R-:W-:Y:S01]  /*1e4f0*/  FADD R34, R45, -12583039 ;  /* 0xcb40007f2d227421 */ /* 0x000fe20000000000 */
[----:B----4-:R-:W-:Y:S01]  /*1e500*/  FFMA R37, R37, R38, 1 ;  /* 0x3f80000025257423 */ /* 0x010fe20000000026 */
[----:B------:R1:W-:Y:S01]  /*1e510*/  MUFU.EX2 R46, R32 ;  /* 0x00000020002e7308 */ /* 0x0003e20000000800 */
[----:B---3--:R-:W-:Y:S01]  /*1e520*/  FFMA R30, R17, R36, R12 ;  /* 0x00000024111e7223 */ /* 0x008fe2000000000c */
[----:B------:R-:W-:Y:S01]  /*1e530*/  FFMA.RM R49, R33, R68, 12582913 ;  /* 0x4b40000121317423 */ /* 0x000fe20000004044 */
[----:B------:R-:W-:Y:S01]  /*1e540*/  FFMA R33, -R28, 1.4426950216293334961, -R31 ;  /* 0x3fb8aa3b1c217823 */ /* 0x000fe2000000091f */
[----:B------:R-:W-:Y:S01]  /*1e550*/  FFMA R31, R17, R35, R11 ;  /* 0x00000023111f7223 */ /* 0x000fe2000000000b */
[----:B------:R-:W-:Y:S01]  /*1e560*/  FFMA R34, -R27, 1.4426950216293334961, -R34 ;  /* 0x3fb8aa3b1b227823 */ /* 0x000fe20000000922 */
[----:B------:R-:W-:Y:S01]  /*1e570*/  FFMA.SAT R35, -R30, R66, 0.5 ;  /* 0x3f0000001e237423 */ /* 0x000fe20000002142 */
[----:B------:R-:W-:Y:S01]  /*1e580*/  FADD R50, R49, -12583039 ;  /* 0xcb40007f31327421 */ /* 0x000fe20000000000 */
[----:B------:R-:W-:Y:S01]  /*1e590*/  FFMA R36, -R28, 1.925963033500011079e-08, R33 ;  /* 0x32a570601c247823 */ /* 0x000fe20000000121 */
[----:B-1----:R-:W-:Y:S01]  /*1e5a0*/  FFMA R32, R17, R53, R10 ;  /* 0x0000003511207223 */ /* 0x002fe2000000000a */
[----:B------:R-:W-:Y:S01]  /*1e5b0*/  FFMA R34, -R27, 1.925963033500011079e-08, R34 ;  /* 0x32a570601b227823 */ /* 0x000fe20000000122 */
[----:B------:R-:W-:Y:S01]  /*1e5c0*/  FFMA.RM R53, R35, R68, 12582913 ;  /* 0x4b40000123357423 */ /* 0x000fe20000004044 */
[----:B------:R-:W-:Y:S01]  /*1e5d0*/  FFMA R33, R17, R51, R7 ;  /* 0x0000003311217223 */ /* 0x000fe20000000007 */
[----:B------:R-:W-:Y:S01]  /*1e5e0*/  FFMA.SAT R58, -R32, R66, 0.5 ;  /* 0x3f000000203a7423 */ /* 0x000fe20000002142 */
[----:B------:R1:W3:Y:S01]  /*1e5f0*/  MUFU.EX2 R47, R34 ;  /* 0x00000022002f7308 */ /* 0x0002e20000000800 */
[----:B------:R-:W-:Y:S01]  /*1e600*/  FADD R35, R53, -12583039 ;  /* 0xcb40007f35237421 */ /* 0x000fe20000000000 */
[----:B------:R-:W-:Y:S01]  /*1e610*/  FFMA R54, -R29, 1.4426950216293334961, -R50 ;  /* 0x3fb8aa3b1d367823 */ /* 0x000fe20000000932 */
[----:B------:R-:W-:Y:S01]  /*1e620*/  FFMA.RM R60, R58, R68, 12582913 ;  /* 0x4b4000013a3c7423 */ /* 0x000fe20000004044 */
[-C--:B------:R-:W-:Y:S01]  /*1e630*/  FFMA.SAT R51, -R31, R66.reuse, 0.5 ;  /* 0x3f0000001f337423 */ /* 0x080fe20000002142 */
[----:B------:R-:W-:Y:S01]  /*1e640*/  FFMA.SAT R61, -R33, R66, 0.5 ;  /* 0x3f000000213d7423 */ /* 0x000fe20000002142 */
[----:B------:R-:W-:Y:S01]  /*1e650*/  FFMA R54, -R29, 1.925963033500011079e-08, R54 ;  /* 0x32a570601d367823 */ /* 0x000fe20000000136 */
[----:B------:R-:W-:Y:S01]  /*1e660*/  FFMA R38, R39, R2, 1 ;  /* 0x3f80000027267423 */ /* 0x000fe20000000002 */
[----:B------:R4:W5:Y:S01]  /*1e670*/  MUFU.EX2 R50, R36 ;  /* 0x0000002400327308 */ /* 0x0009620000000800 */
[C---:B-1----:R-:W-:Y:S01]  /*1e680*/  FFMA R34, R17.reuse, R55, R8 ;  /* 0x0000003711227223 */ /* 0x042fe20000000008 */
[----:B------:R-:W-:Y:S01]  /*1e690*/  FFMA R55, -R30, 1.4426950216293334961, -R35 ;  /* 0x3fb8aa3b1e377823 */ /* 0x000fe20000000923 */
[----:B------:R-:W-:Y:S01]  /*1e6a0*/  FFMA R35, R17, R56, R5 ;  /* 0x0000003811237223 */ /* 0x000fe20000000005 */
[----:B------:R-:W-:Y:S01]  /*1e6b0*/  FFMA.RM R57, R51, R68, 12582913 ;  /* 0x4b40000133397423 */ /* 0x000fe20000004044 */
[----:B------:R-:W-:Y:S01]  /*1e6c0*/  FFMA.SAT R63, -R34, R66, 0.5 ;  /* 0x3f000000223f7423 */ /* 0x000fe20000002142 */
[----:B------:R-:W-:Y:S01]  /*1e6d0*/  FFMA.RM R62, R61, R68, 12582913 ;  /* 0x4b4000013d3e7423 */ /* 0x000fe20000004044 */
[----:B------:R-:W-:Y:S01]  /*1e6e0*/  FFMA.SAT R64, -R35, R66, 0.5 ;  /* 0x3f00000023407423 */ /* 0x000fe20000002142 */
[----:B------:R1:W5:Y:S01]  /*1e6f0*/  MUFU.EX2 R51, R54 ;  /* 0x0000003600337308 */ /* 0x0003620000000800 */
[----:B----4-:R-:W-:Y:S01]  /*1e700*/  FFMA R36, R17, R59, R6 ;  /* 0x0000003b11247223 */ /* 0x010fe20000000006 */
[----:B------:R-:W-:Y:S01]  /*1e710*/  FADD R59, R60, -12583039 ;  /* 0xcb40007f3c3b7421 */ /* 0x000fe20000000000 */
[----:B------:R-:W-:Y:S01]  /*1e720*/  FFMA.RM R63, R63, R68, 12582913 ;  /* 0x4b4000013f3f7423 */ /* 0x000fe20000004044 */
[----:B------:R-:W-:Y:S01]  /*1e730*/  FADD R56, R57, -12583039 ;  /* 0xcb40007f39387421 */ /* 0x000fe20000000000 */
[----:B------:R-:W-:Y:S01]  /*1e740*/  FFMA.SAT R66, -R36, R66, 0.5 ;  /* 0x3f00000024427423 */ /* 0x000fe20000002142 */
[----:B------:R-:W-:Y:S01]  /*1e750*/  FFMA R61, -R32, 1.4426950216293334961, -R59 ;  /* 0x3fb8aa3b203d7823 */ /* 0x000fe2000000093b */
[----:B------:R-:W-:Y:S01]  /*1e760*/  FFMA R55, -R30, 1.925963033500011079e-08, R55 ;  /* 0x32a570601e377823 */ /* 0x000fe20000000137 */
[----:B------:R-:W-:Y:S01]  /*1e770*/  FADD R3, R63, -12583039 ;  /* 0xcb40007f3f037421 */ /* 0x000fe20000000000 */
[----:B-1----:R-:W-:Y:S01]  /*1e780*/  FADD R54, R62, -12583039 ;  /* 0xcb40007f3e367421 */ /* 0x002fe20000000000 */
[----:B------:R-:W-:Y:S01]  /*1e790*/  FFMA R61, -R32, 1.925963033500011079e-08, R61 ;  /* 0x32a57060203d7823 */ /* 0x000fe2000000013d */
[-C--:B------:R-:W-:Y:S01]  /*1e7a0*/  FFMA.RM R65, R64, R68.reuse, 12582913 ;  /* 0x4b40000140417423 */ /* 0x080fe20000004044 */
[----:B------:R-:W-:Y:S01]  /*1e7b0*/  FFMA.RM R66, R66, R68, 12582913 ;  /* 0x4b40000142427423 */ /* 0x000fe20000004044 */
[----:B------:R-:W-:Y:S01]  /*1e7c0*/  FFMA R58, -R31, 1.4426950216293334961, -R56 ;  /* 0x3fb8aa3b1f3a7823 */ /* 0x000fe20000000938 */
[----:B------:R-:W-:Y:S01]  /*1e7d0*/  FFMA R64, -R33, 1.4426950216293334961, -R54 ;  /* 0x3fb8aa3b21407823 */ /* 0x000fe20000000936 */
[----:B------:R1:W4:Y:S01]  /*1e7e0*/  MUFU.EX2 R56, R55 ;  /* 0x0000003700387308 */ /* 0x0003220000000800 */
[----:B--2---:R-:W-:Y:S01]  /*1e7f0*/  FFMA R39, R40, R41, 1 ;  /* 0x3f80000028277423 */ /* 0x004fe20000000029 */
[----:B------:R-:W-:-:S02]  /*1e800*/  IMAD.SHL.U32 R40, R42, 0x800000, RZ ;  /* 0x008000002a287824 */ /* 0x000fc400078e00ff */
[----:B------:R-:W-:Y:S01]  /*1e810*/  FADD R0, R65, -12583039 ;  /* 0xcb40007f41007421 */ /* 0x000fe20000000000 */
[----:B------:R-:W-:Y:S01]  /*1e820*/  SHF.L.U32 R42, R45, 0x17, RZ ;  /* 0x000000172d2a7819 */ /* 0x000fe200000006ff */
[----:B------:R-:W-:Y:S01]  /*1e830*/  FFMA R58, -R31, 1.925963033500011079e-08, R58 ;  /* 0x32a570601f3a7823 */ /* 0x000fe2000000013a */
[----:B------:R-:W-:Y:S01]  /*1e840*/  FFMA R64, -R33, 1.925963033500011079e-08, R64 ;  /* 0x32a5706021407823 */ /* 0x000fe20000000140 */
[----:B------:R-:W-:Y:S01]  /*1e850*/  FFMA R2, -R35, 1.4426950216293334961, -R0 ;  /* 0x3fb8aa3b23027823 */ /* 0x000fe20000000900 */
[----:B------:R2:W4:Y:S01]  /*1e860*/  MUFU.EX2 R54, R61 ;  /* 0x0000003d00367308 */ /* 0x0005220000000800 */
[----:B-1----:R-:W-:Y:S01]  /*1e870*/  FFMA R55, -R34, 1.4426950216293334961, -R3 ;  /* 0x3fb8aa3b22377823 */ /* 0x002fe20000000903 */
[----:B---3--:R-:W-:Y:S01]  /*1e880*/  FFMA R42, R42, R47, 1 ;  /* 0x3f8000002a2a7423 */ /* 0x008fe2000000002f */
[----:B------:R-:W-:Y:S01]  /*1e890*/  IADD3 R47, R67, 0x1800000, RZ ;  /* 0x01800000432f7810 */ /* 0x000fe20007ffe0ff */
[----:B------:R-:W-:Y:S01]  /*1e8a0*/  FFMA R2, -R35, 1.925963033500011079e-08, R2 ;  /* 0x32a5706023027823 */ /* 0x000fe20000000102 */
[----:B------:R-:W-:Y:S01]  /*1e8b0*/  FFMA R55, -R34, 1.925963033500011079e-08, R55 ;  /* 0x32a5706022377823 */ /* 0x000fe20000000137 */
[----:B------:R-:W-:Y:S01]  /*1e8c0*/  SHF.L.U32 R41, R44, 0x17, RZ ;  /* 0x000000172c297819 */ /* 0x000fe200000006ff */
[----:B------:R-:W-:Y:S01]  /*1e8d0*/  FFMA R40, R40, R43, 1 ;  /* 0x3f80000028287423 */ /* 0x000fe2000000002b */
[----:B------:R-:W-:Y:S01]  /*1e8e0*/  LOP3.LUT R47, R47, 0x7f800000, RZ, 0xc0, !PT ;  /* 0x7f8000002f2f7812 */ /* 0x000fe200078ec0ff */
[----:B--2---:R-:W-:Y:S01]  /*1e8f0*/  FADD R61, R66, -12583039 ;  /* 0xcb40007f423d7421 */ /* 0x004fe20000000000 */
[----:B------:R1:W2:Y:S01]  /*1e900*/  MUFU.EX2 R0, R55 ;  /* 0x0000003700007308 */ /* 0x0002a20000000800 */
[----:B------:R-:W-:Y:S01]  /*1e910*/  SHF.L.U32 R43, R48, 0x17, RZ ;  /* 0x00000017302b7819 */ /* 0x000fe200000006ff */
[----:B------:R-:W-:Y:S01]  /*1e920*/  FFMA R41, R41, R46, 1 ;  /* 0x3f80000029297423 */ /* 0x000fe2000000002e */
[----:B------:R-:W-:Y:S01]  /*1e930*/  FFMA R45, -R36, 1.4426950216293334961, -R61 ;  /* 0x3fb8aa3b242d7823 */ /* 0x000fe2000000093d */
[----:B------:R-:W-:Y:S01]  /*1e940*/  ISETP.GT.U32.AND P2, PT, R47, 0x1ffffff, PT ;  /* 0x01ffffff2f00780c */ /* 0x000fe20003f44070 */
[----:B------:R-:W-:Y:S01]  /*1e950*/  IMAD.SHL.U32 R48, R62, 0x800000, RZ ;  /* 0x008000003e307824 */ /* 0x000fe200078e00ff */
[----:B------:R-:W-:Y:S01]  /*1e960*/  SHF.L.U32 R44, R49, 0x17, RZ ;  /* 0x00000017312c7819 */ /* 0x000fe200000006ff */
[----:B-----5:R-:W-:Y:S01]  /*1e970*/  FFMA R43, R43, R50, 1 ;  /* 0x3f8000002b2b7423 */ /* 0x020fe20000000032 */
[----:B------:R-:W3:Y:S01]  /*1e980*/  MUFU.EX2 R59, R58 ;  /* 0x0000003a003b7308 */ /* 0x000ee20000000800 */
[----:B-1----:R-:W-:Y:S01]  /*1e990*/  FFMA R55, -R36, 1.925963033500011079e-08, R45 ;  /* 0x32a5706024377823 */ /* 0x002fe2000000012d */
[----:B------:R-:W-:Y:S01]  /*1e9a0*/  SHF.L.U32 R45, R53, 0x17, RZ ;  /* 0x00000017352d7819 */ /* 0x000fe200000006ff */
[----:B------:R-:W-:Y:S01]  /*1e9b0*/  FFMA R44, R44, R51, 1 ;  /* 0x3f8000002c2c7423 */ /* 0x000fe20000000033 */
[----:B------:R-:W-:-:S02]  /*1e9c0*/  SHF.L.U32 R46, R57, 0x17, RZ ;  /* 0x00000017392e7819 */ /* 0x000fc400000006ff */
[----:B------:R-:W-:Y:S01]  /*1e9d0*/  SHF.L.U32 R47, R60, 0x17, RZ ;  /* 0x000000173c2f7819 */ /* 0x000fe200000006ff */
[----:B----4-:R-:W-:Y:S01]  /*1e9e0*/  FFMA R45, R45, R56, 1 ;  /* 0x3f8000002d2d7423 */ /* 0x010fe20000000038 */
[----:B------:R-:W1:Y:S01]  /*1e9f0*/  MUFU.EX2 R3, R64 ;  /* 0x0000004000037308 */ /* 0x000e620000000800 */
[----:B------:R-:W-:Y:S02]  /*1ea00*/  SHF.L.U32 R49, R63, 0x17, RZ ;  /* 0x000000173f317819 */ /* 0x000fe400000006ff */
[----:B------:R-:W-:Y:S01]  /*1ea10*/  SHF.L.U32 R50, R65, 0x17, RZ ;  /* 0x0000001741327819 */ /* 0x000fe200000006ff */
[----:B------:R-:W-:Y:S01]  /*1ea20*/  FFMA R47, R47, R54, 1 ;  /* 0x3f8000002f2f7423 */ /* 0x000fe20000000036 */
[----:B------:R-:W-:Y:S01]  /*1ea30*/  SHF.L.U32 R51, R66, 0x17, RZ ;  /* 0x0000001742337819 */ /* 0x000fe200000006ff */
[----:B--2---:R-:W-:Y:S02]  /*1ea40*/  FFMA R49, R49, R0, 1 ;  /* 0x3f80000031317423 */ /* 0x004fe40000000000 */
[----:B------:R-:W2:Y:S01]  /*1ea50*/  MUFU.EX2 R61, R2 ;  /* 0x00000002003d7308 */ /* 0x000ea20000000800 */
[----:B---3--:R-:W-:-:S07]  /*1ea60*/  FFMA R46, R46, R59, 1 ;  /* 0x3f8000002e2e7423 */ /* 0x008fce000000003b */
[----:B------:R-:W3:Y:S01]  /*1ea70*/  MUFU.EX2 R58, R55 ;  /* 0x00000037003a7308 */ /* 0x000ee20000000800 */
[----:B-1----:R-:W-:Y:S01]  /*1ea80*/  FFMA R48, R48, R3, 1 ;  /* 0x3f80000030307423 */ /* 0x002fe20000000003 */
[----:B--2---:R-:W-:Y:S01]  /*1ea90*/  FFMA R50, R50, R61, 1 ;  /* 0x3f80000032327423 */ /* 0x004fe2000000003d */
[----:B---3--:R-:W-:Y:S01]  /*1eaa0*/  FFMA R51, R51, R58, 1 ;  /* 0x3f80000033337423 */ /* 0x008fe2000000003a */
[----:B------:R-:W-:Y:S06]  /*1eab0*/  @P2 BRA `(.L_x_648) ;  /* 0x0000000000142947 */ /* 0x000fec0003800000 */
[----:B------:R-:W-:Y:S02]  /*1eac0*/  MOV R0, R67 ;  /* 0x0000004300007202 */ /* 0x000fe40000000f00 */
[----:B------:R-:W-:-:S07]  /*1ead0*/  MOV R2, 0x1eaf0 ;  /* 0x0001eaf000027802 */ /* 0x000fce0000000f00 */
[----:B------:R-:W-:Y:S05]  /*1eae0*/  CALL.REL.NOINC `($__internal_0_$__cuda_sm20_rcp_rn_f32_slowpath) ;  /* 0x0000010400047944 */ /* 0x000fea0003c00000 */
[----:B------:R-:W-:Y:S01]  /*1eaf0*/  MOV R54, R0 ;  /* 0x0000000000367202 */ /* 0x000fe20000000f00 */
[----:B------:R-:W-:Y:S06]  /*1eb00*/  BRA `(.L_x_649) ;  /* 0x0000000000107947 */ /* 0x000fec0003800000 */
.L_x_648:
[----:B------:R-:W1:Y:S02]  /*1eb10*/  MUFU.RCP R54, R67 ;  /* 0x0000004300367308 */ /* 0x000e640000001000 */
[----:B-1----:R-:W-:-:S04]  /*1eb20*/  FFMA R0, R67, R54, -1 ;  /* 0xbf80000043007423 */ /* 0x002fc80000000036 */
[----:B------:R-:W-:-:S04]  /*1eb30*/  FADD.FTZ R3, -R0, -RZ ;  /* 0x800000ff00037221 */ /* 0x000fc80000010100 */
[----:B------:R-:W-:-:S07]  /*1eb40*/  FFMA R54, R54, R3, R54 ;  /* 0x0000000336367223 */ /* 0x000fce0000000036 */
.L_x_649:
[----:B------:R-:W-:Y:S05]  /*1eb50*/  BSYNC B1 ;  /* 0x0000000000017941 */ /* 0x000fea0003800000 */
.L_x_647:
        /* <DEDUP_REMOVED lines=10> */
.L_x_651:
[----:B------:R-:W1:Y:S02]  /*1ec00*/  MUFU.RCP R0, R37 ;  /* 0x0000002500007308 */ /* 0x000e640000001000 */
[----:B-1----:R-:W-:-:S04]  /*1ec10*/  FFMA R2, R37, R0, -1 ;  /* 0xbf80000025027423 */ /* 0x002fc80000000000 */
[----:B------:R-:W-:-:S04]  /*1ec20*/  FADD.FTZ R53, -R2, -RZ ;  /* 0x800000ff02357221 */ /* 0x000fc80000010100 */
[----:B------:R-:W-:-:S07]  /*1ec30*/  FFMA R53, R0, R53, R0 ;  /* 0x0000003500357223 */ /* 0x000fce0000000000 */
.L_x_652:
[----:B------:R-:W-:Y:S05]  /*1ec40*/  BSYNC B1 ;  /* 0x0000000000017941 */ /* 0x000fea0003800000 */
.L_x_650:
        /* <DEDUP_REMOVED lines=10> */
.L_x_654:
[----:B------:R-:W1:Y:S02]  /*1ecf0*/  MUFU.RCP R3, R38 ;  /* 0x0000002600037308 */ /* 0x000e640000001000 */
[----:B-1----:R-:W-:-:S04]  /*1ed00*/  FFMA R0, R38, R3, -1 ;  /* 0xbf80000026007423 */ /* 0x002fc80000000003 */
[----:B------:R-:W-:-:S04]  /*1ed10*/  FADD.FTZ R0, -R0, -RZ ;  /* 0x800000ff00007221 */ /* 0x000fc80000010100 */
[----:B------:R-:W-:-:S07]  /*1ed20*/  FFMA R56, R3, R0, R3 ;  /* 0x0000000003387223 */ /* 0x000fce0000000003 */
.L_x_655:
[----:B------:R-:W-:Y:S05]  /*1ed30*/  BSYNC B1 ;  /* 0x0000000000017941 */ /* 0x000fea0003800000 */
.L_x_653:
        /* <DEDUP_REMOVED lines=10> */
.L_x_657:
[----:B------:R-:W1:Y:S02]  /*1ede0*/  MUFU.RCP R0, R39 ;  /* 0x0000002700007308 */ /* 0x000e640000001000 */
[----:B-1----:R-:W-:-:S04]  /*1edf0*/  FFMA R2, R39, R0, -1 ;  /* 0xbf80000027027423 */ /* 0x002fc80000000000 */
[----:B------:R-:W-:-:S04]  /*1ee00*/  FADD.FTZ R37, -R2, -RZ ;  /* 0x800000ff02257221 */ /* 0x000fc80000010100 */
[----:B------:R-:W-:-:S07]  /*1ee10*/  FFMA R37, R0, R37, R0 ;  /* 0x0000002500257223 */ /* 0x000fce0000000000 */
.L_x_658:
[----:B------:R-:W-:Y:S05]  /*1ee20*/  BSYNC B1 ;  /* 0x0000000000017941 */ /* 0x000fea0003800000 */
.L_x_656:
        /* <DEDUP_REMOVED lines=10> */
.L_x_660:
[----:B------:R-:W1:Y:S02]  /*1eed0*/  MUFU.RCP R3, R40 ;  /* 0x0000002800037308 */ /* 0x000e640000001000 */
[----:B-1----:R-:W-:-:S04]  /*1eee0*/  FFMA R0, R40, R3, -1 ;  /* 0xbf80000028007423 */ /* 0x002fc80000000003 */
[----:B------:R-:W-:-:S04]  /*1eef0*/  FADD.FTZ R0, -R0, -RZ ;  /* 0x800000ff00007221 */ /* 0x000fc80000010100 */
[----:B------:R-:W-:-:S07]  /*1ef00*/  FFMA R38, R3, R0, R3 ;  /* 0x0000000003267223 */ /* 0x000fce0000000003 */
.L_x_661:
[----:B------:R-:W-:Y:S05]  /*1ef10*/  BSYNC B1 ;  /* 0x0000000000017941 */ /* 0x000fea0003800000 */
.L_x_659:
        /* <DEDUP_REMOVED lines=10> */
.L_x_663:
[----:B------:R-:W1:Y:S02]  /*1efc0*/  MUFU.RCP R0, R41 ;  /* 0x0000002900007308 */ /* 0x000e640000001000 */
[----:B-1----:R-:W-:-:S04]  /*1efd0*/  FFMA R2, R41, R0, -1 ;  /* 0xbf80000029027423 */ /* 0x002fc80000000000 */
[----:B------:R-:W-:-:S04]  /*1efe0*/  FADD.FTZ R39, -R2, -RZ ;  /* 0x800000ff02277221 */ /* 0x000fc80000010100 */
[----:B------:R-:W-:-:S07]  /*1eff0*/  FFMA R39, R0, R39, R0 ;  /* 0x0000002700277223 */ /* 0x000fce0000000000 */
.L_x_664:
[----:B------:R-:W-:Y:S05]  /*1f000*/  BSYNC B1 ;  /* 0x0000000000017941 */ /* 0x000fea0003800000 */
.L_x_662:
        /* <DEDUP_REMOVED lines=10> */
.L_x_666:
[----:B------:R-:W1:Y:S02]  /*1f0b0*/  MUFU.RCP R3, R42 ;  /* 0x0000002a00037308 */ /* 0x000e640000001000 */
[----:B-1----:R-:W-:-:S04]  /*1f0c0*/  FFMA R0, R42, R3, -1 ;  /* 0xbf8000002a007423 */ /* 0x002fc80000000003 */
[----:B------:R-:W-:-:S04]  /*1f0d0*/  FADD.FTZ R0, -R0, -RZ ;  /* 0x800000ff00007221 */ /* 0x000fc80000010100 */
[----:B------:R-:W-:-:S07]  /*1f0e0*/  FFMA R40, R3, R0, R3 ;  /* 0x0000000003287223 */ /* 0x000fce0000000003 */
.L_x_667:
[----:B------:R-:W-:Y:S05]  /*1f0f0*/  BSYNC B1 ;  /* 0x0000000000017941 */ /* 0x000fea0003800000 */
.L_x_665:
        /* <DEDUP_REMOVED lines=10> */
.L_x_669:
[----:B------:R-:W1:Y:S02]  /*1f1a0*/  MUFU.RCP R0, R43 ;  /* 0x0000002b00007308 */ /* 0x000e640000001000 */
[----:B-1----:R-:W-:-:S04]  /*1f1b0*/  FFMA R2, R43, R0, -1 ;  /* 0xbf8000002b027423 */ /* 0x002fc80000000000 */
[----:B------:R-:W-:-:S04]  /*1f1c0*/  FADD.FTZ R41, -R2, -RZ ;  /* 0x800000ff02297221 */ /* 0x000fc80000010100 */
[----:B------:R-:W-:-:S07]  /*1f1d0*/  FFMA R41, R0, R41, R0 ;  /* 0x0000002900297223 */ /* 0x000fce0000000000 */
.L_x_670:
[----:B------:R-:W-:Y:S05]  /*1f1e0*/  BSYNC B1 ;  /* 0x0000000000017941 */ /* 0x000fea0003800000 */
.L_x_668:
        /* <DEDUP_REMOVED lines=10> */
.L_x_672:
[----:B------:R-:W1:Y:S02]  /*1f290*/  MUFU.RCP R3, R44 ;  /* 0x0000002c00037308 */ /* 0x000e640000001000 */
[----:B-1----:R-:W-:-:S04]  /*1f2a0*/  FFMA R0, R44, R3, -1 ;  /* 0xbf8000002c007423 */ /* 0x002fc80000000003 */
[----:B------:R-:W-:-:S04]  /*1f2b0*/  FADD.FTZ R0, -R0, -RZ ;  /* 0x800000ff00007221 */ /* 0x000fc80000010100 */
[----:B------:R-:W-:-:S07]  /*1f2c0*/  FFMA R42, R3, R0, R3 ;  /* 0x00000000032a7223 */ /* 0x000fce0000000003 */
.L_x_673:
[----:B------:R-:W-:Y:S05]  /*1f2d0*/  BSYNC B1 ;  /* 0x0000000000017941 */ /* 0x000fea0003800000 */
.L_x_671:
        /* <DEDUP_REMOVED lines=10> */
.L_x_675:
[----:B------:R-:W1:Y:S02]  /*1f380*/  MUFU.RCP R0, R45 ;  /* 0x0000002d00007308 */ /* 0x000e640000001000 */
[----:B-1----:R-:W-:-:S04]  /*1f390*/  FFMA R2, R45, R0, -1 ;  /* 0xbf8000002d027423 */ /* 0x002fc80000000000 */
[----:B------:R-:W-:-:S04]  /*1f3a0*/  FADD.FTZ R43, -R2, -RZ ;  /* 0x800000ff022b7221 */ /* 0x000fc80000010100 */
[----:B------:R-:W-:-:S07]  /*1f3b0*/  FFMA R43, R0, R43, R0 ;  /* 0x0000002b002b7223 */ /* 0x000fce0000000000 */
.L_x_676:
[----:B------:R-:W-:Y:S05]  /*1f3c0*/  BSYNC B1 ;  /* 0x0000000000017941 */ /* 0x000fea0003800000 */
.L_x_674:
        /* <DEDUP_REMOVED lines=10> */
.L_x_678:
[----:B------:R-:W1:Y:S02]  /*1f470*/  MUFU.RCP R3, R46 ;  /* 0x0000002e00037308 */ /* 0x000e640000001000 */
[----:B-1----:R-:W-:-:S04]  /*1f480*/  FFMA R0, R46, R3, -1 ;  /* 0xbf8000002e007423 */ /* 0x002fc80000000003 */
[----:B------:R-:W-:-:S04]  /*1f490*/  FADD.FTZ R0, -R0, -RZ ;  /* 0x800000ff00007221 */ /* 0x000fc80000010100 */
[----:B------:R-:W-:-:S07]  /*1f4a0*/  FFMA R44, R3, R0, R3 ;  /* 0x00000000032c7223 */ /* 0x000fce0000000003 */
.L_x_679:
[----:B------:R-:W-:Y:S05]  /*1f4b0*/  BSYNC B1 ;  /* 0x0000000000017941 */ /* 0x000fea0003800000 */
.L_x_677:
        /* <DEDUP_REMOVED lines=10> */
.L_x_681:
[----:B------:R-:W1:Y:S02]  /*1f560*/  MUFU.RCP R0, R47 ;  /* 0x0000002f00007308 */ /* 0x000e640000001000 */
[----:B-1----:R-:W-:-:S04]  /*1f570*/  FFMA R2, R47, R0, -1 ;  /* 0xbf8000002f027423 */ /* 0x002fc80000000000 */
[----:B------:R-:W-:-:S04]  /*1f580*/  FADD.FTZ R45, -R2, -RZ ;  /* 0x800000ff022d7221 */ /* 0x000fc80000010100 */
[----:B------:R-:W-:-:S07]  /*1f590*/  FFMA R45, R0, R45, R0 ;  /* 0x0000002d002d7223 */ /* 0x000fce0000000000 */
.L_x_682:
[----:B------:R-:W-:Y:S05]  /*1f5a0*/  BSYNC B1 ;  /* 0x0000000000017941 */ /* 0x000fea0003800000 */
.L_x_680:
        /* <DEDUP_REMOVED lines=10> */
.L_x_684:
[----:B------:R-:W1:Y:S02]  /*1f650*/  MUFU.RCP R3, R48 ;  /* 0x0000003000037308 */ /* 0x000e640000001000 */
[----:B-1----:R-:W-:-:S04]  /*1f660*/  FFMA R0, R48, R3, -1 ;  /* 0xbf80000030007423 */ /* 0x002fc80000000003 */
[----:B------:R-:W-:-:S04]  /*1f670*/  FADD.FTZ R0, -R0, -RZ ;  /* 0x800000ff00007221 */ /* 0x000fc80000010100 */
[----:B------:R-:W-:-:S07]  /*1f680*/  FFMA R46, R3, R0, R3 ;  /* 0x00000000032e7223 */ /* 0x000fce0000000003 */
.L_x_685:
[----:B------:R-:W-:Y:S05]  /*1f690*/  BSYNC B1 ;  /* 0x0000000000017941 */ /* 0x000fea0003800000 */
.L_x_683:
        /* <DEDUP_REMOVED lines=10> */
.L_x_687:
[----:B------:R-:W1:Y:S02]  /*1f740*/  MUFU.RCP R0, R49 ;  /* 0x0000003100007308 */ /* 0x000e640000001000 */
[----:B-1----:R-:W-:-:S04]  /*1f750*/  FFMA R2, R49, R0, -1 ;  /* 0xbf80000031027423 */ /* 0x002fc80000000000 */
[----:B------:R-:W-:-:S04]  /*1f760*/  FADD.FTZ R47, -R2, -RZ ;  /* 0x800000ff022f7221 */ /* 0x000fc80000010100 */
[----:B------:R-:W-:-:S07]  /*1f770*/  FFMA R47, R0, R47, R0 ;  /* 0x0000002f002f7223 */ /* 0x000fce0000000000 */
.L_x_688:
[----:B------:R-:W-:Y:S05]  /*1f780*/  BSYNC B1 ;  /* 0x0000000000017941 */ /* 0x000fea0003800000 */
.L_x_686:
        /* <DEDUP_REMOVED lines=10> */
.L_x_690:
[----:B------:R-:W1:Y:S02]  /*1f830*/  MUFU.RCP R3, R50 ;  /* 0x0000003200037308 */ /* 0x000e640000001000 */
[----:B-1----:R-:W-:-:S04]  /*1f840*/  FFMA R0, R50, R3, -1 ;  /* 0xbf80000032007423 */ /* 0x002fc80000000003 */
[----:B------:R-:W-:-:S04]  /*1f850*/  FADD.FTZ R0, -R0, -RZ ;  /* 0x800000ff00007221 */ /* 0x000fc80000010100 */
[----:B------:R-:W-:-:S07]  /*1f860*/  FFMA R48, R3, R0, R3 ;  /* 0x0000000003307223 */ /* 0x000fce0000000003 */
.L_x_691:
[----:B------:R-:W-:Y:S05]  /*1f870*/  BSYNC B1 ;  /* 0x0000000000017941 */ /* 0x000fea0003800000 */
.L_x_689:
        /* <DEDUP_REMOVED lines=9> */
.L_x_693:
[----:B------:R-:W1:Y:S02]  /*1f910*/  MUFU.RCP R0, R51 ;  /* 0x0000003300007308 */ /* 0x000e640000001000 */
[----:B-1----:R-:W-:-:S04]  /*1f920*/  FFMA R2, R51, R0, -1 ;  /* 0xbf80000033027423 */ /* 0x002fc80000000000 */
[----:B------:R-:W-:-:S04]  /*1f930*/  FADD.FTZ R3, -R2, -RZ ;  /* 0x800000ff02037221 */ /* 0x000fc80000010100 */
[----:B------:R-:W-:-:S07]  /*1f940*/  FFMA R0, R0, R3, R0 ;  /* 0x0000000300007223 */ /* 0x000fce0000000000 */
.L_x_694:
[----:B------:R-:W-:Y:S05]  /*1f950*/  BSYNC B1 ;  /* 0x0000000000017941 */ /* 0x000fea0003800000 */
.L_x_692:
        /* <DEDUP_REMOVED lines=45> */
.L_x_696:
[----:B------:R-:W-:Y:S05]  /*1fc30*/  BSYNC B0 ;  /* 0x0000000000007941 */ /* 0x000fea0003800000 */
.L_x_695:
[----:B------:R-:W-:Y:S06]  /*1fc40*/  BAR.SYNC.DEFER_BLOCKING 0x1, 0x100 ;  /* 0x0044000000007b1d */ /* 0x000fec0000010000 */
[----:B------:R-:W-:Y:S04]  /*1fc50*/  BSSY B0, `(.L_x_697) ;  /* 0x000000a000007945 */ /* 0x000fe80003800000 */
[----:B------:R-:W-:Y:S05]  /*1fc60*/  @P0 BRA `(.L_x_698) ;  /* 0x0000000000200947 */ /* 0x000fea0003800000 */
[----:B------:R-:W-:-:S06]  /*1fc70*/  UISETP.NE.AND UP0, UPT, UR43, 0x3, UPT ;  /* 0x000000032b00788c */ /* 0x000fcc000bf05270 */
[----:B------:R-:W-:-:S13]  /*1fc80*/  PLOP3.LUT P2, PT, PT, PT, UP0, 0x80, 0x0 ;  /* 0x000000000000781c */ /* 0x000fda0003f4f008 */
[----:B------:R-:W-:Y:S05]  /*1fc90*/  @!P2 BRA `(.L_x_699) ;  /* 0x000000000004a947 */ /* 0x000fea0003800000 */
[----:B------:R-:W-:Y:S01]  /*1fca0*/  BPT.TRAP 0x1 ;  /* 0x000000040000795c */ /* 0x000fe20000300000 */
.L_x_699:
[----:B------:R-:W-:-:S04]  /*1fcb0*/  ULEA UR4, UR8, UR46, 0x3 ;  /* 0x0000002e08047291 */ /* 0x000fc8000f8e183f */
[----:B------:R-:W-:-:S04]  /*1fcc0*/  UIADD3 UR4, UR4, 0x50, URZ ;  /* 0x0000005004047890 */ /* 0x000fc8000fffe03f */
[----:B------:R-:W-:-:S09]  /*1fcd0*/  UPRMT UR4, UR47, 0x654, UR4 ;  /* 0x000006542f047896 */ /* 0x000fd20008000004 */
[----:B------:R-:W-:Y:S03]  /*1fce0*/  SYNCS.ARRIVE.TRANS64.RED.A1T0 RZ, [UR4], RZ ;  /* 0x000000ffffff79a7 */ /* 0x000fe60008100404 */
.L_x_698:
[----:B------:R-:W-:Y:S05]  /*1fcf0*/  BSYNC B0 ;  /* 0x0000000000007941 */ /* 0x000fea0003800000 */
.L_x_697:
        /* <DEDUP_REMOVED lines=9> */
.L_x_702:
        /* <DEDUP_REMOVED lines=8> */
.L_x_1152:
[----:B------:R-:W-:Y:S05]  /*1fe10*/  BSYNC B1 ;  /* 0x0000000000017941 */ /* 0x000fea0003800000 */
.L_x_703:
[----:B------:R-:W-:Y:S05]  /*1fe20*/  @P1 BRA `(.L_x_705) ;  /* 0x0000000000941947 */ /* 0x000fea0003800000 */
[----:B------:R-:W-:Y:S01]  /*1fe30*/  LEA R25, R4, R156, 0xd ;  /* 0x0000009c04197211 */ /* 0x000fe200078e68ff */
[----:B------:R-:W-:Y:S05]  /*1fe40*/  WARPSYNC.ALL ;  /* 0x0000000000007948 */ /* 0x000fea0003800000 */
[----:B------:R-:W-:Y:S01]  /*1fe50*/  LEA R12, R164, R25, 0x1 ;  /* 0x00000019a40c7211 */ /* 0x000fe200078e08ff */
[----:B------:R-:W2:Y:S05]  /*1fe60*/  LDSM.16.M88.4 R4, [R25] ;  /* 0x000000001904783b */ /* 0x000eaa0000000200 */
[----:B------:R-:W3:Y:S01]  /*1fe70*/  LDSM.16.M88.4 R12, [R12] ;  /* 0x000000000c0c783b */ /* 0x000ee20000000200 */
[----:B--2---:R-:W-:Y:S01]  /*1fe80*/  IMAD.U32 R23, R5, 0x10000, RZ ;  /* 0x0001000005177824 */ /* 0x004fe200078e00ff */
        /* <DEDUP_REMOVED lines=11> */
[----:B-1----:R-:W-:Y:S01]  /*1ff40*/  SHF.L.U32 R3, R4, 0x10, RZ ;  /* 0x0000001004037819 */ /* 0x002fe200000006ff */
        /* <DEDUP_REMOVED lines=16> */
[----:B------:R-:W-:-:S02]  /*20050*/  FMUL R7, R16, R31 ;  /* 0x0000001f10077220 */ /* 0x000fc40000400000 */
[C---:B------:R-:W-:Y:S02]  /*20060*/  FMUL R8, R16.reuse, R33 ;  /* 0x0000002110087220 */ /* 0x040fe40000400000 */
[----:B------:R-:W-:-:S07]  /*20070*/  FMUL R6, R16, R15 ;  /* 0x0000000f10067220 */ /* 0x000fce0000400000 */
.L_x_705:
[----:B------:R-:W-:Y:S02]  /*20080*/  LOP3.LUT R9, R9, R24, RZ, 0x3c, !PT ;  /* 0x0000001809097212 */ /* 0x000fe400078e3cff */
[----:B------:R-:W-:-:S07]  /*20090*/  SEL R4, R2, RZ, P3 ;  /* 0x000000ff02047207 */ /* 0x000fce0001800000 */
.L_x_701:
[----:B------:R-:W-:Y:S05]  /*200a0*/  BSYNC B0 ;  /* 0x0000000000007941 */ /* 0x000fea0003800000 */
.L_x_700:
[----:B------:R-:W-:Y:S01]  /*200b0*/  MOV R47, 0x3bbb989d ;  /* 0x3bbb989d002f7802 */ /* 0x000fe20000000f00 */
[C---:B------:R-:W-:Y:S01]  /*200c0*/  FFMA R105, R17.reuse, R105, R153 ;  /* 0x0000006911697223 */ /* 0x040fe20000000099 */
[----:B------:R-:W-:Y:S01]  /*200d0*/  MOV R49, 0x437c0000 ;  /* 0x437c000000317802 */ /* 0x000fe20000000f00 */
[C---:B------:R-:W-:Y:S01]  /*200e0*/  FFMA R106, R17.reuse, R106, R23 ;  /* 0x0000006a116a7223 */ /* 0x040fe20000000017 */
[----:B------:R-:W-:Y:S01]  /*200f0*/  FFMA R104, R17, R104, R154 ;  /* 0x0000006811687223 */ /* 0x000fe2000000009a */
[----:B------:R-:W-:Y:S01]  /*20100*/  FFMA.SAT R2, -R105, R47, 0.5 ;  /* 0x3f00000069027423 */ /* 0x000fe2000000212f */
[C---:B------:R-:W-:Y:S01]  /*20110*/  FFMA R107, R17.reuse, R107, R152 ;  /* 0x0000006b116b7223 */ /* 0x040fe20000000098 */
[-C--:B------:R-:W-:Y:S01]  /*20120*/  FFMA.SAT R13, -R106, R47.reuse, 0.5 ;  /* 0x3f0000006a0d7423 */ /* 0x080fe2000000212f */
[----:B-1----:R-:W-:Y:S01]  /*20130*/  FFMA.SAT R0, -R104, R47, 0.5 ;  /* 0x3f00000068007423 */ /* 0x002fe2000000212f */
[----:B------:R-:W-:Y:S01]  /*20140*/  FFMA.RM R2, R2, R49, 12582913 ;  /* 0x4b40000102027423 */ /* 0x000fe20000004031 */
[----:B------:R-:W-:Y:S01]  /*20150*/  FFMA R109, R17, R109, R22 ;  /* 0x0000006d116d7223 */ /* 0x000fe20000000016 */
[-C--:B------:R-:W-:Y:S01]  /*20160*/  FFMA.RM R15, R13, R49.reuse, 12582913 ;  /* 0x4b4000010d0f7423 */ /* 0x080fe20000004031 */
[----:B------:R-:W-:Y:S01]  /*20170*/  FFMA R108, R17, R108, R21 ;  /* 0x0000006c116c7223 */ /* 0x000fe20000000015 */
[----:B------:R-:W-:Y:S01]  /*20180*/  FADD R14, R2, -12583039 ;  /* 0xcb40007f020e7421 */ /* 0x000fe20000000000 */
[----:B------:R-:W-:Y:S01]  /*20190*/  FFMA.RM R0, R0, R49, 12582913 ;  /* 0x4b40000100007423 */ /* 0x000fe20000004031 */
[-C--:B------:R-:W-:Y:S01]  /*201a0*/  FFMA.SAT R24, -R107, R47.reuse, 0.5 ;  /* 0x3f0000006b187423 */ /* 0x080fe2000000212f */
[-C--:B------:R-:W-:Y:S01]  /*201b0*/  FFMA.SAT R30, -R109, R47.reuse, 0.5 ;  /* 0x3f0000006d1e7423 */ /* 0x080fe2000000212f */
[----:B------:R-:W-:Y:S01]  /*201c0*/  FFMA R14, -R105, 1.4426950216293334961, -R14 ;  /* 0x3fb8aa3b690e7823 */ /* 0x000fe2000000090e */
[----:B------:R-:W-:Y:S01]  /*201d0*/  FADD R13, R15, -12583039 ;  /* 0xcb40007f0f0d7421 */ /* 0x000fe20000000000 */
[----:B------:R-:W-:Y:S01]  /*201e0*/  FFMA.SAT R27, -R108, R47, 0.5 ;  /* 0x3f0000006c1b7423 */ /* 0x000fe2000000212f */
[----:B------:R-:W-:Y:S01]  /*201f0*/  FFMA R110, R17, R110, R19 ;  /* 0x0000006e116e7223 */ /* 0x000fe20000000013 */
[----:B------:R-:W-:Y:S01]  /*20200*/  FADD R3, R0, -12583039 ;  /* 0xcb40007f00037421 */ /* 0x000fe20000000000 */
[----:B------:R-:W-:Y:S01]  /*20210*/  FFMA R14, -R105, 1.925963033500011079e-08, R14 ;  /* 0x32a57060690e7823 */ /* 0x000fe2000000010e */
[-C--:B------:R-:W-:Y:S01]  /*20220*/  FFMA.RM R26, R24, R49.reuse, 12582913 ;  /* 0x4b400001181a7423 */ /* 0x080fe20000004031 */
[-C--:B------:R-:W-:Y:S01]  /*20230*/  FFMA.RM R30, R30, R49.reuse, 12582913 ;  /* 0x4b4000011e1e7423 */ /* 0x080fe20000004031 */
[----:B------:R-:W-:Y:S01]  /*20240*/  FFMA R25, -R106, 1.4426950216293334961, -R13 ;  /* 0x3fb8aa3b6a197823 */ /* 0x000fe2000000090d */
[----:B------:R-:W-:Y:S01]  /*20250*/  FFMA.RM R29, R27, R49, 12582913 ;  /* 0x4b4000011b1d7423 */ /* 0x000fe20000004031 */
[----:B------:R-:W-:Y:S01]  /*20260*/  FFMA.SAT R32, -R110, R47, 0.5 ;  /* 0x3f0000006e207423 */ /* 0x000fe2000000212f */
[----:B------:R-:W-:Y:S01]  /*20270*/  FFMA R3, -R104, 1.4426950216293334961, -R3 ;  /* 0x3fb8aa3b68037823 */ /* 0x000fe20000000903 */
[----:B------:R1:W2:Y:S01]  /*20280*/  MUFU.EX2 R13, R14 ;  /* 0x0000000e000d7308 */ /* 0x0002a20000000800 */
[----:B------:R-:W-:Y:S01]  /*20290*/  FADD R24, R26, -12583039 ;  /* 0xcb40007f1a187421 */ /* 0x000fe20000000000 */
[----:B------:R-:W-:Y:S01]  /*202a0*/  FFMA R111, R17, R111, R20 ;  /* 0x0000006f116f7223 */ /* 0x000fe20000000014 */
[----:B------:R-:W-:Y:S01]  /*202b0*/  FFMA R25, -R106, 1.925963033500011079e-08, R25 ;  /* 0x32a570606a197823 */ /* 0x000fe20000000119 */
[----:B------:R-:W-:Y:S01]  /*202c0*/  FADD R27, R29, -12583039 ;  /* 0xcb40007f1d1b7421 */ /* 0x000fe20000000000 */
[C---:B------:R-:W-:Y:S01]  /*202d0*/  FFMA R113, R17.reuse, R113, R12 ;  /* 0x0000007111717223 */ /* 0x040fe2000000000c */
[----:B------:R-:W-:Y:S01]  /*202e0*/  FFMA.RM R33, R32, R49, 12582913 ;  /* 0x4b40000120217423 */ /* 0x000fe20000004031 */
[----:B------:R-:W-:Y:S01]  /*202f0*/  FFMA R112, R17, R112, R18 ;  /* 0x0000007011707223 */ /* 0x000fe20000000012 */
[----:B------:R-:W-:Y:S01]  /*20300*/  FFMA R3, -R104, 1.925963033500011079e-08, R3 ;  /* 0x32a5706068037823 */ /* 0x000fe20000000103 */
[----:B-1----:R-:W-:Y:S01]  /*20310*/  FADD R14, R30, -12583039 ;  /* 0xcb40007f1e0e7421 */ /* 0x002fe20000000000 */
[----:B------:R-:W-:Y:S01]  /*20320*/  FFMA R28, -R107, 1.4426950216293334961, -R24 ;  /* 0x3fb8aa3b6b1c7823 */ /* 0x000fe20000000918 */
[-C--:B------:R-:W-:Y:S01]  /*20330*/  FFMA.SAT R34, -R111, R47.reuse, 0.5 ;  /* 0x3f0000006f227423 */ /* 0x080fe2000000212f */
[----:B------:R1:W3:Y:S01]  /*20340*/  MUFU.EX2 R24, R25 ;  /* 0x0000001900187308 */ /* 0x0002e20000000800 */
[----:B------:R-:W-:Y:S01]  /*20350*/  FFMA R32, -R109, 1.4426950216293334961, -R14 ;  /* 0x3fb8aa3b6d207823 */ /* 0x000fe2000000090e */
[----:B------:R-:W-:Y:S01]  /*20360*/  FFMA R31, -R108, 1.4426950216293334961, -R27 ;  /* 0x3fb8aa3b6c1f7823 */ /* 0x000fe2000000091b */
[-C--:B------:R-:W-:Y:S01]  /*20370*/  FFMA.SAT R38, -R113, R47.reuse, 0.5 ;  /* 0x3f00000071267423 */ /* 0x080fe2000000212f */
[----:B------:R-:W-:Y:S01]  /*20380*/  FFMA.SAT R36, -R112, R47, 0.5 ;  /* 0x3f00000070247423 */ /* 0x000fe2000000212f */
[----:B------:R-:W-:Y:S01]  /*20390*/  FFMA R28, -R107, 1.925963033500011079e-08, R28 ;  /* 0x32a570606b1c7823 */ /* 0x000fe2000000011c */
[----:B------:R-:W-:Y:S01]  /*203a0*/  FFMA R114, R17, R114, R11 ;  /* 0x0000007211727223 */ /* 0x000fe2000000000b */
[----:B------:R-:W-:Y:S01]  /*203b0*/  FFMA R32, -R109, 1.925963033500011079e-08, R32 ;  /* 0x32a570606d207823 */ /* 0x000fe20000000120 */
[-C--:B------:R-:W-:Y:S01]  /*203c0*/  FFMA.RM R34, R34, R49.reuse, 12582913 ;  /* 0x4b40000122227423 */ /* 0x080fe20000004031 */
[----:B-1----:R-:W-:Y:S01]  /*203d0*/  FADD R25, R33, -12583039 ;  /* 0xcb40007f21197421 */ /* 0x002fe20000000000 */
[----:B------:R-:W-:Y:S01]  /*203e0*/  MUFU.EX2 R3, R3 ;  /* 0x0000000300037308 */ /* 0x000fe20000000800 */
[----:B------:R-:W-:Y:S01]  /*203f0*/  FFMA R31, -R108, 1.925963033500011079e-08, R31 ;  /* 0x32a570606c1f7823 */ /* 0x000fe2000000011f */
[-C--:B------:R-:W-:Y:S01]  /*20400*/  FFMA.RM R38, R38, R49.reuse, 12582913 ;  /* 0x4b40000126267423 */ /* 0x080fe20000004031 */
[----:B------:R-:W-:Y:S01]  /*20410*/  FFMA R35, -R110, 1.4426950216293334961, -R25 ;  /* 0x3fb8aa3b6e237823 */ /* 0x000fe20000000919 */
[----:B------:R-:W-:Y:S01]  /*20420*/  FFMA.RM R37, R36, R49, 12582913 ;  /* 0x4b40000124257423 */ /* 0x000fe20000004031 */
[----:B------:R-:W-:Y:S01]  /*20430*/  FFMA.SAT R40, -R114, R47, 0.5 ;  /* 0x3f00000072287423 */ /* 0x000fe2000000212f */
[C---:B------:R-:W-:Y:S01]  /*20440*/  FFMA R115, R17.reuse, R115, R10 ;  /* 0x0000007311737223 */ /* 0x040fe2000000000a */
[----:B------:R-:W-:Y:S01]  /*20450*/  FFMA R35, -R110, 1.925963033500011079e-08, R35 ;  /* 0x32a570606e237823 */ /* 0x000fe20000000123 */
[----:B------:R1:W4:Y:S01]  /*20460*/  MUFU.EX2 R27, R28 ;  /* 0x0000001c001b7308 */ /* 0x0003220000000800 */
[C---:B------:R-:W-:Y:S01]  /*20470*/  FFMA R116, R17.reuse, R116, R7 ;  /* 0x0000007411747223 */ /* 0x040fe20000000007 */
[C---:B------:R-:W-:Y:S01]  /*20480*/  FFMA R117, R17.reuse, R117, R8 ;  /* 0x0000007511757223 */ /* 0x040fe20000000008 */
[C---:B------:R-:W-:Y:S01]  /*20490*/  FFMA R118, R17.reuse, R118, R5 ;  /* 0x0000007611767223 */ /* 0x040fe20000000005 */
[----:B------:R-:W-:Y:S01]  /*204a0*/  FFMA.RM R41, R40, R49, 12582913 ;  /* 0x4b40000128297423 */ /* 0x000fe20000004031 */
[----:B------:R-:W-:Y:S01]  /*204b0*/  FFMA R119, R17, R119, R6 ;  /* 0x0000007711777223 */ /* 0x000fe20000000006 */
[-C--:B------:R-:W-:Y:S01]  /*204c0*/  FFMA.SAT R42, -R115, R47.reuse, 0.5 ;  /* 0x3f000000732a7423 */ /* 0x080fe2000000212f */
[-C--:B------:R-:W-:Y:S01]  /*204d0*/  FFMA.SAT R44, -R116, R47.reuse, 0.5 ;  /* 0x3f000000742c7423 */ /* 0x080fe2000000212f */
[----:B------:R5:W-:Y:S01]  /*204e0*/  MUFU.EX2 R25, R32 ;  /* 0x0000002000197308 */ /* 0x000be20000000800 */
[----:B-1----:R-:W-:Y:S01]  /*204f0*/  FADD R28, R34, -12583039 ;  /* 0xcb40007f221c7421 */ /* 0x002fe20000000000 */
[-C--:B------:R-:W-:Y:S01]  /*20500*/  FFMA.SAT R45, -R117, R47.reuse, 0.5 ;  /* 0x3f000000752d7423 */ /* 0x080fe2000000212f */
[-C--:B------:R-:W-:Y:S01]  /*20510*/  FFMA.SAT R46, -R118, R47.reuse, 0.5 ;  /* 0x3f000000762e7423 */ /* 0x080fe2000000212f */
[----:B------:R-:W-:Y:S01]  /*20520*/  FFMA.SAT R47, -R119, R47, 0.5 ;  /* 0x3f000000772f7423 */ /* 0x000fe2000000212f */
[C---:B------:R-:W-:Y:S01]  /*20530*/  FFMA R36, -R111.reuse, 1.4426950216293334961, -R28 ;  /* 0x3fb8aa3b6f247823 */ /* 0x040fe2000000091c */
[----:B------:R-:W-:Y:S01]  /*20540*/  SHF.L.U32 R2, R2, 0x17, RZ ;  /* 0x0000001702027819 */ /* 0x000fe200000006ff */
[----:B------:R-:W-:Y:S01]  /*20550*/  IMAD.SHL.U32 R0, R0, 0x800000, RZ ;  /* 0x0080000000007824 */ /* 0x000fe200078e00ff */
[----:B------:R1:W4:Y:S01]  /*20560*/  MUFU.EX2 R14, R31 ;  /* 0x0000001f000e7308 */ /* 0x0003220000000800 */
[----:B-----5:R-:W-:Y:S01]  /*20570*/  FADD R32, R38, -12583039 ;  /* 0xcb40007f26207421 */ /* 0x020fe20000000000 */
[----:B------:R-:W-:Y:S01]  /*20580*/  FFMA R36, -R111, 1.925963033500011079e-08, R36 ;  /* 0x32a570606f247823 */ /* 0x000fe20000000124 */
[-C--:B------:R-:W-:Y:S01]  /*20590*/  FFMA.RM R42, R42, R49.reuse, 12582913 ;  /* 0x4b4000012a2a7423 */ /* 0x080fe20000004031 */
[-C--:B------:R-:W-:Y:S01]  /*205a0*/  FFMA.RM R44, R44, R49.reuse, 12582913 ;  /* 0x4b4000012c2c7423 */ /* 0x080fe20000004031 */
[----:B------:R-:W-:Y:S01]  /*205b0*/  FFMA R40, -R113, 1.4426950216293334961, -R32 ;  /* 0x3fb8aa3b71287823 */ /* 0x000fe20000000920 */
[-C--:B------:R-:W-:Y:S01]  /*205c0*/  FFMA.RM R45, R45, R49.reuse, 12582913 ;  /* 0x4b4000012d2d7423 */ /* 0x080fe20000004031 */
[-C--:B------:R-:W-:Y:S01]  /*205d0*/  FFMA.RM R46, R46, R49.reuse, 12582913 ;  /* 0x4b4000012e2e7423 */ /* 0x080fe20000004031 */
[----:B------:R5:W4:Y:S01]  /*205e0*/  MUFU.EX2 R28, R35 ;  /* 0x00000023001c7308 */ /* 0x000b220000000800 */
[----:B-1----:R-:W-:Y:S01]  /*205f0*/  FADD R31, R37, -12583039 ;  /* 0xcb40007f251f7421 */ /* 0x002fe20000000000 */
[----:B------:R-:W-:Y:S01]  /*20600*/  FFMA R40, -R113, 1.925963033500011079e-08, R40 ;  /* 0x32a5706071287823 */ /* 0x000fe20000000128 */
[----:B------:R-:W-:Y:S01]  /*20610*/  FFMA.RM R47, R47, R49, 12582913 ;  /* 0x4b4000012f2f7423 */ /* 0x000fe20000004031 */
[----:B--2---:R-:W-:Y:S01]  /*20620*/  FFMA R49, R2, R13, 1 ;  /* 0x3f80000002317423 */ /* 0x004fe2000000000d */
[C---:B------:R-:W-:Y:S01]  /*20630*/  FFMA R39, -R112.reuse, 1.4426950216293334961, -R31 ;  /* 0x3fb8aa3b70277823 */ /* 0x040fe2000000091f */
[----:B------:R-:W-:Y:S01]  /*20640*/  SHF.L.U32 R15, R15, 0x17, RZ ;  /* 0x000000170f0f7819 */ /* 0x000fe200000006ff */
[----:B------:R-:W-:Y:S01]  /*20650*/  FADD R2, R47, -12583039 ;  /* 0xcb40007f2f027421 */ /* 0x000fe20000000000 */
[----:B------:R1:W2:Y:S01]  /*20660*/  MUFU.EX2 R31, R36 ;  /* 0x00000024001f7308 */ /* 0x0002a20000000800 */
[----:B-----5:R-:W-:Y:S01]  /*20670*/  FADD R35, R41, -12583039 ;  /* 0xcb40007f29237421 */ /* 0x020fe20000000000 */
[----:B------:R-:W-:Y:S01]  /*20680*/  FFMA R39, -R112, 1.925963033500011079e-08, R39 ;  /* 0x32a5706070277823 */ /* 0x000fe20000000127 */
[----:B------:R-:W-:Y:S01]  /*20690*/  FFMA R2, -R119, 1.4426950216293334961, -R2 ;  /* 0x3fb8aa3b77027823 */ /* 0x000fe20000000902 */
[----:B------:R-:W-:Y:S01]  /*206a0*/  SHF.L.U32 R26, R26, 0x17, RZ ;  /* 0x000000171a1a7819 */ /* 0x000fe200000006ff */
[----:B------:R-:W-:Y:S01]  /*206b0*/  FFMA R43, -R114, 1.4426950216293334961, -R35 ;  /* 0x3fb8aa3b722b7823 */ /* 0x000fe20000000923 */
[----:B------:R-:W-:Y:S01]  /*206c0*/  SHF.L.U32 R29, R29, 0x17, RZ ;  /* 0x000000171d1d7819 */ /* 0x000fe200000006ff */
[----:B------:R-:W-:Y:S01]  /*206d0*/  FFMA R2, -R119, 1.925963033500011079e-08, R2 ;  /* 0x32a5706077027823 */ /* 0x000fe20000000102 */
[----:B------:R5:W-:Y:S01]  /*206e0*/  MUFU.EX2 R35, R40 ;  /* 0x0000002800237308 */ /* 0x000be20000000800 */
[----:B-1----:R-:W-:Y:S01]  /*206f0*/  FADD R36, R42, -12583039 ;  /* 0xcb40007f2a247421 */ /* 0x002fe20000000000 */
[----:B------:R-:W-:Y:S01]  /*20700*/  FFMA R43, -R114, 1.925963033500011079e-08, R43 ;  /* 0x32a57060722b7823 */ /* 0x000fe2000000012b */
[----:B------:R-:W-:Y:S01]  /*20710*/  SHF.L.U32 R33, R33, 0x17, RZ ;  /* 0x0000001721217819 */ /* 0x000fe200000006ff */
[----:B---3--:R-:W-:Y:S01]  /*20720*/  FFMA R48, R15, R24, 1 ;  /* 0x3f8000000f307423 */ /* 0x008fe20000000018 */
[----:B------:R-:W-:Y:S01]  /*20730*/  FFMA R36, -R115, 1.4426950216293334961, -R36 ;  /* 0x3fb8aa3b73247823 */ /* 0x000fe20000000924 */
[----:B----4-:R-:W-:Y:S01]  /*20740*/  FFMA R51, R26, R27, 1 ;  /* 0x3f8000001a337423 */ /* 0x010fe2000000001b */
[----:B------:R-:W-:Y:S01]  /*20750*/  FFMA R50, R29, R14, 1 ;  /* 0x3f8000001d327423 */ /* 0x000fe2000000000e */
[----:B------:R1:W3:Y:S01]  /*20760*/  MUFU.EX2 R32, R39 ;  /* 0x0000002700207308 */ /* 0x0002e20000000800 */
[----:B-----5:R-:W-:Y:S01]  /*20770*/  FFMA R40, R0, R3, 1 ;  /* 0x3f80000000287423 */ /* 0x020fe20000000003 */
[----:B------:R-:W-:Y:S01]  /*20780*/  FADD R0, R45, -12583039 ;  /* 0xcb40007f2d007421 */ /* 0x000fe20000000000 */
[----:B------:R-:W-:Y:S01]  /*20790*/  FADD R3, R46, -12583039 ;  /* 0xcb40007f2e037421 */ /* 0x000fe20000000000 */
[----:B------:R-:W-:Y:S01]  /*207a0*/  FFMA R36, -R115, 1.925963033500011079e-08, R36 ;  /* 0x32a5706073247823 */ /* 0x000fe20000000124 */
[----:B------:R-:W-:Y:S01]  /*207b0*/  FFMA R54, R33, R28, 1 ;  /* 0x3f80000021367423 */ /* 0x000fe2000000001c */
[C---:B------:R-:W-:Y:S01]  /*207c0*/  FFMA R0, -R117.reuse, 1.4426950216293334961, -R0 ;  /* 0x3fb8aa3b75007823 */ /* 0x040fe20000000900 */
[----:B------:R-:W-:Y:S01]  /*207d0*/  FFMA R3, -R118, 1.4426950216293334961, -R3 ;  /* 0x3fb8aa3b76037823 */ /* 0x000fe20000000903 */
[----:B------:R-:W-:Y:S01]  /*207e0*/  IADD3 R13, R40, 0x1800000, RZ ;  /* 0x01800000280d7810 */ /* 0x000fe20007ffe0ff */
[----:B-1----:R-:W-:Y:S01]  /*207f0*/  FADD R39, R44, -12583039 ;  /* 0xcb40007f2c277421 */ /* 0x002fe20000000000 */
[----:B------:R-:W-:Y:S01]  /*20800*/  FFMA R0, -R117, 1.925963033500011079e-08, R0 ;  /* 0x32a5706075007823 */ /* 0x000fe20000000100 */
[----:B------:R-:W-:Y:S01]  /*20810*/  FFMA R3, -R118, 1.925963033500011079e-08, R3 ;  /* 0x32a5706076037823 */ /* 0x000fe20000000103 */
[----:B------:R-:W-:Y:S01]  /*20820*/  LOP3.LUT R13, R13, 0x7f800000, RZ, 0xc0, !PT ;  /* 0x7f8000000d0d7812 */ /* 0x000fe200078ec0ff */
[----:B------:R-:W-:Y:S01]  /*20830*/  FFMA R39, -R116, 1.4426950216293334961, -R39 ;  /* 0x3fb8aa3b74277823 */ /* 0x000fe20000000927 */
[----:B------:R-:W1:Y:S01]  /*20840*/  MUFU.EX2 R43, R43 ;  /* 0x0000002b002b7308 */ /* 0x000e620000000800 */
[----:B------:R-:W-:Y:S01]  /*20850*/  SHF.L.U32 R34, R34, 0x17, RZ ;  /* 0x0000001722227819 */ /* 0x000fe200000006ff */
[----:B------:R-:W-:-:S02]  /*20860*/  IMAD.SHL.U32 R38, R38, 0x800000, RZ ;  /* 0x0080000026267824 */ /* 0x000fc400078e00ff */
[----:B------:R-:W-:Y:S01]  /*20870*/  FFMA R39, -R116, 1.925963033500011079e-08, R39 ;  /* 0x32a5706074277823 */ /* 0x000fe20000000127 */
[----:B------:R-:W-:Y:S01]  /*20880*/  ISETP.GT.U32.AND P2, PT, R13, 0x1ffffff, PT ;  /* 0x01ffffff0d00780c */ /* 0x000fe20003f44070 */
[----:B------:R-:W-:Y:S01]  /*20890*/  BSSY B1, `(.L_x_706) ;  /* 0x0000022000017945 */ /* 0x000fe20003800000 */
[----:B------:R-:W-:Y:S01]  /*208a0*/  SHF.L.U32 R30, R30, 0x17, RZ ;  /* 0x000000171e1e7819 */ /* 0x000fe200000006ff */
[----:B------:R-:W4:Y:S01]  /*208b0*/  MUFU.EX2 R36, R36 ;  /* 0x0000002400247308 */ /* 0x000f220000000800 */
[----:B------:R-:W-:Y:S02]  /*208c0*/  SHF.L.U32 R37, R37, 0x17, RZ ;  /* 0x0000001725257819 */ /* 0x000fe400000006ff */
[----:B------:R-:W-:Y:S01]  /*208d0*/  SHF.L.U32 R28, R41, 0x17, RZ ;  /* 0x00000017291c7819 */ /* 0x000fe200000006ff */
[----:B--2---:R-:W-:Y:S01]  /*208e0*/  FFMA R41, R34, R31, 1 ;  /* 0x3f80000022297423 */ /* 0x004fe2000000001f */
[----:B------:R-:W-:Y:S01]  /*208f0*/  SHF.L.U32 R29, R42, 0x17, RZ ;  /* 0x000000172a1d7819 */ /* 0x000fe200000006ff */
[----:B------:R-:W-:Y:S01]  /*20900*/  FFMA R53, R30, R25, 1 ;  /* 0x3f8000001e357423 */ /* 0x000fe20000000019 */
[----:B------:R-:W-:Y:S01]  /*20910*/  SHF.L.U32 R26, R44, 0x17, RZ ;  /* 0x000000172c1a7819 */ /* 0x000fe200000006ff */
[----:B------:R-:W2:Y:S01]  /*20920*/  MUFU.EX2 R39, R39 ;  /* 0x0000002700277308 */ /* 0x000ea20000000800 */
[----:B------:R-:W-:Y:S01]  /*20930*/  SHF.L.U32 R13, R45, 0x17, RZ ;  /* 0x000000172d0d7819 */ /* 0x000fe200000006ff */
[----:B---3--:R-:W-:Y:S01]  /*20940*/  FFMA R56, R37, R32, 1 ;  /* 0x3f80000025387423 */ /* 0x008fe20000000020 */
[----:B------:R-:W-:Y:S01]  /*20950*/  SHF.L.U32 R14, R46, 0x17, RZ ;  /* 0x000000172e0e7819 */ /* 0x000fe200000006ff */
[----:B------:R-:W-:Y:S01]  /*20960*/  FFMA R31, R38, R35, 1 ;  /* 0x3f800000261f7423 */ /* 0x000fe20000000023 */
[----:B------:R-:W-:Y:S01]  /*20970*/  SHF.L.U32 R15, R47, 0x17, RZ ;  /* 0x000000172f0f7819 */ /* 0x000fe200000006ff */
[----:B-1----:R-:W-:-:S02]  /*20980*/  FFMA R28, R28, R43, 1 ;  /* 0x3f8000001c1c7423 */ /* 0x002fc4000000002b */
[----:B------:R-:W1:Y:S01]  /*20990*/  MUFU.EX2 R0, R0 ;  /* 0x0000000000007308 */ /* 0x000e620000000800 */
[----:B----4-:R-:W-:-:S07]  /*209a0*/  FFMA R29, R29, R36, 1 ;  /* 0x3f8000001d1d7423 */ /* 0x010fce0000000024 */
[----:B------:R-:W3:Y:S01]  /*209b0*/  MUFU.EX2 R3, R3 ;  /* 0x0000000300037308 */ /* 0x000ee20000000800 */
[----:B--2---:R-:W-:-:S07]  /*209c0*/  FFMA R26, R26, R39, 1 ;  /* 0x3f8000001a1a7423 */ /* 0x004fce0000000027 */
[----:B------:R-:W2:Y:S01]  /*209d0*/  MUFU.EX2 R2, R2 ;  /* 0x0000000200027308 */ /* 0x000ea20000000800 */
[----:B-1----:R-:W-:Y:S01]  /*209e0*/  FFMA R13, R13, R0, 1 ;  /* 0x3f8000000d0d7423 */ /* 0x002fe20000000000 */
[----:B---3--:R-:W-:Y:S01]  /*209f0*/  FFMA R14, R14, R3, 1 ;  /* 0x3f8000000e0e7423 */ /* 0x008fe20000000003 */
[----:B--2---:R-:W-:Y:S01]  /*20a00*/  FFMA R15, R15, R2, 1 ;  /* 0x3f8000000f0f7423 */ /* 0x004fe20000000002 */
[----:B------:R-:W-:Y:S06]  /*20a10*/  @P2 BRA `(.L_x_707) ;  /* 0x0000000000142947 */ /* 0x000fec0003800000 */
[----:B------:R-:W-:Y:S02]  /*20a20*/  MOV R0, R40 ;  /* 0x0000002800007202 */ /* 0x000fe40000000f00 */
[----:B------:R-:W-:-:S07]  /*20a30*/  MOV R2, 0x20a50 ;  /* 0x00020a5000027802 */ /* 0x000fce0000000f00 */
[----:B------:R-:W-:Y:S05]  /*20a40*/  CALL.REL.NOINC `($__internal_0_$__cuda_sm20_rcp_rn_f32_slowpath) ;  /* 0x000000e4002c7944 */ /* 0x000fea0003c00000 */
[----:B------:R-:W-:Y:S01]  /*20a50*/  IMAD.MOV.U32 R25, RZ, RZ, R0 ;  /* 0x000000ffff197224 */ /* 0x000fe200078e0000 */
[----:B------:R-:W-:Y:S06]  /*20a60*/  BRA `(.L_x_708) ;  /* 0x0000000000107947 */ /* 0x000fec0003800000 */
.L_x_707:
[----:B------:R-:W1:Y:S02]  /*20a70*/  MUFU.RCP R25, R40 ;  /* 0x0000002800197308 */ /* 0x000e640000001000 */
[----:B-1----:R-:W-:-:S04]  /*20a80*/  FFMA R0, R40, R25, -1 ;  /* 0xbf80000028007423 */ /* 0x002fc80000000019 */
[----:B------:R-:W-:-:S04]  /*20a90*/  FADD.FTZ R0, -R0, -RZ ;  /* 0x800000ff00007221 */ /* 0x000fc80000010100 */
[----:B------:R-:W-:-:S07]  /*20aa0*/  FFMA R25, R25, R0, R25 ;  /* 0x0000000019197223 */ /* 0x000fce0000000019 */
.L_x_708:
[----:B------:R-:W-:Y:S05]  /*20ab0*/  BSYNC B1 ;  /* 0x0000000000017941 */ /* 0x000fea0003800000 */
.L_x_706:
        /* <DEDUP_REMOVED lines=10> */
.L_x_710:
[----:B------:R-:W1:Y:S02]  /*20b60*/  MUFU.RCP R24, R49 ;  /* 0x0000003100187308 */ /* 0x000e640000001000 */
[----:B-1----:R-:W-:-:S04]  /*20b70*/  FFMA R0, R49, R24, -1 ;  /* 0xbf80000031007423 */ /* 0x002fc80000000018 */
[----:B------:R-:W-:-:S04]  /*20b80*/  FADD.FTZ R3, -R0, -RZ ;  /* 0x800000ff00037221 */ /* 0x000fc80000010100 */
[----:B------:R-:W-:-:S07]  /*20b90*/  FFMA R24, R24, R3, R24 ;  /* 0x0000000318187223 */ /* 0x000fce0000000018 */
.L_x_711:
[----:B------:R-:W-:Y:S05]  /*20ba0*/  BSYNC B1 ;  /* 0x0000000000017941 */ /* 0x000fea0003800000 */
.L_x_709:
        /* <DEDUP_REMOVED lines=10> */
.L_x_713:
[----:B------:R-:W1:Y:S02]  /*20c50*/  MUFU.RCP R27, R48 ;  /* 0x00000030001b7308 */ /* 0x000e640000001000 */
[----:B-1----:R-:W-:-:S04]  /*20c60*/  FFMA R0, R48, R27, -1 ;  /* 0xbf80000030007423 */ /* 0x002fc8000000001b */
[----:B------:R-:W-:-:S04]  /*20c70*/  FADD.FTZ R0, -R0, -RZ ;  /* 0x800000ff00007221 */ /* 0x000fc80000010100 */
[----:B------:R-:W-:-:S07]  /*20c80*/  FFMA R27, R27, R0, R27 ;  /* 0x000000001b1b7223 */ /* 0x000fce000000001b */
.L_x_714:
[----:B------:R-:W-:Y:S05]  /*20c90*/  BSYNC B1 ;  /* 0x0000000000017941 */ /* 0x000fea0003800000 */
.L_x_712:
        /* <DEDUP_REMOVED lines=10> */
.L_x_716:
[----:B------:R-:W1:Y:S02]  /*20d40*/  MUFU.RCP R30, R51 ;  /* 0x00000033001e7308 */ /* 0x000e640000001000 */
[----:B-1----:R-:W-:-:S04]  /*20d50*/  FFMA R0, R51, R30, -1 ;  /* 0xbf80000033007423 */ /* 0x002fc8000000001e */
[----:B------:R-:W-:-:S04]  /*20d60*/  FADD.FTZ R3, -R0, -RZ ;  /* 0x800000ff00037221 */ /* 0x000fc80000010100 */
[----:B------:R-:W-:-:S07]  /*20d70*/  FFMA R30, R30, R3, R30 ;  /* 0x000000031e1e7223 */ /* 0x000fce000000001e */
.L_x_717:
[----:B------:R-:W-:Y:S05]  /*20d80*/  BSYNC B1 ;  /* 0x0000000000017941 */ /* 0x000fea0003800000 */
.L_x_715:
        /* <DEDUP_REMOVED lines=10> */
.L_x_719:
[----:B------:R-:W1:Y:S02]  /*20e30*/  MUFU.RCP R33, R50 ;  /* 0x0000003200217308 */ /* 0x000e640000001000 */
[----:B-1----:R-:W-:-:S04]  /*20e40*/  FFMA R0, R50, R33, -1 ;  /* 0xbf80000032007423 */ /* 0x002fc80000000021 */
[----:B------:R-:W-:-:S04]  /*20e50*/  FADD.FTZ R0, -R0, -RZ ;  /* 0x800000ff00007221 */ /* 0x000fc80000010100 */
[----:B------:R-:W-:-:S07]  /*20e60*/  FFMA R33, R33, R0, R33 ;  /* 0x0000000021217223 */ /* 0x000fce0000000021 */
.L_x_720:
[----:B------:R-:W-:Y:S05]  /*20e70*/  BSYNC B1 ;  /* 0x0000000000017941 */ /* 0x000fea0003800000 */
.L_x_718:
        /* <DEDUP_REMOVED lines=10> */
.L_x_722:
[----:B------:R-:W1:Y:S02]  /*20f20*/  MUFU.RCP R32, R53 ;  /* 0x0000003500207308 */ /* 0x000e640000001000 */
[----:B-1----:R-:W-:-:S04]  /*20f30*/  FFMA R0, R53, R32, -1 ;  /* 0xbf80000035007423 */ /* 0x002fc80000000020 */
[----:B------:R-:W-:-:S04]  /*20f40*/  FADD.FTZ R3, -R0, -RZ ;  /* 0x800000ff00037221 */ /* 0x000fc80000010100 */
[----:B------:R-:W-:-:S07]  /*20f50*/  FFMA R32, R32, R3, R32 ;  /* 0x0000000320207223 */ /* 0x000fce0000000020 */
.L_x_723:
[----:B------:R-:W-:Y:S05]  /*20f60*/  BSYNC B1 ;  /* 0x0000000000017941 */ /* 0x000fea0003800000 */
.L_x_721:
        /* <DEDUP_REMOVED lines=10> */
.L_x_725:
[----:B------:R-:W1:Y:S02]  /*21010*/  MUFU.RCP R35, R54 ;  /* 0x0000003600237308 */ /* 0x000e640000001000 */
[----:B-1----:R-:W-:-:S04]  /*21020*/  FFMA R0, R54, R35, -1 ;  /* 0xbf80000036007423 */ /* 0x002fc80000000023 */
[----:B------:R-:W-:-:S04]  /*21030*/  FADD.FTZ R0, -R0, -RZ ;  /* 0x800000ff00007221 */ /* 0x000fc80000010100 */
[----:B------:R-:W-:-:S07]  /*21040*/  FFMA R35, R35, R0, R35 ;  /* 0x0000000023237223 */ /* 0x000fce0000000023 */
.L_x_726:
[----:B------:R-:W-:Y:S05]  /*21050*/  BSYNC B1 ;  /* 0x0000000000017941 */ /* 0x000fea0003800000 */
.L_x_724:
        /* <DEDUP_REMOVED lines=10> */
.L_x_728:
[----:B------:R-:W1:Y:S02]  /*21100*/  MUFU.RCP R34, R41 ;  /* 0x0000002900227308 */ /* 0x000e640000001000 */
[----:B-1----:R-:W-:-:S04]  /*21110*/  FFMA R0, R41, R34, -1 ;  /* 0xbf80000029007423 */ /* 0x002fc80000000022 */
[----:B------:R-:W-:-:S04]  /*21120*/  FADD.FTZ R3, -R0, -RZ ;  /* 0x800000ff00037221 */ /* 0x000fc80000010100 */
[----:B------:R-:W-:-:S07]  /*21130*/  FFMA R34, R34, R3, R34 ;  /* 0x0000000322227223 */ /* 0x000fce0000000022 */
.L_x_729:
[----:B------:R-:W-:Y:S05]  /*21140*/  BSYNC B1 ;  /* 0x0000000000017941 */ /* 0x000fea0003800000 */
.L_x_727:
        /* <DEDUP_REMOVED lines=10> */
.L_x_731:
[----:B------:R-:W1:Y:S02]  /*211f0*/  MUFU.RCP R37, R56 ;  /* 0x0000003800257308 */ /* 0x000e640000001000 */
[----:B-1----:R-:W-:-:S04]  /*21200*/  FFMA R0, R56, R37, -1 ;  /* 0xbf80000038007423 */ /* 0x002fc80000000025 */
[----:B------:R-:W-:-:S04]  /*21210*/  FADD.FTZ R0, -R0, -RZ ;  /* 0x800000ff00007221 */ /* 0x000fc80000010100 */
[----:B------:R-:W-:-:S07]  /*21220*/  FFMA R37, R37, R0, R37 ;  /* 0x0000000025257223 */ /* 0x000fce0000000025 */
.L_x_732:
[----:B------:R-:W-:Y:S05]  /*21230*/  BSYNC B1 ;  /* 0x0000000000017941 */ /* 0x000fea0003800000 */
.L_x_730:
        /* <DEDUP_REMOVED lines=10> */
.L_x_734:
[----:B------:R-:W1:Y:S02]  /*212e0*/  MUFU.RCP R36, R31 ;  /* 0x0000001f00247308 */ /* 0x000e640000001000 */
[----:B-1----:R-:W-:-:S04]  /*212f0*/  FFMA R0, R31, R36, -1 ;  /* 0xbf8000001f007423 */ /* 0x002fc80000000024 */
[----:B------:R-:W-:-:S04]  /*21300*/  FADD.FTZ R3, -R0, -RZ ;  /* 0x800000ff00037221 */ /* 0x000fc80000010100 */
[----:B------:R-:W-:-:S07]  /*21310*/  FFMA R36, R36, R3, R36 ;  /* 0x0000000324247223 */ /* 0x000fce0000000024 */
.L_x_735:
[----:B------:R-:W-:Y:S05]  /*21320*/  BSYNC B1 ;  /* 0x0000000000017941 */ /* 0x000fea0003800000 */
.L_x_733:
        /* <DEDUP_REMOVED lines=10> */
.L_x_737:
[----:B------:R-:W1:Y:S02]  /*213d0*/  MUFU.RCP R31, R28 ;  /* 0x0000001c001f7308 */ /* 0x000e640000001000 */
[----:B-1----:R-:W-:-:S04]  /*213e0*/  FFMA R0, R28, R31, -1 ;  /* 0xbf8000001c007423 */ /* 0x002fc8000000001f */
[----:B------:R-:W-:-:S04]  /*213f0*/  FADD.FTZ R0, -R0, -RZ ;  /* 0x800000ff00007221 */ /* 0x000fc80000010100 */
[----:B------:R-:W-:-:S07]  /*21400*/  FFMA R31, R31, R0, R31 ;  /* 0x000000001f1f7223 */ /* 0x000fce000000001f */
.L_x_738:
[----:B------:R-:W-:Y:S05]  /*21410*/  BSYNC B1 ;  /* 0x0000000000017941 */ /* 0x000fea0003800000 */
.L_x_736:
        /* <DEDUP_REMOVED lines=10> */
.L_x_740:
[----:B------:R-:W1:Y:S02]  /*214c0*/  MUFU.RCP R28, R29 ;  /* 0x0000001d001c7308 */ /* 0x000e640000001000 */
[----:B-1----:R-:W-:-:S04]  /*214d0*/  FFMA R0, R29, R28, -1 ;  /* 0xbf8000001d007423 */ /* 0x002fc8000000001c */
[----:B------:R-:W-:-:S04]  /*214e0*/  FADD.FTZ R3, -R0, -RZ ;  /* 0x800000ff00037221 */ /* 0x000fc80000010100 */
[----:B------:R-:W-:-:S07]  /*214f0*/  FFMA R28, R28, R3, R28 ;  /* 0x000000031c1c7223 */ /* 0x000fce000000001c */
.L_x_741:
[----:B------:R-:W-:Y:S05]  /*21500*/  BSYNC B1 ;  /* 0x0000000000017941 */ /* 0x000fea0003800000 */
.L_x_739:
        /* <DEDUP_REMOVED lines=10> */
.L_x_743:
[----:B------:R-:W1:Y:S02]  /*215b0*/  MUFU.RCP R29, R26 ;  /* 0x0000001a001d7308 */ /* 0x000e640000001000 */
[----:B-1----:R-:W-:-:S04]  /*215c0*/  FFMA R0, R26, R29, -1 ;  /* 0xbf8000001a007423 */ /* 0x002fc8000000001d */
[----:B------:R-:W-:-:S04]  /*215d0*/  FADD.FTZ R0, -R0, -RZ ;  /* 0x800000ff00007221 */ /* 0x000fc80000010100 */
[----:B------:R-:W-:-:S07]  /*215e0*/  FFMA R29, R29, R0, R29 ;  /* 0x000000001d1d7223 */ /* 0x000fce000000001d */
.L_x_744:
[----:B------:R-:W-:Y:S05]  /*215f0*/  BSYNC B1 ;  /* 0x0000000000017941 */ /* 0x000fea0003800000 */
.L_x_742:
        /* <DEDUP_REMOVED lines=10> */
.L_x_746:
[----:B------:R-:W1:Y:S02]  /*216a0*/  MUFU.RCP R26, R13 ;  /* 0x0000000d001a7308 */ /* 0x000e640000001000 */
[----:B-1----:R-:W-:-:S04]  /*216b0*/  FFMA R0, R13, R26, -1 ;  /* 0xbf8000000d007423 */ /* 0x002fc8000000001a */
[----:B------:R-:W-:-:S04]  /*216c0*/  FADD.FTZ R3, -R0, -RZ ;  /* 0x800000ff00037221 */ /* 0x000fc80000010100 */
[----:B------:R-:W-:-:S07]  /*216d0*/  FFMA R26, R26, R3, R26 ;  /* 0x000000031a1a7223 */ /* 0x000fce000000001a */
.L_x_747:
[----:B------:R-:W-:Y:S05]  /*216e0*/  BSYNC B1 ;  /* 0x0000000000017941 */ /* 0x000fea0003800000 */
.L_x_745:
        /* <DEDUP_REMOVED lines=10> */
.L_x_749:
[----:B------:R-:W1:Y:S02]  /*21790*/  MUFU.RCP R13, R14 ;  /* 0x0000000e000d7308 */ /* 0x000e640000001000 */
[----:B-1----:R-:W-:-:S04]  /*217a0*/  FFMA R0, R14, R13, -1 ;  /* 0xbf8000000e007423 */ /* 0x002fc8000000000d */
[----:B------:R-:W-:-:S04]  /*217b0*/  FADD.FTZ R0, -R0, -RZ ;  /* 0x800000ff00007221 */ /* 0x000fc80000010100 */
[----:B------:R-:W-:-:S07]  /*217c0*/  FFMA R13, R13, R0, R13 ;  /* 0x000000000d0d7223 */ /* 0x000fce000000000d */
.L_x_750:
[----:B------:R-:W-:Y:S05]  /*217d0*/  BSYNC B1 ;  /* 0x0000000000017941 */ /* 0x000fea0003800000 */
.L_x_748:
        /* <DEDUP_REMOVED lines=9> */
.L_x_752:
[----:B------:R-:W1:Y:S02]  /*21870*/  MUFU.RCP R0, R15 ;  /* 0x0000000f00007308 */ /* 0x000e640000001000 */
[----:B-1----:R-:W-:-:S04]  /*21880*/  FFMA R2, R15, R0, -1 ;  /* 0xbf8000000f027423 */ /* 0x002fc80000000000 */
[----:B------:R-:W-:-:S04]  /*21890*/  FADD.FTZ R3, -R2, -RZ ;  /* 0x800000ff02037221 */ /* 0x000fc80000010100 */
[----:B------:R-:W-:-:S07]  /*218a0*/  FFMA R0, R0, R3, R0 ;  /* 0x0000000300007223 */ /* 0x000fce0000000000 */
.L_x_753:
[----:B------:R-:W-:Y:S05]  /*218b0*/  BSYNC B1 ;  /* 0x0000000000017941 */ /* 0x000fea0003800000 */
.L_x_751:
        /* <DEDUP_REMOVED lines=45> */
.L_x_755:
[----:B------:R-:W-:Y:S05]  /*21b90*/  BSYNC B0 ;  /* 0x0000000000007941 */ /* 0x000fea0003800000 */
.L_x_754:
[----:B------:R-:W-:Y:S06]  /*21ba0*/  BAR.SYNC.DEFER_BLOCKING 0x1, 0x100 ;  /* 0x0044000000007b1d */ /* 0x000fec0000010000 */
[----:B------:R-:W-:Y:S04]  /*21bb0*/  BSSY B0, `(.L_x_756) ;  /* 0x000000a000007945 */ /* 0x000fe80003800000 */
[----:B------:R-:W-:Y:S05]  /*21bc0*/  @P0 BRA `(.L_x_757) ;  /* 0x0000000000200947 */ /* 0x000fea0003800000 */
[----:B------:R-:W-:-:S06]  /*21bd0*/  UISETP.NE.AND UP0, UPT, UR43, 0x3, UPT ;  /* 0x000000032b00788c */ /* 0x000fcc000bf05270 */
[----:B------:R-:W-:-:S13]  /*21be0*/  PLOP3.LUT P2, PT, PT, PT, UP0, 0x80, 0x0 ;  /* 0x000000000000781c */ /* 0x000fda0003f4f008 */
[----:B------:R-:W-:Y:S05]  /*21bf0*/  @!P2 BRA `(.L_x_758) ;  /* 0x000000000004a947 */ /* 0x000fea0003800000 */
[----:B------:R-:W-:Y:S01]  /*21c00*/  BPT.TRAP 0x1 ;  /* 0x000000040000795c */ /* 0x000fe20000300000 */
.L_x_758:
[----:B------:R-:W-:-:S04]  /*21c10*/  ULEA UR4, UR8, UR46, 0x3 ;  /* 0x0000002e08047291 */ /* 0x000fc8000f8e183f */
[----:B------:R-:W-:-:S04]  /*21c20*/  UIADD3 UR4, UR4, 0x50, URZ ;  /* 0x0000005004047890 */ /* 0x000fc8000fffe03f */
[----:B------:R-:W-:-:S09]  /*21c30*/  UPRMT UR4, UR47, 0x654, UR4 ;  /* 0x000006542f047896 */ /* 0x000fd20008000004 */
[----:B------:R-:W-:Y:S03]  /*21c40*/  SYNCS.ARRIVE.TRANS64.RED.A1T0 RZ, [UR4], RZ ;  /* 0x000000ffffff79a7 */ /* 0x000fe60008100404 */
.L_x_757:
[----:B------:R-:W-:Y:S05]  /*21c50*/  BSYNC B0 ;  /* 0x0000000000007941 */ /* 0x000fea0003800000 */
.L_x_756:
        /* <DEDUP_REMOVED lines=9> */
.L_x_761:
        /* <DEDUP_REMOVED lines=8> */
.L_x_1153:
[----:B------:R-:W-:Y:S05]  /*21d70*/  BSYNC B1 ;  /* 0x0000000000017941 */ /* 0x000fea0003800000 */
.L_x_762:
[----:B------:R-:W-:Y:S05]  /*21d80*/  @P1 BRA `(.L_x_764) ;  /* 0x0000000000941947 */ /* 0x000fea0003800000 */
[----:B------:R-:W-:Y:S01]  /*21d90*/  LEA R25, R4, R156, 0xd ;  /* 0x0000009c04197211 */ /* 0x000fe200078e68ff */
[----:B------:R-:W-:Y:S05]  /*21da0*/  WARPSYNC.ALL ;  /* 0x0000000000007948 */ /* 0x000fea0003800000 */
[----:B------:R-:W-:Y:S01]  /*21db0*/  LEA R12, R164, R25, 0x1 ;  /* 0x00000019a40c7211 */ /* 0x000fe200078e08ff */
[----:B------:R-:W2:Y:S05]  /*21dc0*/  LDSM.16.M88.4 R4, [R25] ;  /* 0x000000001904783b */ /* 0x000eaa0000000200 */
[----:B------:R-:W3:Y:S01]  /*21dd0*/  LDSM.16.M88.4 R12, [R12] ;  /* 0x000000000c0c783b */ /* 0x000ee20000000200 */
[----:B--2---:R-:W-:-:S02]  /*21de0*/  SHF.L.U32 R23, R5, 0x10, RZ ;  /* 0x0000001005177819 */ /* 0x004fc400000006ff */
[----:B------:R-:W-:Y:S02]  /*21df0*/  SHF.L.U32 R19, R7, 0x10, RZ ;  /* 0x0000001007137819 */ /* 0x000fe400000006ff */
[----:B------:R-:W-:Y:S01]  /*21e00*/  LOP3.LUT R5, R5, 0xffff0000, RZ, 0xc0, !PT ;  /* 0xffff000005057812 */ /* 0x000fe200078ec0ff */
[----:B---3--:R-:W-:Y:S01]  /*21e10*/  IMAD.U32 R31, R14, 0x10000, RZ ;  /* 0x000100000e1f7824 */ /* 0x008fe200078e00ff */
[----:B------:R-:W-:Y:S01]  /*21e20*/  LOP3.LUT R11, R6, 0xffff0000, RZ, 0xc0, !PT ;  /* 0xffff0000060b7812 */ /* 0x000fe200078ec0ff */
[C---:B------:R-:W-:Y:S01]  /*21e30*/  FMUL R23, R16.reuse, R23 ;  /* 0x0000001710177220 */ /* 0x040fe20000400000 */
[----:B------:R-:W-:Y:S01]  /*21e40*/  LOP3.LUT R7, R7, 0xffff0000, RZ, 0xc0, !PT ;  /* 0xffff000007077812 */ /* 0x000fe200078ec0ff */
[C---:B------:R-:W-:Y:S01]  /*21e50*/  FMUL R152, R16.reuse, R5 ;  /* 0x0000000510987220 */ /* 0x040fe20000400000 */
[----:B------:R-:W-:Y:S01]  /*21e60*/  SHF.L.U32 R29, R13, 0x10, RZ ;  /* 0x000000100d1d7819 */ /* 0x000fe200000006ff */
        /* <DEDUP_REMOVED lines=23> */
.L_x_764:
[----:B------:R-:W-:Y:S02]  /*21fe0*/  LOP3.LUT R9, R9, R24, RZ, 0x3c, !PT ;  /* 0x0000001809097212 */ /* 0x000fe400078e3cff */
[----:B------:R-:W-:-:S07]  /*21ff0*/  SEL R4, R2, RZ, P3 ;  /* 0x000000ff02047207 */ /* 0x000fce0001800000 */
.L_x_760:
[----:B------:R-:W-:Y:S05]  /*22000*/  BSYNC B0 ;  /* 0x0000000000007941 */ /* 0x000fea0003800000 */
.L_x_759:
        /* <DEDUP_REMOVED lines=21> */
[----:B------:R-:W-:Y:S01]  /*22160*/  FFMA.SAT R0, -R13, R65, 0.5 ;  /* 0x3f0000000d007423 */ /* 0x000fe20000002141 */
[----:B----4-:R-:W-:Y:S01]  /*22170*/  FFMA R15, R17, R15, R23 ;  /* 0x0000000f110f7223 */ /* 0x010fe20000000017 */
[-C--:B------:R-:W-:Y:S02]  /*22180*/  FFMA.SAT R3, -R14, R65.reuse, 0.5 ;  /* 0x3f0000000e037423 */ /* 0x080fe40000002141 */
[-C--:B------:R-:W-:Y:S01]  /*22190*/  FFMA.RM R0, R0, R66.reuse, 12582913 ;  /* 0x4b40000100007423 */ /* 0x080fe20000004042 */
[-C--:B------:R-:W-:Y:S01]  /*221a0*/  FFMA.SAT R25, -R15, R65.reuse, 0.5 ;  /* 0x3f0000000f197423 */ /* 0x080fe20000002141 */
[----:B------:R-:W-:Y:S01]  /*221b0*/  FFMA.RM R37, R3, R66, 12582913 ;  /* 0x4b40000103257423 */ /* 0x000fe20000004042 */
[----:B-----5:R-:W-:Y:S01]  /*221c0*/  FFMA R24, R17, R24, R152 ;  /* 0x0000001811187223 */ /* 0x020fe20000000098 */
[----:B------:R-:W-:Y:S01]  /*221d0*/  FADD R2, R0, -12583039 ;  /* 0xcb40007f00027421 */ /* 0x000fe20000000000 */
[-C--:B------:R-:W-:Y:S01]  /*221e0*/  FFMA.RM R39, R25, R66.reuse, 12582913 ;  /* 0x4b40000119277423 */ /* 0x080fe20000004042 */
[----:B------:R-:W-:Y:S01]  /*221f0*/  FADD R3, R37, -12583039 ;  /* 0xcb40007f25037421 */ /* 0x000fe20000000000 */
[----:B------:R-:W-:Y:S01]  /*22200*/  FFMA.SAT R28, -R24, R65, 0.5 ;  /* 0x3f000000181c7423 */ /* 0x000fe20000002141 */
[----:B------:R-:W-:Y:S01]  /*22210*/  FFMA R2, -R13, 1.4426950216293334961, -R2 ;  /* 0x3fb8aa3b0d027823 */ /* 0x000fe20000000902 */
[----:B------:R-:W-:Y:S01]  /*22220*/  FADD R26, R39, -12583039 ;  /* 0xcb40007f271a7421 */ /* 0x000fe20000000000 */
[----:B------:R-:W-:Y:S01]  /*22230*/  FFMA R25, -R14, 1.4426950216293334961, -R3 ;  /* 0x3fb8aa3b0e197823 */ /* 0x000fe20000000903 */
[-C--:B------:R-:W-:Y:S01]  /*22240*/  FFMA.RM R40, R28, R66.reuse, 12582913 ;  /* 0x4b4000011c287423 */ /* 0x080fe20000004042 */
        /* <DEDUP_REMOVED lines=18> */
[C---:B------:R-:W-:Y:S01]  /*22370*/  FADD R31, R44.reuse, -12583039 ;  /* 0xcb40007f2c1f7421 */ /* 0x040fe20000000000 */
[----:B------:R-:W-:Y:S01]  /*22380*/  FFMA R30, -R25, 1.4426950216293334961, -R30 ;  /* 0x3fb8aa3b191e7823 */ /* 0x000fe2000000091e */
[----:B------:R-:W-:Y:S01]  /*22390*/  SHF.L.U32 R39, R39, 0x17, RZ ;  /* 0x0000001727277819 */ /* 0x000fe200000006ff */
[----:B------:R-:W-:-:S02]  /*223a0*/  IMAD.SHL.U32 R44, R44, 0x800000, RZ ;  /* 0x008000002c2c7824 */ /* 0x000fc400078e00ff */
[----:B------:R-:W-:Y:S01]  /*223b0*/  FFMA R31, -R26, 1.4426950216293334961, -R31 ;  /* 0x3fb8aa3b1a1f7823 */ /* 0x000fe2000000091f */
[----:B------:R-:W-:Y:S01]  /*223c0*/  FFMA R30, -R25, 1.925963033500011079e-08, R30 ;  /* 0x32a57060191e7823 */ /* 0x000fe2000000011e */
[----:B------:R3:W4:Y:S01]  /*223d0*/  MUFU.EX2 R38, R27 ;  /* 0x0000001b00267308 */ /* 0x0007220000000800 */
[C---:B--2---:R-:W-:Y:S01]  /*223e0*/  FFMA R28, R17.reuse, R33, R20 ;  /* 0x00000021111c7223 */ /* 0x044fe20000000014 */
[----:B-1----:R-:W-:Y:S01]  /*223f0*/  FFMA R67, R0, R3, 1 ;  /* 0x3f80000000437423 */ /* 0x002fe20000000003 */
[----:B------:R-:W-:Y:S02]  /*22400*/  SHF.L.U32 R40, R40, 0x17, RZ ;  /* 0x0000001728287819 */ /* 0x000fe400000006ff */
[----:B------:R-:W-:Y:S01]  /*22410*/  FFMA.SAT R33, -R28, R65, 0.5 ;  /* 0x3f0000001c217423 */ /* 0x000fe20000002141 */
[----:B------:R-:W-:Y:S02]  /*22420*/  SHF.L.U32 R42, R42, 0x17, RZ ;  /* 0x000000172a2a7819 */ /* 0x000fe400000006ff */
        /* <DEDUP_REMOVED lines=10> */
[C---:B------:R-:W-:Y:S01]  /*224d0*/  FADD R34, R46.reuse, -12583039 ;  /* 0xcb40007f2e227421 */ /* 0x040fe20000000000 */
[----:B------:R-:W-:Y:S01]  /*224e0*/  SHF.L.U32 R46, R46, 0x17, RZ ;  /* 0x000000172e2e7819 */ /* 0x000fe200000006ff */
[----:B------:R1:W-:Y:S01]  /*224f0*/  MUFU.EX2 R45, R32 ;  /* 0x00000020002d7308 */ /* 0x0003e20000000800 */
[----:B---3--:R-:W-:Y:S01]  /*22500*/  FFMA R30, R17, R36, R12 ;  /* 0x00000024111e7223 */ /* 0x008fe2000000000c */
[-C--:B------:R-:W-:Y:S01]  /*22510*/  FFMA.RM R50, R33, R66.reuse, 12582913 ;  /* 0x4b40000121327423 */ /* 0x080fe20000004042 */
[----:B------:R-:W-:Y:S01]  /*22520*/  FFMA R33, -R28, 1.4426950216293334961, -R31 ;  /* 0x3fb8aa3b1c217823 */ /* 0x000fe2000000091f */
[----:B------:R-:W-:Y:S01]  /*22530*/  FFMA R31, R17, R35, R11 ;  /* 0x00000023111f7223 */ /* 0x000fe2000000000b */
[----:B------:R-:W-:Y:S01]  /*22540*/  FFMA.SAT R35, -R30, R65, 0.5 ;  /* 0x3f0000001e237423 */ /* 0x000fe20000002141 */
[----:B------:R-:W-:Y:S01]  /*22550*/  FFMA R34, -R27, 1.4426950216293334961, -R34 ;  /* 0x3fb8aa3b1b227823 */ /* 0x000fe20000000922 */
[----:B------:R-:W-:Y:S01]  /*22560*/  FFMA R36, -R28, 1.925963033500011079e-08, R33 ;  /* 0x32a570601c247823 */ /* 0x000fe20000000121 */
[----:B------:R-:W-:Y:S01]  /*22570*/  FADD R54, R50, -12583039 ;  /* 0xcb40007f32367421 */ /* 0x000fe20000000000 */
[----:B-1----:R-:W-:Y:S01]  /*22580*/  FFMA R32, R17, R49, R10 ;  /* 0x0000003111207223 */ /* 0x002fe2000000000a */
[-C--:B------:R-:W-:Y:S01]  /*22590*/  FFMA.RM R53, R35, R66.reuse, 12582913 ;  /* 0x4b40000123357423 */ /* 0x080fe20000004042 */
[----:B------:R-:W-:Y:S01]  /*225a0*/  FFMA R34, -R27, 1.925963033500011079e-08, R34 ;  /* 0x32a570601b227823 */ /* 0x000fe20000000122 */
[----:B------:R1:W-:Y:S01]  /*225b0*/  MUFU.EX2 R49, R36 ;  /* 0x0000002400317308 */ /* 0x0003e20000000800 */
[----:B------:R-:W-:Y:S01]  /*225c0*/  FFMA.SAT R58, -R32, R65, 0.5 ;  /* 0x3f000000203a7423 */ /* 0x000fe20000002141 */
[----:B------:R-:W-:Y:S01]  /*225d0*/  FADD R35, R53, -12583039 ;  /* 0xcb40007f35237421 */ /* 0x000fe20000000000 */
[----:B------:R-:W-:Y:S01]  /*225e0*/  FFMA R33, R17, R51, R7 ;  /* 0x0000003311217223 */ /* 0x000fe20000000007 */
[----:B------:R-:W-:Y:S01]  /*225f0*/  FFMA R54, -R29, 1.4426950216293334961, -R54 ;  /* 0x3fb8aa3b1d367823 */ /* 0x000fe20000000936 */
[-C--:B------:R-:W-:Y:S01]  /*22600*/  FFMA.SAT R51, -R31, R65.reuse, 0.5 ;  /* 0x3f0000001f337423 */ /* 0x080fe20000002141 */
[----:B------:R-:W-:Y:S01]  /*22610*/  SHF.L.U32 R53, R53, 0x17, RZ ;  /* 0x0000001735357819 */ /* 0x000fe200000006ff */
[----:B------:R-:W-:Y:S01]  /*22620*/  FFMA.SAT R60, -R33, R65, 0.5 ;  /* 0x3f000000213c7423 */ /* 0x000fe20000002141 */
[----:B------:R3:W-:Y:S01]  /*22630*/  MUFU.EX2 R47, R34 ;  /* 0x00000022002f7308 */ /* 0x0007e20000000800 */
[----:B-1----:R-:W-:Y:S01]  /*22640*/  FFMA R36, R17, R59, R6 ;  /* 0x0000003b11247223 */ /* 0x002fe20000000006 */
[-C--:B------:R-:W-:Y:S01]  /*22650*/  FFMA.RM R59, R58, R66.reuse, 12582913 ;  /* 0x4b4000013a3b7423 */ /* 0x080fe20000004042 */
[----:B------:R-:W-:Y:S01]  /*22660*/  FFMA R54, -R29, 1.925963033500011079e-08, R54 ;  /* 0x32a570601d367823 */ /* 0x000fe20000000136 */
[-C--:B------:R-:W-:Y:S01]  /*22670*/  FFMA.RM R60, R60, R66.reuse, 12582913 ;  /* 0x4b4000013c3c7423 */ /* 0x080fe20000004042 */
[----:B------:R-:W-:Y:S01]  /*22680*/  FFMA.RM R57, R51, R66, 12582913 ;  /* 0x4b40000133397423 */ /* 0x000fe20000004042 */
[----:B------:R-:W-:Y:S01]  /*22690*/  FADD R61, R59, -12583039 ;  /* 0xcb40007f3b3d7421 */ /* 0x000fe20000000000 */
[----:B------:R-:W-:Y:S01]  /*226a0*/  SHF.L.U32 R48, R48, 0x17, RZ ;  /* 0x0000001730307819 */ /* 0x000fe200000006ff */
[----:B------:R1:W-:Y:S01]  /*226b0*/  MUFU.EX2 R51, R54 ;  /* 0x0000003600337308 */ /* 0x0003e20000000800 */
[C---:B---3--:R-:W-:Y:S01]  /*226c0*/  FFMA R34, R17.reuse, R55, R8 ;  /* 0x0000003711227223 */ /* 0x048fe20000000008 */
[----:B------:R-:W-:Y:S01]  /*226d0*/  FFMA R55, -R30, 1.4426950216293334961, -R35 ;  /* 0x3fb8aa3b1e377823 */ /* 0x000fe20000000923 */
[----:B------:R-:W-:Y:S01]  /*226e0*/  FFMA R35, R17, R56, R5 ;  /* 0x0000003811237223 */ /* 0x000fe20000000005 */
[----:B------:R-:W-:Y:S01]  /*226f0*/  FFMA R61, -R32, 1.4426950216293334961, -R61 ;  /* 0x3fb8aa3b203d7823 */ /* 0x000fe2000000093d */
[-C--:B------:R-:W-:Y:S01]  /*22700*/  FFMA.SAT R62, -R34, R65.reuse, 0.5 ;  /* 0x3f000000223e7423 */ /* 0x080fe20000002141 */
[----:B------:R-:W-:Y:S01]  /*22710*/  FADD R56, R57, -12583039 ;  /* 0xcb40007f39387421 */ /* 0x000fe20000000000 */
[-C--:B------:R-:W-:Y:S01]  /*22720*/  FFMA.SAT R64, -R35, R65.reuse, 0.5 ;  /* 0x3f00000023407423 */ /* 0x080fe20000002141 */
[----:B------:R-:W-:Y:S01]  /*22730*/  FFMA.SAT R65, -R36, R65, 0.5 ;  /* 0x3f00000024417423 */ /* 0x000fe20000002141 */
[----:B-1----:R-:W-:Y:S01]  /*22740*/  FADD R54, R60, -12583039 ;  /* 0xcb40007f3c367421 */ /* 0x002fe20000000000 */
[-C--:B------:R-:W-:Y:S01]  /*22750*/  FFMA.RM R63, R62, R66.reuse, 12582913 ;  /* 0x4b4000013e3f7423 */ /* 0x080fe20000004042 */
[-C--:B------:R-:W-:Y:S01]  /*22760*/  FFMA.RM R64, R64, R66.reuse, 12582913 ;  /* 0x4b40000140407423 */ /* 0x080fe20000004042 */
[----:B------:R-:W-:Y:S01]  /*22770*/  FFMA R61, -R32, 1.925963033500011079e-08, R61 ;  /* 0x32a57060203d7823 */ /* 0x000fe2000000013d */
[----:B------:R-:W-:Y:S01]  /*22780*/  FFMA.RM R65, R65, R66, 12582913 ;  /* 0x4b40000141417423 */ /* 0x000fe20000004042 */
[----:B------:R-:W-:Y:S01]  /*22790*/  FFMA R55, -R30, 1.925963033500011079e-08, R55 ;  /* 0x32a570601e377823 */ /* 0x000fe20000000137 */
[----:B------:R-:W-:Y:S01]  /*227a0*/  FADD R0, R64, -12583039 ;  /* 0xcb40007f40007421 */ /* 0x000fe20000000000 */
[----:B------:R-:W-:Y:S01]  /*227b0*/  FFMA R62, -R33, 1.4426950216293334961, -R54 ;  /* 0x3fb8aa3b213e7823 */ /* 0x000fe20000000936 */
[----:B----4-:R-:W-:Y:S01]  /*227c0*/  FFMA R66, R37, R38, 1 ;  /* 0x3f80000025427423 */ /* 0x010fe20000000026 */
[----:B------:R1:W-:Y:S01]  /*227d0*/  MUFU.EX2 R54, R61 ;  /* 0x0000003d00367308 */ /* 0x0003e20000000800 */
[----:B------:R-:W-:Y:S01]  /*227e0*/  FADD R3, R63, -12583039 ;  /* 0xcb40007f3f037421 */ /* 0x000fe20000000000 */
[----:B------:R-:W-:Y:S01]  /*227f0*/  FADD R37, R65, -12583039 ;  /* 0xcb40007f41257421 */ /* 0x000fe20000000000 */
[----:B------:R-:W-:Y:S01]  /*22800*/  FFMA R58, -R31, 1.4426950216293334961, -R56 ;  /* 0x3fb8aa3b1f3a7823 */ /* 0x000fe20000000938 */
[----:B------:R-:W-:Y:S01]  /*22810*/  FFMA R62, -R33, 1.925963033500011079e-08, R62 ;  /* 0x32a57060213e7823 */ /* 0x000fe2000000013e */
[----:B------:R-:W-:Y:S01]  /*22820*/  SHF.L.U32 R57, R57, 0x17, RZ ;  /* 0x0000001739397819 */ /* 0x000fe200000006ff */
[C---:B------:R-:W-:Y:S01]  /*22830*/  FFMA R37, -R36.reuse, 1.4426950216293334961, -R37 ;  /* 0x3fb8aa3b24257823 */ /* 0x040fe20000000925 */
[----:B------:R-:W-:Y:S01]  /*22840*/  FFMA R58, -R31, 1.925963033500011079e-08, R58 ;  /* 0x32a570601f3a7823 */ /* 0x000fe2000000013a */
[----:B------:R3:W4:Y:S01]  /*22850*/  MUFU.EX2 R56, R55 ;  /* 0x0000003700387308 */ /* 0x0007220000000800 */
[----:B-1----:R-:W-:Y:S01]  /*22860*/  FFMA R61, R39, R2, 1 ;  /* 0x3f800000273d7423 */ /* 0x002fe20000000002 */
[----:B------:R-:W-:Y:S01]  /*22870*/  FFMA R2, -R35, 1.4426950216293334961, -R0 ;  /* 0x3fb8aa3b23027823 */ /* 0x000fe20000000900 */
[----:B------:R-:W-:Y:S01]  /*22880*/  IADD3 R39, R67, 0x1800000, RZ ;  /* 0x0180000043277810 */ /* 0x000fe20007ffe0ff */
[----:B------:R-:W-:Y:S01]  /*22890*/  FFMA R37, -R36, 1.925963033500011079e-08, R37 ;  /* 0x32a5706024257823 */ /* 0x000fe20000000125 */
[----:B------:R-:W-:Y:S01]  /*228a0*/  SHF.L.U32 R50, R50, 0x17, RZ ;  /* 0x0000001732327819 */ /* 0x000fe200000006ff */
[----:B------:R-:W-:Y:S01]  /*228b0*/  FFMA R2, -R35, 1.925963033500011079e-08, R2 ;  /* 0x32a5706023027823 */ /* 0x000fe20000000102 */
[----:B------:R-:W-:Y:S01]  /*228c0*/  LOP3.LUT R39, R39, 0x7f800000, RZ, 0xc0, !PT ;  /* 0x7f80000027277812 */ /* 0x000fe200078ec0ff */
[----:B------:R-:W1:Y:S01]  /*228d0*/  MUFU.EX2 R58, R58 ;  /* 0x0000003a003a7308 */ /* 0x000e620000000800 */
[C---:B---3--:R-:W-:Y:S01]  /*228e0*/  FFMA R55, -R34.reuse, 1.4426950216293334961, -R3 ;  /* 0x3fb8aa3b22377823 */ /* 0x048fe20000000903 */
[----:B------:R-:W-:Y:S01]  /*228f0*/  SHF.L.U32 R59, R59, 0x17, RZ ;  /* 0x000000173b3b7819 */ /* 0x000fe200000006ff */
[----:B------:R-:W-:Y:S01]  /*22900*/  IMAD.SHL.U32 R63, R63, 0x800000, RZ ;  /* 0x008000003f3f7824 */ /* 0x000fe200078e00ff */
[----:B------:R-:W-:Y:S01]  /*22910*/  ISETP.GT.U32.AND P2, PT, R39, 0x1ffffff, PT ;  /* 0x01ffffff2700780c */ /* 0x000fe20003f44070 */
[----:B------:R-:W-:Y:S01]  /*22920*/  FFMA R55, -R34, 1.925963033500011079e-08, R55 ;  /* 0x32a5706022377823 */ /* 0x000fe20000000137 */
[----:B------:R-:W-:Y:S01]  /*22930*/  SHF.L.U32 R60, R60, 0x17, RZ ;  /* 0x000000173c3c7819 */ /* 0x000fe200000006ff */
[----:B--2---:R-:W-:Y:S01]  /*22940*/  FFMA R68, R40, R41, 1 ;  /* 0x3f80000028447423 */ /* 0x004fe20000000029 */
[----:B------:R-:W2:Y:S01]  /*22950*/  MUFU.EX2 R3, R62 ;  /* 0x0000003e00037308 */ /* 0x000ea20000000800 */
[----:B------:R-:W-:Y:S01]  /*22960*/  SHF.L.U32 R39, R64, 0x17, RZ ;  /* 0x0000001740277819 */ /* 0x000fe200000006ff */
[----:B----4-:R-:W-:Y:S01]  /*22970*/  FFMA R56, R53, R56, 1 ;  /* 0x3f80000035387423 */ /* 0x010fe20000000038 */
[----:B------:R-:W-:Y:S01]  /*22980*/  FFMA R69, R42, R43, 1 ;  /* 0x3f8000002a457423 */ /* 0x000fe2000000002b */
[----:B------:R-:W-:Y:S01]  /*22990*/  FFMA R44, R44, R45, 1 ;  /* 0x3f8000002c2c7423 */ /* 0x000fe2000000002d */
[----:B------:R-:W-:Y:S01]  /*229a0*/  FFMA R47, R46, R47, 1 ;  /* 0x3f8000002e2f7423 */ /* 0x000fe2000000002f */
[----:B------:R-:W-:Y:S01]  /*229b0*/  FFMA R48, R48, R49, 1 ;  /* 0x3f80000030307423 */ /* 0x000fe20000000031 */
[----:B------:R-:W-:Y:S01]  /*229c0*/  FFMA R51, R50, R51, 1 ;  /* 0x3f80000032337423 */ /* 0x000fe20000000033 */
[----:B------:R-:W3:Y:S01]  /*229d0*/  MUFU.EX2 R0, R55 ;  /* 0x0000003700007308 */ /* 0x000ee20000000800 */
[----:B-1----:R-:W-:Y:S01]  /*229e0*/  FFMA R57, R57, R58, 1 ;  /* 0x3f80000039397423 */ /* 0x002fe2000000003a */
[----:B------:R-:W-:-:S06]  /*229f0*/  FFMA R54, R59, R54, 1 ;  /* 0x3f8000003b367423 */ /* 0x000fcc0000000036 */
[----:B------:R-:W1:Y:S01]  /*22a00*/  MUFU.EX2 R2, R2 ;  /* 0x0000000200027308 */ /* 0x000e620000000800 */
[----:B--2---:R-:W-:-:S07]  /*22a10*/  FFMA R53, R60, R3, 1 ;  /* 0x3f8000003c357423 */ /* 0x004fce0000000003 */
[----:B------:R2:W4:Y:S01]  /*22a20*/  MUFU.EX2 R38, R37 ;  /* 0x0000002500267308 */ /* 0x0005220000000800 */
[----:B---3--:R-:W-:Y:S01]  /*22a30*/  FFMA R58, R63, R0, 1 ;  /* 0x3f8000003f3a7423 */ /* 0x008fe20000000000 */
[----:B--2---:R-:W-:Y:S01]  /*22a40*/  SHF.L.U32 R37, R65, 0x17, RZ ;  /* 0x0000001741257819 */ /* 0x004fe200000006ff */
[----:B-1----:R-:W-:-:S04]  /*22a50*/  FFMA R39, R39, R2, 1 ;  /* 0x3f80000027277423 */ /* 0x002fc80000000002 */
[----:B----4-:R-:W-:Y:S01]  /*22a60*/  FFMA R37, R37, R38, 1 ;  /* 0x3f80000025257423 */ /* 0x010fe20000000026 */
[----:B------:R-:W-:Y:S06]  /*22a70*/  @P2 BRA `(.L_x_766) ;  /* 0x0000000000142947 */ /* 0x000fec0003800000 */
[----:B------:R-:W-:Y:S02]  /*22a80*/  MOV R0, R67 ;  /* 0x0000004300007202 */ /* 0x000fe40000000f00 */
[----:B------:R-:W-:-:S07]  /*22a90*/  MOV R2, 0x22ab0 ;  /* 0x00022ab000027802 */ /* 0x000fce0000000f00 */
[----:B------:R-:W-:Y:S05]  /*22aa0*/  CALL.REL.NOINC `($__internal_0_$__cuda_sm20_rcp_rn_f32_slowpath) ;  /* 0x000000c400147944 */ /* 0x000fea0003c00000 */
[----:B------:R-:W-:Y:S01]  /*22ab0*/  MOV R38, R0 ;  /* 0x0000000000267202 */ /* 0x000fe20000000f00 */
[----:B------:R-:W-:Y:S06]  /*22ac0*/  BRA `(.L_x_767) ;  /* 0x0000000000107947 */ /* 0x000fec0003800000 */
.L_x_766:
[----:B------:R-:W1:Y:S02]  /*22ad0*/  MUFU.RCP R38, R67 ;  /* 0x0000004300267308 */ /* 0x000e640000001000 */
[----:B-1----:R-:W-:-:S04]  /*22ae0*/  FFMA R0, R67, R38, -1 ;  /* 0xbf80000043007423 */ /* 0x002fc80000000026 */
[----:B------:R-:W-:-:S04]  /*22af0*/  FADD.FTZ R3, -R0, -RZ ;  /* 0x800000ff00037221 */ /* 0x000fc80000010100 */
[----:B------:R-:W-:-:S07]  /*22b00*/  FFMA R38, R38, R3, R38 ;  /* 0x0000000326267223 */ /* 0x000fce0000000026 */
.L_x_767:
[----:B------:R-:W-:Y:S05]  /*22b10*/  BSYNC B1 ;  /* 0x0000000000017941 */ /* 0x000fea0003800000 */
.L_x_765:
        /* <DEDUP_REMOVED lines=10> */
.L_x_769:
[----:B------:R-:W1:Y:S02]  /*22bc0*/  MUFU.RCP R41, R66 ;  /* 0x0000004200297308 */ /* 0x000e640000001000 */
[----:B-1----:R-:W-:-:S04]  /*22bd0*/  FFMA R0, R66, R41, -1 ;  /* 0xbf80000042007423 */ /* 0x002fc80000000029 */
[----:B------:R-:W-:-:S04]  /*22be0*/  FADD.FTZ R0, -R0, -RZ ;  /* 0x800000ff00007221 */ /* 0x000fc80000010100 */
[----:B------:R-:W-:-:S07]  /*22bf0*/  FFMA R41, R41, R0, R41 ;  /* 0x0000000029297223 */ /* 0x000fce0000000029 */
.L_x_770:
[----:B------:R-:W-:Y:S05]  /*22c00*/  BSYNC B1 ;  /* 0x0000000000017941 */ /* 0x000fea0003800000 */
.L_x_768:
        /* <DEDUP_REMOVED lines=10> */
.L_x_772:
[----:B------:R-:W1:Y:S02]  /*22cb0*/  MUFU.RCP R40, R61 ;  /* 0x0000003d00287308 */ /* 0x000e640000001000 */
[----:B-1----:R-:W-:-:S04]  /*22cc0*/  FFMA R0, R61, R40, -1 ;  /* 0xbf8000003d007423 */ /* 0x002fc80000000028 */
[----:B------:R-:W-:-:S04]  /*22cd0*/  FADD.FTZ R3, -R0, -RZ ;  /* 0x800000ff00037221 */ /* 0x000fc80000010100 */
[----:B------:R-:W-:-:S07]  /*22ce0*/  FFMA R40, R40, R3, R40 ;  /* 0x0000000328287223 */ /* 0x000fce0000000028 */
.L_x_773:
[----:B------:R-:W-:Y:S05]  /*22cf0*/  BSYNC B1 ;  /* 0x0000000000017941 */ /* 0x000fea0003800000 */
.L_x_771:
        /* <DEDUP_REMOVED lines=10> */
.L_x_775:
[----:B------:R-:W1:Y:S02]  /*22da0*/  MUFU.RCP R43, R68 ;  /* 0x00000044002b7308 */ /* 0x000e640000001000 */
[----:B-1----:R-:W-:-:S04]  /*22db0*/  FFMA R0, R68, R43, -1 ;  /* 0xbf80000044007423 */ /* 0x002fc8000000002b */
[----:B------:R-:W-:-:S04]  /*22dc0*/  FADD.FTZ R0, -R0, -RZ ;  /* 0x800000ff00007221 */ /* 0x000fc80000010100 */
[----:B------:R-:W-:-:S07]  /*22dd0*/  FFMA R43, R43, R0, R43 ;  /* 0x000000002b2b7223 */ /* 0x000fce000000002b */
.L_x_776:
[----:B------:R-:W-:Y:S05]  /*22de0*/  BSYNC B1 ;  /* 0x0000000000017941 */ /* 0x000fea0003800000 */
.L_x_774:
        /* <DEDUP_REMOVED lines=10> */
.L_x_778:
[----:B------:R-:W1:Y:S02]  /*22e90*/  MUFU.RCP R42, R69 ;  /* 0x00000045002a7308 */ /* 0x000e640000001000 */
[----:B-1----:R-:W-:-:S04]  /*22ea0*/  FFMA R0, R69, R42, -1 ;  /* 0xbf80000045007423 */ /* 0x002fc8000000002a */
[----:B------:R-:W-:-:S04]  /*22eb0*/  FADD.FTZ R3, -R0, -RZ ;  /* 0x800000ff00037221 */ /* 0x000fc80000010100 */
[----:B------:R-:W-:-:S07]  /*22ec0*/  FFMA R42, R42, R3, R42 ;  /* 0x000000032a2a7223 */ /* 0x000fce000000002a */
.L_x_779:
[----:B------:R-:W-:Y:S05]  /*22ed0*/  BSYNC B1 ;  /* 0x0000000000017941 */ /* 0x000fea0003800000 */
.L_x_777:
        /* <DEDUP_REMOVED lines=10> */
.L_x_781:
[----:B------:R-:W1:Y:S02]  /*22f80*/  MUFU.RCP R45, R44 ;  /* 0x0000002c002d7308 */ /* 0x000e640000001000 */
[----:B-1----:R-:W-:-:S04]  /*22f90*/  FFMA R0, R44, R45, -1 ;  /* 0xbf8000002c007423 */ /* 0x002fc8000000002d */
[----:B------:R-:W-:-:S04]  /*22fa0*/  FADD.FTZ R0, -R0, -RZ ;  /* 0x800000ff00007221 */ /* 0x000fc80000010100 */
[----:B------:R-:W-:-:S07]  /*22fb0*/  FFMA R45, R45, R0, R45 ;  /* 0x000000002d2d7223 */ /* 0x000fce000000002d */
.L_x_782:
[----:B------:R-:W-:Y:S05]  /*22fc0*/  BSYNC B1 ;  /* 0x0000000000017941 */ /* 0x000fea0003800000 */
.L_x_780:
        /* <DEDUP_REMOVED lines=10> */
.L_x_784:
[----:B------:R-:W1:Y:S02]  /*23070*/  MUFU.RCP R44, R47 ;  /* 0x0000002f002c7308 */ /* 0x000e640000001000 */
[----:B-1----:R-:W-:-:S04]  /*23080*/  FFMA R0, R47, R44, -1 ;  /* 0xbf8000002f007423 */ /* 0x002fc8000000002c */
[----:B------:R-:W-:-:S04]  /*23090*/  FADD.FTZ R3, -R0, -RZ ;  /* 0x800000ff00037221 */ /* 0x000fc80000010100 */
[----:B------:R-:W-:-:S07]  /*230a0*/  FFMA R44, R44, R3, R44 ;  /* 0x000000032c2c7223 */ /* 0x000fce000000002c */
.L_x_785:
[----:B------:R-:W-:Y:S05]  /*230b0*/  BSYNC B1 ;  /* 0x0000000000017941 */ /* 0x000fea0003800000 */
.L_x_783:
        /* <DEDUP_REMOVED lines=10> */
.L_x_787:
[----:B------:R-:W1:Y:S02]  /*23160*/  MUFU.RCP R47, R48 ;  /* 0x00000030002f7308 */ /* 0x000e640000001000 */
[----:B-1----:R-:W-:-:S04]  /*23170*/  FFMA R0, R48, R47, -1 ;  /* 0xbf80000030007423 */ /* 0x002fc8000000002f */
[----:B------:R-:W-:-:S04]  /*23180*/  FADD.FTZ R0, -R0, -RZ ;  /* 0x800000ff00007221 */ /* 0x000fc80000010100 */
[----:B------:R-:W-:-:S07]  /*23190*/  FFMA R47, R47, R0, R47 ;  /* 0x000000002f2f7223 */ /* 0x000fce000000002f */
.L_x_788:
[----:B------:R-:W-:Y:S05]  /*231a0*/  BSYNC B1 ;  /* 0x0000000000017941 */ /* 0x000fea0003800000 */
.L_x_786:
        /* <DEDUP_REMOVED lines=10> */
.L_x_790:
[----:B------:R-:W1:Y:S02]  /*23250*/  MUFU.RCP R46, R51 ;  /* 0x00000033002e7308 */ /* 0x000e640000001000 */
[----:B-1----:R-:W-:-:S04]  /*23260*/  FFMA R0, R51, R46, -1 ;  /* 0xbf80000033007423 */ /* 0x002fc8000000002e */
[----:B------:R-:W-:-:S04]  /*23270*/  FADD.FTZ R3, -R0, -RZ ;  /* 0x800000ff00037221 */ /* 0x000fc80000010100 */
[----:B------:R-:W-:-:S07]  /*23280*/  FFMA R46, R46, R3, R46 ;  /* 0x000000032e2e7223 */ /* 0x000fce000000002e */
.L_x_791:
[----:B------:R-:W-:Y:S05]  /*23290*/  BSYNC B1 ;  /* 0x0000000000017941 */ /* 0x000fea0003800000 */
.L_x_789:
        /* <DEDUP_REMOVED lines=10> */
.L_x_793:
[----:B------:R-:W1:Y:S02]  /*23340*/  MUFU.RCP R49, R56 ;  /* 0x0000003800317308 */ /* 0x000e640000001000 */
[----:B-1----:R-:W-:-:S04]  /*23350*/  FFMA R0, R56, R49, -1 ;  /* 0xbf80000038007423 */ /* 0x002fc80000000031 */
[----:B------:R-:W-:-:S04]  /*23360*/  FADD.FTZ R0, -R0, -RZ ;  /* 0x800000ff00007221 */ /* 0x000fc80000010100 */
[----:B------:R-:W-:-:S07]  /*23370*/  FFMA R49, R49, R0, R49 ;  /* 0x0000000031317223 */ /* 0x000fce0000000031 */
.L_x_794:
[----:B------:R-:W-:Y:S05]  /*23380*/  BSYNC B1 ;  /* 0x0000000000017941 */ /* 0x000fea0003800000 */
.L_x_792:
        /* <DEDUP_REMOVED lines=10> */
.L_x_796:
[----:B------:R-:W1:Y:S02]  /*23430*/  MUFU.RCP R48, R57 ;  /* 0x0000003900307308 */ /* 0x000e640000001000 */
[----:B-1----:R-:W-:-:S04]  /*23440*/  FFMA R0, R57, R48, -1 ;  /* 0xbf80000039007423 */ /* 0x002fc80000000030 */
[----:B------:R-:W-:-:S04]  /*23450*/  FADD.FTZ R3, -R0, -RZ ;  /* 0x800000ff00037221 */ /* 0x000fc80000010100 */
[----:B------:R-:W-:-:S07]  /*23460*/  FFMA R48, R48, R3, R48 ;  /* 0x0000000330307223 */ /* 0x000fce0000000030 */
.L_x_797:
[----:B------:R-:W-:Y:S05]  /*23470*/  BSYNC B1 ;  /* 0x0000000000017941 */ /* 0x000fea0003800000 */
.L_x_795:
        /* <DEDUP_REMOVED lines=10> */
.L_x_799:
[----:B------:R-:W1:Y:S02]  /*23520*/  MUFU.RCP R51, R54 ;  /* 0x0000003600337308 */ /* 0x000e640000001000 */
[----:B-1----:R-:W-:-:S04]  /*23530*/  FFMA R0, R54, R51, -1 ;  /* 0xbf80000036007423 */ /* 0x002fc80000000033 */
[----:B------:R-:W-:-:S04]  /*23540*/  FADD.FTZ R0, -R0, -RZ ;  /* 0x800000ff00007221 */ /* 0x000fc80000010100 */
[----:B------:R-:W-:-:S07]  /*23550*/  FFMA R51, R51, R0, R51 ;  /* 0x0000000033337223 */ /* 0x000fce0000000033 */
.L_x_800:
[----:B------:R-:W-:Y:S05]  /*23560*/  BSYNC B1 ;  /* 0x0000000000017941 */ /* 0x000fea0003800000 */
.L_x_798:
        /* <DEDUP_REMOVED lines=10> */
.L_x_802:
[----:B------:R-:W1:Y:S02]  /*23610*/  MUFU.RCP R50, R53 ;  /* 0x0000003500327308 */ /* 0x000e640000001000 */
[----:B-1----:R-:W-:-:S04]  /*23620*/  FFMA R0, R53, R50, -1 ;  /* 0xbf80000035007423 */ /* 0x002fc80000000032 */
[----:B------:R-:W-:-:S04]  /*23630*/  FADD.FTZ R3, -R0, -RZ ;  /* 0x800000ff00037221 */ /* 0x000fc80000010100 */
[----:B------:R-:W-:-:S07]  /*23640*/  FFMA R50, R50, R3, R50 ;  /* 0x0000000332327223 */ /* 0x000fce0000000032 */
.L_x_803:
[----:B------:R-:W-:Y:S05]  /*23650*/  BSYNC B1 ;  /* 0x0000000000017941 */ /* 0x000fea0003800000 */
.L_x_801:
        /* <DEDUP_REMOVED lines=10> */
.L_x_805:
[----:B------:R-:W1:Y:S02]  /*23700*/  MUFU.RCP R53, R58 ;  /* 0x0000003a00357308 */ /* 0x000e640000001000 */
[----:B-1----:R-:W-:-:S04]  /*23710*/  FFMA R0, R58, R53, -1 ;  /* 0xbf8000003a007423 */ /* 0x002fc80000000035 */
[----:B------:R-:W-:-:S04]  /*23720*/  FADD.FTZ R0, -R0, -RZ ;  /* 0x800000ff00007221 */ /* 0x000fc80000010100 */
[----:B------:R-:W-:-:S07]  /*23730*/  FFMA R53, R53, R0, R53 ;  /* 0x0000000035357223 */ /* 0x000fce0000000035 */
.L_x_806:
[----:B------:R-:W-:Y:S05]  /*23740*/  BSYNC B1 ;  /* 0x0000000000017941 */ /* 0x000fea0003800000 */
.L_x_804:
        /* <DEDUP_REMOVED lines=10> */
.L_x_808:
[----:B------:R-:W1:Y:S02]  /*237f0*/  MUFU.RCP R54, R39 ;  /* 0x0000002700367308 */ /* 0x000e640000001000 */
[----:B-1----:R-:W-:-:S04]  /*23800*/  FFMA R0, R39, R54, -1 ;  /* 0xbf80000027007423 */ /* 0x002fc80000000036 */
[----:B------:R-:W-:-:S04]  /*23810*/  FADD.FTZ R3, -R0, -RZ ;  /* 0x800000ff00037221 */ /* 0x000fc80000010100 */
[----:B------:R-:W-:-:S07]  /*23820*/  FFMA R54, R54, R3, R54 ;  /* 0x0000000336367223 */ /* 0x000fce0000000036 */
.L_x_809:
[----:B------:R-:W-:Y:S05]  /*23830*/  BSYNC B1 ;  /* 0x0000000000017941 */ /* 0x000fea0003800000 */
.L_x_807:
        /* <DEDUP_REMOVED lines=9> */
.L_x_811:
[----:B------:R-:W1:Y:S02]  /*238d0*/  MUFU.RCP R0, R37 ;  /* 0x0000002500007308 */ /* 0x000e640000001000 */
[----:B-1----:R-:W-:-:S04]  /*238e0*/  FFMA R2, R37, R0, -1 ;  /* 0xbf80000025027423 */ /* 0x002fc80000000000 */
[----:B------:R-:W-:-:S04]  /*238f0*/  FADD.FTZ R3, -R2, -RZ ;  /* 0x800000ff02037221 */ /* 0x000fc80000010100 */
[----:B------:R-:W-:-:S07]  /*23900*/  FFMA R0, R0, R3, R0 ;  /* 0x0000000300007223 */ /* 0x000fce0000000000 */
.L_x_812:
[----:B------:R-:W-:Y:S05]  /*23910*/  BSYNC B1 ;  /* 0x0000000000017941 */ /* 0x000fea0003800000 */
.L_x_810:
        /* <DEDUP_REMOVED lines=45> */
.L_x_814:
[----:B------:R-:W-:Y:S05]  /*23bf0*/  BSYNC B0 ;  /* 0x0000000000007941 */ /* 0x000fea0003800000 */
.L_x_813:
[----:B------:R-:W-:Y:S06]  /*23c00*/  BAR.SYNC.DEFER_BLOCKING 0x1, 0x100 ;  /* 0x0044000000007b1d */ /* 0x000fec0000010000 */
[----:B------:R-:W-:Y:S04]  /*23c10*/  BSSY B0, `(.L_x_815) ;  /* 0x000000a000007945 */ /* 0x000fe80003800000 */
[----:B------:R-:W-:Y:S05]  /*23c20*/  @P0 BRA `(.L_x_816) ;  /* 0x0000000000200947 */ /* 0x000fea0003800000 */
[----:B------:R-:W-:-:S06]  /*23c30*/  UISETP.NE.AND UP0, UPT, UR43, 0x3, UPT ;  /* 0x000000032b00788c */ /* 0x000fcc000bf05270 */
[----:B------:R-:W-:-:S13]  /*23c40*/  PLOP3.LUT P2, PT, PT, PT, UP0, 0x80, 0x0 ;  /* 0x000000000000781c */ /* 0x000fda0003f4f008 */
[----:B------:R-:W-:Y:S05]  /*23c50*/  @!P2 BRA `(.L_x_817) ;  /* 0x000000000004a947 */ /* 0x000fea0003800000 */
[----:B------:R-:W-:Y:S01]  /*23c60*/  BPT.TRAP 0x1 ;  /* 0x000000040000795c */ /* 0x000fe20000300000 */
.L_x_817:
[----:B------:R-:W-:-:S04]  /*23c70*/  ULEA UR4, UR8, UR46, 0x3 ;  /* 0x0000002e08047291 */ /* 0x000fc8000f8e183f */
[----:B------:R-:W-:-:S04]  /*23c80*/  UIADD3 UR4, UR4, 0x50, URZ ;  /* 0x0000005004047890 */ /* 0x000fc8000fffe03f */
[----:B------:R-:W-:-:S09]  /*23c90*/  UPRMT UR4, UR47, 0x654, UR4 ;  /* 0x000006542f047896 */ /* 0x000fd20008000004 */
[----:B------:R-:W-:Y:S03]  /*23ca0*/  SYNCS.ARRIVE.TRANS64.RED.A1T0 RZ, [UR4], RZ ;  /* 0x000000ffffff79a7 */ /* 0x000fe60008100404 */
.L_x_816:
[----:B------:R-:W-:Y:S05]  /*23cb0*/  BSYNC B0 ;  /* 0x0000000000007941 */ /* 0x000fea0003800000 */
.L_x_815:
        /* <DEDUP_REMOVED lines=9> */
.L_x_820:
        /* <DEDUP_REMOVED lines=8> */
.L_x_1154:
[----:B------:R-:W-:Y:S05]  /*23dd0*/  BSYNC B1 ;  /* 0x0000000000017941 */ /* 0x000fea0003800000 */
.L_x_821:
        /* <DEDUP_REMOVED lines=38> */
.L_x_823:
[----:B------:R-:W-:Y:S02]  /*24040*/  LOP3.LUT R9, R9, R24, RZ, 0x3c, !PT ;  /* 0x0000001809097212 */ /* 0x000fe400078e3cff */
[----:B------:R-:W-:-:S07]  /*24050*/  SEL R4, R2, RZ, P3 ;  /* 0x000000ff02047207 */ /* 0x000fce0001800000 */
.L_x_819:
[----:B------:R-:W-:Y:S05]  /*24060*/  BSYNC B0 ;  /* 0x0000000000007941 */ /* 0x000fea0003800000 */
.L_x_818:
[----:B------:R-:W-:Y:S01]  /*24070*/  MOV R49, 0x3bbb989d ;  /* 0x3bbb989d00317802 */ /* 0x000fe20000000f00 */
[C---:B------:R-:W-:Y:S01]  /*24080*/  FFMA R122, R17.reuse, R122, R23 ;  /* 0x0000007a117a7223 */ /* 0x040fe20000000017 */
[----:B------:R-:W-:Y:S01]  /*24090*/  MOV R51, 0x437c0000 ;  /* 0x437c000000337802 */ /* 0x000fe20000000f00 */
[C---:B------:R-:W-:Y:S01]  /*240a0*/  FFMA R121, R17.reuse, R121, R153 ;  /* 0x0000007911797223 */ /* 0x040fe20000000099 */
[C---:B------:R-:W-:Y:S01]  /*240b0*/  FFMA R123, R17.reuse, R123, R152 ;  /* 0x0000007b117b7223 */ /* 0x040fe20000000098 */
[-C--:B------:R-:W-:Y:S01]  /*240c0*/  FFMA.SAT R13, -R122, R49.reuse, 0.5 ;  /* 0x3f0000007a0d7423 */ /* 0x080fe20000002131 */
[----:B------:R-:W-:Y:S01]  /*240d0*/  FFMA R120, R17, R120, R154 ;  /* 0x0000007811787223 */ /* 0x000fe2000000009a */
[-C--:B------:R-:W-:Y:S01]  /*240e0*/  FFMA.SAT R2, -R121, R49.reuse, 0.5 ;  /* 0x3f00000079027423 */ /* 0x080fe20000002131 */
[----:B-1----:R-:W-:Y:S01]  /*240f0*/  FFMA.SAT R24, -R123, R49, 0.5 ;  /* 0x3f0000007b187423 */ /* 0x002fe20000002131 */
[----:B------:R-:W-:Y:S01]  /*24100*/  FFMA.RM R15, R13, R51, 12582913 ;  /* 0x4b4000010d0f7423 */ /* 0x000fe20000004033 */
[----:B------:R-:W-:Y:S01]  /*24110*/  FFMA.SAT R0, -R120, R49, 0.5 ;  /* 0x3f00000078007423 */ /* 0x000fe20000002131 */
[----:B------:R-:W-:Y:S01]  /*24120*/  FFMA R124, R17, R124, R21 ;  /* 0x0000007c117c7223 */ /* 0x000fe20000000015 */
[-C--:B------:R-:W-:Y:S01]  /*24130*/  FFMA.RM R2, R2, R51.reuse, 12582913 ;  /* 0x4b40000102027423 */ /* 0x080fe20000004033 */
[----:B------:R-:W-:Y:S01]  /*24140*/  FADD R13, R15, -12583039 ;  /* 0xcb40007f0f0d7421 */ /* 0x000fe20000000000 */
[C---:B------:R-:W-:Y:S01]  /*24150*/  FFMA R126, R17.reuse, R126, R19 ;  /* 0x0000007e117e7223 */ /* 0x040fe20000000013 */
[-C--:B------:R-:W-:Y:S01]  /*24160*/  FFMA.RM R26, R24, R51.reuse, 12582913 ;  /* 0x4b400001181a7423 */ /* 0x080fe20000004033 */
[----:B------:R-:W-:Y:S01]  /*24170*/  FFMA.RM R0, R0, R51, 12582913 ;  /* 0x4b40000100007423 */ /* 0x000fe20000004033 */
[----:B------:R-:W-:Y:S01]  /*24180*/  FFMA R25, -R122, 1.4426950216293334961, -R13 ;  /* 0x3fb8aa3b7a197823 */ /* 0x000fe2000000090d */
[-C--:B------:R-:W-:Y:S01]  /*24190*/  FFMA.SAT R27, -R124, R49.reuse, 0.5 ;  /* 0x3f0000007c1b7423 */ /* 0x080fe20000002131 */
[----:B------:R-:W-:Y:S01]  /*241a0*/  FADD R14, R2, -12583039 ;  /* 0xcb40007f020e7421 */ /* 0x000fe20000000000 */
[----:B------:R-:W-:Y:S01]  /*241b0*/  FFMA.SAT R32, -R126, R49, 0.5 ;  /* 0x3f0000007e207423 */ /* 0x000fe20000002131 */
[----:B------:R-:W-:Y:S01]  /*241c0*/  FADD R24, R26, -12583039 ;  /* 0xcb40007f1a187421 */ /* 0x000fe20000000000 */
[C---:B------:R-:W-:Y:S01]  /*241d0*/  FFMA R125, R17.reuse, R125, R22 ;  /* 0x0000007d117d7223 */ /* 0x040fe20000000016 */
[----:B------:R-:W-:Y:S01]  /*241e0*/  FFMA R127, R17, R127, R20 ;  /* 0x0000007f117f7223 */ /* 0x000fe20000000014 */
[----:B------:R-:W-:Y:S01]  /*241f0*/  FADD R3, R0, -12583039 ;  /* 0xcb40007f00037421 */ /* 0x000fe20000000000 */
[----:B------:R-:W-:Y:S01]  /*24200*/  FFMA R25, -R122, 1.925963033500011079e-08, R25 ;  /* 0x32a570607a197823 */ /* 0x000fe20000000119 */
[-C--:B------:R-:W-:Y:S01]  /*24210*/  FFMA.RM R29, R27, R51.reuse, 12582913 ;  /* 0x4b4000011b1d7423 */ /* 0x080fe20000004033 */
[----:B------:R-:W-:Y:S01]  /*24220*/  FFMA R14, -R121, 1.4426950216293334961, -R14 ;  /* 0x3fb8aa3b790e7823 */ /* 0x000fe2000000090e */
[----:B------:R-:W-:Y:S01]  /*24230*/  FFMA.RM R33, R32, R51, 12582913 ;  /* 0x4b40000120217423 */ /* 0x000fe20000004033 */
[----:B------:R-:W-:Y:S01]  /*24240*/  FFMA R28, -R123, 1.4426950216293334961, -R24 ;  /* 0x3fb8aa3b7b1c7823 */ /* 0x000fe20000000918 */
[-C--:B------:R-:W-:Y:S01]  /*24250*/  FFMA.SAT R30, -R125, R49.reuse, 0.5 ;  /* 0x3f0000007d1e7423 */ /* 0x080fe20000002131 */
[----:B------:R-:W-:Y:S01]  /*24260*/  FFMA.SAT R34, -R127, R49, 0.5 ;  /* 0x3f0000007f227423 */ /* 0x000fe20000002131 */
[----:B------:R-:W-:Y:S01]  /*24270*/  FFMA R3, -R120, 1.4426950216293334961, -R3 ;  /* 0x3fb8aa3b78037823 */ /* 0x000fe20000000903 */
[----:B------:R1:W-:Y:S01]  /*24280*/  MUFU.EX2 R24, R25 ;  /* 0x0000001900187308 */ /* 0x0003e20000000800 */
[----:B------:R-:W-:Y:S01]  /*24290*/  FADD R27, R29, -12583039 ;  /* 0xcb40007f1d1b7421 */ /* 0x000fe20000000000 */
[----:B------:R-:W-:Y:S01]  /*242a0*/  FFMA R14, -R121, 1.925963033500011079e-08, R14 ;  /* 0x32a57060790e7823 */ /* 0x000fe2000000010e */
[----:B------:R-:W-:Y:S01]  /*242b0*/  FFMA R128, R17, R128, R18 ;  /* 0x0000008011807223 */ /* 0x000fe20000000012 */
[----:B------:R-:W-:Y:S01]  /*242c0*/  FFMA R28, -R123, 1.925963033500011079e-08, R28 ;  /* 0x32a570607b1c7823 */ /* 0x000fe2000000011c */
[-C--:B------:R-:W-:Y:S01]  /*242d0*/  FFMA.RM R30, R30, R51.reuse, 12582913 ;  /* 0x4b4000011e1e7423 */ /* 0x080fe20000004033 */
[----:B------:R-:W-:Y:S01]  /*242e0*/  FFMA R130, R17, R130, R11 ;  /* 0x0000008211827223 */ /* 0x000fe2000000000b */
[----:B------:R-:W-:Y:S01]  /*242f0*/  FFMA.RM R34, R34, R51, 12582913 ;  /* 0x4b40000122227423 */ /* 0x000fe20000004033 */
[----:B------:R-:W-:Y:S01]  /*24300*/  FFMA R3, -R120, 1.925963033500011079e-08, R3 ;  /* 0x32a5706078037823 */ /* 0x000fe20000000103 */
[----:B-1----:R-:W-:Y:S01]  /*24310*/  FADD R25, R33, -12583039 ;  /* 0xcb40007f21197421 */ /* 0x002fe20000000000 */
[----:B------:R-:W-:Y:S01]  /*24320*/  FFMA R31, -R124, 1.4426950216293334961, -R27 ;  /* 0x3fb8aa3b7c1f7823 */ /* 0x000fe2000000091b */
[----:B------:R1:W-:Y:S01]  /*24330*/  MUFU.EX2 R13, R14 ;  /* 0x0000000e000d7308 */ /* 0x0003e20000000800 */
[-C--:B------:R-:W-:Y:S01]  /*24340*/  FFMA.SAT R36, -R128, R49.reuse, 0.5 ;  /* 0x3f00000080247423 */ /* 0x080fe20000002131 */
[----:B------:R-:W-:Y:S01]  /*24350*/  FFMA R35, -R126, 1.4426950216293334961, -R25 ;  /* 0x3fb8aa3b7e237823 */ /* 0x000fe20000000919 */
[----:B------:R-:W-:Y:S01]  /*24360*/  FFMA.SAT R40, -R130, R49, 0.5 ;  /* 0x3f00000082287423 */ /* 0x000fe20000002131 */
[----:B------:R-:W-:Y:S01]  /*24370*/  FFMA R31, -R124, 1.925963033500011079e-08, R31 ;  /* 0x32a570607c1f7823 */ /* 0x000fe2000000011f */
[C---:B------:R-:W-:Y:S01]  /*24380*/  FFMA R131, R17.reuse, R131, R10 ;  /* 0x0000008311837223 */ /* 0x040fe2000000000a */
[----:B------:R-:W-:Y:S01]  /*24390*/  FFMA R35, -R126, 1.925963033500011079e-08, R35 ;  /* 0x32a570607e237823 */ /* 0x000fe20000000123 */
[----:B------:R-:W-:Y:S01]  /*243a0*/  FFMA R129, R17, R129, R12 ;  /* 0x0000008111817223 */ /* 0x000fe2000000000c */
[----:B------:R2:W-:Y:S01]  /*243b0*/  MUFU.EX2 R27, R28 ;  /* 0x0000001c001b7308 */ /* 0x0005e20000000800 */
[----:B-1----:R-:W-:Y:S01]  /*243c0*/  FADD R14, R30, -12583039 ;  /* 0xcb40007f1e0e7421 */ /* 0x002fe20000000000 */
[-C--:B------:R-:W-:Y:S01]  /*243d0*/  FFMA.RM R37, R36, R51.reuse, 12582913 ;  /* 0x4b40000124257423 */ /* 0x080fe20000004033 */
[----:B------:R-:W-:Y:S01]  /*243e0*/  FFMA.RM R41, R40, R51, 12582913 ;  /* 0x4b40000128297423 */ /* 0x000fe20000004033 */
[-C--:B------:R-:W-:Y:S01]  /*243f0*/  FFMA.SAT R42, -R131, R49.reuse, 0.5 ;  /* 0x3f000000832a7423 */ /* 0x080fe20000002131 */
[----:B------:R-:W-:Y:S01]  /*24400*/  FFMA R32, -R125, 1.4426950216293334961, -R14 ;  /* 0x3fb8aa3b7d207823 */ /* 0x000fe2000000090e */
[----:B------:R-:W-:Y:S01]  /*24410*/  FFMA.SAT R38, -R129, R49, 0.5 ;  /* 0x3f00000081267423 */ /* 0x000fe20000002131 */
[C---:B------:R-:W-:Y:S01]  /*24420*/  FFMA R132, R17.reuse, R132, R7 ;  /* 0x0000008411847223 */ /* 0x040fe20000000007 */
[----:B------:R-:W1:Y:S01]  /*24430*/  MUFU.EX2 R3, R3 ;  /* 0x0000000300037308 */ /* 0x000e620000000800 */
[----:B--2---:R-:W-:Y:S01]  /*24440*/  FADD R28, R34, -12583039 ;  /* 0xcb40007f221c7421 */ /* 0x004fe20000000000 */
[C---:B------:R-:W-:Y:S01]  /*24450*/  FFMA R133, R17.reuse, R133, R8 ;  /* 0x0000008511857223 */ /* 0x040fe20000000008 */
[----:B------:R-:W-:Y:S01]  /*24460*/  FFMA R134, R17, R134, R5 ;  /* 0x0000008611867223 */ /* 0x000fe20000000005 */
[----:B------:R-:W-:Y:S01]  /*24470*/  FFMA R32, -R125, 1.925963033500011079e-08, R32 ;  /* 0x32a570607d207823 */ /* 0x000fe20000000120 */
[----:B------:R-:W-:Y:S01]  /*24480*/  FFMA R36, -R127, 1.4426950216293334961, -R28 ;  /* 0x3fb8aa3b7f247823 */ /* 0x000fe2000000091c */
[----:B------:R-:W-:Y:S01]  /*24490*/  FFMA R135, R17, R135, R6 ;  /* 0x0000008711877223 */ /* 0x000fe20000000006 */
[-C--:B------:R-:W-:Y:S01]  /*244a0*/  FFMA.RM R42, R42, R51.reuse, 12582913 ;  /* 0x4b4000012a2a7423 */ /* 0x080fe20000004033 */
[----:B------:R2:W3:Y:S01]  /*244b0*/  MUFU.EX2 R14, R31 ;  /* 0x0000001f000e7308 */ /* 0x0004e20000000800 */
[----:B------:R-:W-:Y:S01]  /*244c0*/  FFMA R36, -R127, 1.925963033500011079e-08, R36 ;  /* 0x32a570607f247823 */ /* 0x000fe20000000124 */
[----:B------:R-:W-:Y:S01]  /*244d0*/  FFMA.RM R38, R38, R51, 12582913 ;  /* 0x4b40000126267423 */ /* 0x000fe20000004033 */
[-C--:B------:R-:W-:Y:S01]  /*244e0*/  FFMA.SAT R44, -R132, R49.reuse, 0.5 ;  /* 0x3f000000842c7423 */ /* 0x080fe20000002131 */
[-C--:B------:R-:W-:Y:S01]  /*244f0*/  FFMA.SAT R46, -R133, R49.reuse, 0.5 ;  /* 0x3f000000852e7423 */ /* 0x080fe20000002131 */
[-C--:B------:R-:W-:Y:S01]  /*24500*/  FFMA.SAT R47, -R134, R49.reuse, 0.5 ;  /* 0x3f000000862f7423 */ /* 0x080fe20000002131 */
[----:B------:R-:W-:Y:S01]  /*24510*/  FFMA.SAT R49, -R135, R49, 0.5 ;  /* 0x3f00000087317423 */ /* 0x000fe20000002131 */
[----:B------:R-:W-:Y:S01]  /*24520*/  SHF.L.U32 R0, R0, 0x17, RZ ;  /* 0x0000001700007819 */ /* 0x000fe200000006ff */
[----:B------:R4:W-:Y:S01]  /*24530*/  MUFU.EX2 R28, R35 ;  /* 0x00000023001c7308 */ /* 0x0009e20000000800 */
[----:B--2---:R-:W-:Y:S01]  /*24540*/  FADD R31, R37, -12583039 ;  /* 0xcb40007f251f7421 */ /* 0x004fe20000000000 */
[----:B------:R-:W-:-:S02]  /*24550*/  IMAD.SHL.U32 R2, R2, 0x800000, RZ ;  /* 0x0080000002027824 */ /* 0x000fc400078e00ff */
[-C--:B------:R-:W-:Y:S01]  /*24560*/  FFMA.RM R45, R44, R51.reuse, 12582913 ;  /* 0x4b4000012c2d7423 */ /* 0x080fe20000004033 */
[-C--:B------:R-:W-:Y:S01]  /*24570*/  FFMA.RM R48, R47, R51.reuse, 12582913 ;  /* 0x4b4000012f307423 */ /* 0x080fe20000004033 */
[----:B------:R-:W-:Y:S01]  /*24580*/  FFMA R39, -R128, 1.4426950216293334961, -R31 ;  /* 0x3fb8aa3b80277823 */ /* 0x000fe2000000091f */
[-C--:B------:R-:W-:Y:S01]  /*24590*/  FFMA.RM R49, R49, R51.reuse, 12582913 ;  /* 0x4b40000131317423 */ /* 0x080fe20000004033 */
[----:B------:R-:W-:Y:S01]  /*245a0*/  FFMA.RM R46, R46, R51, 12582913 ;  /* 0x4b4000012e2e7423 */ /* 0x000fe20000004033 */
[----:B------:R2:W5:Y:S01]  /*245b0*/  MUFU.EX2 R31, R36 ;  /* 0x00000024001f7308 */ /* 0x0005620000000800 */
[----:B----4-:R-:W-:Y:S01]  /*245c0*/  FADD R35, R41, -12583039 ;  /* 0xcb40007f29237421 */ /* 0x010fe20000000000 */
[----:B------:R-:W-:Y:S01]  /*245d0*/  FFMA R39, -R128, 1.925963033500011079e-08, R39 ;  /* 0x32a5706080277823 */ /* 0x000fe20000000127 */
[----:B-1----:R-:W-:Y:S01]  /*245e0*/  FFMA R50, R0, R3, 1 ;  /* 0x3f80000000327423 */ /* 0x002fe20000000003 */
[----:B------:R-:W-:Y:S01]  /*245f0*/  SHF.L.U32 R26, R26, 0x17, RZ ;  /* 0x000000171a1a7819 */ /* 0x000fe200000006ff */
[----:B------:R-:W-:Y:S01]  /*24600*/  FFMA R43, -R130, 1.4426950216293334961, -R35 ;  /* 0x3fb8aa3b822b7823 */ /* 0x000fe20000000923 */
[----:B------:R-:W-:Y:S01]  /*24610*/  FADD R3, R48, -12583039 ;  /* 0xcb40007f30037421 */ /* 0x000fe20000000000 */
[----:B------:R-:W-:Y:S01]  /*24620*/  SHF.L.U32 R29, R29, 0x17, RZ ;  /* 0x000000171d1d7819 */ /* 0x000fe200000006ff */
[----:B------:R1:W-:Y:S01]  /*24630*/  MUFU.EX2 R25, R32 ;  /* 0x0000002000197308 */ /* 0x0003e20000000800 */
[----:B--2---:R-:W-:Y:S01]  /*24640*/  FADD R36, R42, -12583039 ;  /* 0xcb40007f2a247421 */ /* 0x004fe20000000000 */
[----:B------:R-:W-:Y:S01]  /*24650*/  FFMA R43, -R130, 1.925963033500011079e-08, R43 ;  /* 0x32a57060822b7823 */ /* 0x000fe2000000012b */
[----:B------:R-:W-:Y:S01]  /*24660*/  FADD R0, R46, -12583039 ;  /* 0xcb40007f2e007421 */ /* 0x000fe20000000000 */
[----:B------:R-:W-:Y:S01]  /*24670*/  FFMA R27, R26, R27, 1 ;  /* 0x3f8000001a1b7423 */ /* 0x000fe2000000001b */
[----:B------:R-:W-:Y:S01]  /*24680*/  FFMA R44, -R131, 1.4426950216293334961, -R36 ;  /* 0x3fb8aa3b832c7823 */ /* 0x000fe20000000924 */
[----:B---3--:R-:W-:Y:S01]  /*24690*/  FFMA R26, R29, R14, 1 ;  /* 0x3f8000001d1a7423 */ /* 0x008fe2000000000e */
[----:B------:R-:W-:Y:S01]  /*246a0*/  VIADD R14, R50, 0x1800000 ;  /* 0x01800000320e7836 */ /* 0x000fe20000000000 */
[----:B------:R2:W-:Y:S01]  /*246b0*/  MUFU.EX2 R36, R43 ;  /* 0x0000002b00247308 */ /* 0x0005e20000000800 */
[----:B-1----:R-:W-:Y:S01]  /*246c0*/  FADD R32, R38, -12583039 ;  /* 0xcb40007f26207421 */ /* 0x002fe20000000000 */
[----:B------:R-:W-:Y:S01]  /*246d0*/  FFMA R44, -R131, 1.925963033500011079e-08, R44 ;  /* 0x32a57060832c7823 */ /* 0x000fe2000000012c */
[----:B------:R-:W-:Y:S01]  /*246e0*/  SHF.L.U32 R34, R34, 0x17, RZ ;  /* 0x0000001722227819 */ /* 0x000fe200000006ff */
[----:B------:R-:W-:Y:S01]  /*246f0*/  BSSY B1, `(.L_x_824) ;  /* 0x0000038000017945 */ /* 0x000fe20003800000 */
[----:B------:R-:W-:Y:S01]  /*24700*/  FFMA R40, -R129, 1.4426950216293334961, -R32 ;  /* 0x3fb8aa3b81287823 */ /* 0x000fe20000000920 */
[----:B------:R-:W-:-:S02]  /*24710*/  LOP3.LUT R14, R14, 0x7f800000, RZ, 0xc0, !PT ;  /* 0x7f8000000e0e7812 */ /* 0x000fc400078ec0ff */
[----:B------:R1:W3:Y:S01]  /*24720*/  MUFU.EX2 R32, R39 ;  /* 0x0000002700207308 */ /* 0x0002e20000000800 */
[----:B--2---:R-:W-:Y:S01]  /*24730*/  FFMA R43, R2, R13, 1 ;  /* 0x3f800000022b7423 */ /* 0x004fe2000000000d */
[----:B------:R-:W-:Y:S01]  /*24740*/  FADD R2, R49, -12583039 ;  /* 0xcb40007f31027421 */ /* 0x000fe20000000000 */
[----:B------:R-:W-:Y:S01]  /*24750*/  FFMA R40, -R129, 1.925963033500011079e-08, R40 ;  /* 0x32a5706081287823 */ /* 0x000fe20000000128 */
[----:B------:R-:W-:Y:S01]  /*24760*/  FFMA R13, -R134, 1.4426950216293334961, -R3 ;  /* 0x3fb8aa3b860d7823 */ /* 0x000fe20000000903 */
[----:B------:R-:W-:Y:S01]  /*24770*/  ISETP.GT.U32.AND P2, PT, R14, 0x1ffffff, PT ;  /* 0x01ffffff0e00780c */ /* 0x000fe20003f44070 */
[----:B------:R-:W-:Y:S01]  /*24780*/  FFMA R2, -R135, 1.4426950216293334961, -R2 ;  /* 0x3fb8aa3b87027823 */ /* 0x000fe20000000902 */
[----:B------:R-:W-:Y:S01]  /*24790*/  SHF.L.U32 R37, R37, 0x17, RZ ;  /* 0x0000001725257819 */ /* 0x000fe200000006ff */
[----:B------:R2:W4:Y:S01]  /*247a0*/  MUFU.EX2 R35, R40 ;  /* 0x0000002800237308 */ /* 0x0005220000000800 */
[----:B-1----:R-:W-:Y:S01]  /*247b0*/  FADD R39, R45, -12583039 ;  /* 0xcb40007f2d277421 */ /* 0x002fe20000000000 */
[----:B------:R-:W-:Y:S01]  /*247c0*/  FFMA R13, -R134, 1.925963033500011079e-08, R13 ;  /* 0x32a57060860d7823 */ /* 0x000fe2000000010d */
[----:B------:R-:W-:Y:S01]  /*247d0*/  FFMA R2, -R135, 1.925963033500011079e-08, R2 ;  /* 0x32a5706087027823 */ /* 0x000fe20000000102 */
[----:B------:R-:W-:Y:S01]  /*247e0*/  SHF.L.U32 R15, R15, 0x17, RZ ;  /* 0x000000170f0f7819 */ /* 0x000fe200000006ff */
[----:B------:R-:W-:Y:S01]  /*247f0*/  FFMA R47, -R132, 1.4426950216293334961, -R39 ;  /* 0x3fb8aa3b842f7823 */ /* 0x000fe20000000927 */
[----:B------:R-:W-:Y:S01]  /*24800*/  SHF.L.U32 R30, R30, 0x17, RZ ;  /* 0x000000171e1e7819 */ /* 0x000fe200000006ff */
[----:B-----5:R-:W-:Y:S01]  /*24810*/  FFMA R31, R34, R31, 1 ;  /* 0x3f800000221f7423 */ /* 0x020fe2000000001f */
[----:B------:R-:W1:Y:S01]  /*24820*/  MUFU.EX2 R39, R44 ;  /* 0x0000002c00277308 */ /* 0x000e620000000800 */
[----:B--2---:R-:W-:Y:S01]  /*24830*/  FFMA R40, -R133, 1.4426950216293334961, -R0 ;  /* 0x3fb8aa3b85287823 */ /* 0x004fe20000000900 */
[----:B------:R-:W-:Y:S01]  /*24840*/  FFMA R47, -R132, 1.925963033500011079e-08, R47 ;  /* 0x32a57060842f7823 */ /* 0x000fe2000000012f */
[----:B------:R-:W-:Y:S01]  /*24850*/  SHF.L.U32 R33, R33, 0x17, RZ ;  /* 0x0000001721217819 */ /* 0x000fe200000006ff */
[----:B---3--:R-:W-:Y:S01]  /*24860*/  FFMA R32, R37, R32, 1 ;  /* 0x3f80000025207423 */ /* 0x008fe20000000020 */
[----:B------:R-:W-:Y:S01]  /*24870*/  FFMA R40, -R133, 1.925963033500011079e-08, R40 ;  /* 0x32a5706085287823 */ /* 0x000fe20000000128 */
[----:B------:R-:W-:Y:S01]  /*24880*/  SHF.L.U32 R38, R38, 0x17, RZ ;  /* 0x0000001726267819 */ /* 0x000fe200000006ff */
[----:B------:R-:W-:Y:S01]  /*24890*/  FFMA R24, R15, R24, 1 ;  /* 0x3f8000000f187423 */ /* 0x000fe20000000018 */
[----:B------:R-:W2:Y:S01]  /*248a0*/  MUFU.EX2 R0, R47 ;  /* 0x0000002f00007308 */ /* 0x000ea20000000800 */
[----:B------:R-:W-:Y:S01]  /*248b0*/  SHF.L.U32 R41, R41, 0x17, RZ ;  /* 0x0000001729297819 */ /* 0x000fe200000006ff */
[----:B------:R-:W-:Y:S01]  /*248c0*/  FFMA R29, R30, R25, 1 ;  /* 0x3f8000001e1d7423 */ /* 0x000fe20000000019 */
[----:B------:R-:W-:Y:S01]  /*248d0*/  SHF.L.U32 R42, R42, 0x17, RZ ;  /* 0x000000172a2a7819 */ /* 0x000fe200000006ff */
[----:B------:R-:W-:Y:S01]  /*248e0*/  FFMA R28, R33, R28, 1 ;  /* 0x3f800000211c7423 */ /* 0x000fe2000000001c */
[----:B------:R-:W-:Y:S01]  /*248f0*/  SHF.L.U32 R45, R45, 0x17, RZ ;  /* 0x000000172d2d7819 */ /* 0x000fe200000006ff */
[----:B----4-:R-:W-:Y:S01]  /*24900*/  FFMA R35, R38, R35, 1 ;  /* 0x3f80000026237423 */ /* 0x010fe20000000023 */
[----:B------:R-:W-:Y:S01]  /*24910*/  SHF.L.U32 R46, R46, 0x17, RZ ;  /* 0x000000172e2e7819 */ /* 0x000fe200000006ff */
[----:B------:R-:W3:Y:S01]  /*24920*/  MUFU.EX2 R3, R40 ;  /* 0x0000002800037308 */ /* 0x000ee20000000800 */
[----:B------:R-:W-:Y:S01]  /*24930*/  SHF.L.U32 R48, R48, 0x17, RZ ;  /* 0x0000001730307819 */ /* 0x000fe200000006ff */
[----:B------:R-:W-:Y:S01]  /*24940*/  FFMA R36, R41, R36, 1 ;  /* 0x3f80000029247423 */ /* 0x000fe20000000024 */
[----:B------:R-:W-:Y:S01]  /*24950*/  SHF.L.U32 R49, R49, 0x17, RZ ;  /* 0x0000001731317819 */ /* 0x000fe200000006ff */
[----:B-1----:R-:W-:-:S04]  /*24960*/  FFMA R39, R42, R39, 1 ;  /* 0x3f8000002a277423 */ /* 0x002fc80000000027 */
[----:B------:R-:W1:Y:S01]  /*24970*/  MUFU.EX2 R13, R13 ;  /* 0x0000000d000d7308 */ /* 0x000e620000000800 */
[----:B--2---:R-:W-:-:S07]  /*24980*/  FFMA R34, R45, R0, 1 ;  /* 0x3f8000002d227423 */ /* 0x004fce0000000000 */
[----:B------:R-:W2:Y:S01]  /*24990*/  MUFU.EX2 R2, R2 ;  /* 0x0000000200027308 */ /* 0x000ea20000000800 */
[----:B---3--:R-:W-:Y:S01]  /*249a0*/  FFMA R37, R46, R3, 1 ;  /* 0x3f8000002e257423 */ /* 0x008fe20000000003 */
[----:B-1----:R-:W-:Y:S01]  /*249b0*/  FFMA R48, R48, R13, 1 ;  /* 0x3f80000030307423 */ /* 0x002fe2000000000d */
[----:B--2---:R-:W-:Y:S01]  /*249c0*/  FFMA R49, R49, R2, 1 ;  /* 0x3f80000031317423 */ /* 0x004fe20000000002 */
[----:B------:R-:W-:Y:S06]  /*249d0*/  @P2 BRA `(.L_x_825) ;  /* 0x0000000000142947 */ /* 0x000fec0003800000 */
[----:B------:R-:W-:Y:S02]  /*249e0*/  MOV R0, R50 ;  /* 0x0000003200007202 */ /* 0x000fe40000000f00 */
[----:B------:R-:W-:-:S07]  /*249f0*/  MOV R2, 0x24a10 ;  /* 0x00024a1000027802 */ /* 0x000fce0000000f00 */
[----:B------:R-:W-:Y:S05]  /*24a00*/  CALL.REL.NOINC `($__internal_0_$__cuda_sm20_rcp_rn_f32_slowpath) ;  /* 0x000000a4003c7944 */ /* 0x000fea0003c00000 */
[----:B------:R-:W-:Y:S01]  /*24a10*/  MOV R13, R0 ;  /* 0x00000000000d7202 */ /* 0x000fe20000000f00 */
[----:B------:R-:W-:Y:S06]  /*24a20*/  BRA `(.L_x_826) ;  /* 0x0000000000107947 */ /* 0x000fec0003800000 */
.L_x_825:
[----:B------:R-:W1:Y:S02]  /*24a30*/  MUFU.RCP R13, R50 ;  /* 0x00000032000d7308 */ /* 0x000e640000001000 */
[----:B-1----:R-:W-:-:S04]  /*24a40*/  FFMA R0, R50, R13, -1 ;  /* 0xbf80000032007423 */ /* 0x002fc8000000000d */
[----:B------:R-:W-:-:S04]  /*24a50*/  FADD.FTZ R0, -R0, -RZ ;  /* 0x800000ff00007221 */ /* 0x000fc80000010100 */
[----:B------:R-:W-:-:S07]  /*24a60*/  FFMA R13, R13, R0, R13 ;  /* 0x000000000d0d7223 */ /* 0x000fce000000000d */
.L_x_826:
[----:B------:R-:W-:Y:S05]  /*24a70*/  BSYNC B1 ;  /* 0x0000000000017941 */ /* 0x000fea0003800000 */
.L_x_824:
        /* <DEDUP_REMOVED lines=10> */
.L_x_828:
[----:B------:R-:W1:Y:S02]  /*24b20*/  MUFU.RCP R14, R43 ;  /* 0x0000002b000e7308 */ /* 0x000e640000001000 */
[----:B-1----:R-:W-:-:S04]  /*24b30*/  FFMA R0, R43, R14, -1 ;  /* 0xbf8000002b007423 */ /* 0x002fc8000000000e */
[----:B------:R-:W-:-:S04]  /*24b40*/  FADD.FTZ R3, -R0, -RZ ;  /* 0x800000ff00037221 */ /* 0x000fc80000010100 */
[----:B------:R-:W-:-:S07]  /*24b50*/  FFMA R14, R14, R3, R14 ;  /* 0x000000030e0e7223 */ /* 0x000fce000000000e */
.L_x_829:
[----:B------:R-:W-:Y:S05]  /*24b60*/  BSYNC B1 ;  /* 0x0000000000017941 */ /* 0x000fea0003800000 */
.L_x_827:
        /* <DEDUP_REMOVED lines=10> */
.L_x_831:
[----:B------:R-:W1:Y:S02]  /*24c10*/  MUFU.RCP R15, R24 ;  /* 0x00000018000f7308 */ /* 0x000e640000001000 */
[----:B-1----:R-:W-:-:S04]  /*24c20*/  FFMA R0, R24, R15, -1 ;  /* 0xbf80000018007423 */ /* 0x002fc8000000000f */
[----:B------:R-:W-:-:S04]  /*24c30*/  FADD.FTZ R0, -R0, -RZ ;  /* 0x800000ff00007221 */ /* 0x000fc80000010100 */
[----:B------:R-:W-:-:S07]  /*24c40*/  FFMA R15, R15, R0, R15 ;  /* 0x000000000f0f7223 */ /* 0x000fce000000000f */
.L_x_832:
[----:B------:R-:W-:Y:S05]  /*24c50*/  BSYNC B1 ;  /* 0x0000000000017941 */ /* 0x000fea0003800000 */
.L_x_830:
        /* <DEDUP_REMOVED lines=10> */
.L_x_834:
[----:B------:R-:W1:Y:S02]  /*24d00*/  MUFU.RCP R24, R27 ;  /* 0x0000001b00187308 */ /* 0x000e640000001000 */
[----:B-1----:R-:W-:-:S04]  /*24d10*/  FFMA R0, R27, R24, -1 ;  /* 0xbf8000001b007423 */ /* 0x002fc80000000018 */
[----:B------:R-:W-:-:S04]  /*24d20*/  FADD.FTZ R3, -R0, -RZ ;  /* 0x800000ff00037221 */ /* 0x000fc80000010100 */
[----:B------:R-:W-:-:S07]  /*24d30*/  FFMA R24, R24, R3, R24 ;  /* 0x0000000318187223 */ /* 0x000fce0000000018 */
.L_x_835:
[----:B------:R-:W-:Y:S05]  /*24d40*/  BSYNC B1 ;  /* 0x0000000000017941 */ /* 0x000fea0003800000 */
.L_x_833:
        /* <DEDUP_REMOVED lines=10> */
.L_x_837:
[----:B------:R-:W1:Y:S02]  /*24df0*/  MUFU.RCP R25, R26 ;  /* 0x0000001a00197308 */ /* 0x000e640000001000 */
[----:B-1----:R-:W-:-:S04]  /*24e00*/  FFMA R0, R26, R25, -1 ;  /* 0xbf8000001a007423 */ /* 0x002fc80000000019 */
[----:B------:R-:W-:-:S04]  /*24e10*/  FADD.FTZ R0, -R0, -RZ ;  /* 0x800000ff00007221 */ /* 0x000fc80000010100 */
[----:B------:R-:W-:-:S07]  /*24e20*/  FFMA R25, R25, R0, R25 ;  /* 0x0000000019197223 */ /* 0x000fce0000000019 */
.L_x_838:
[----:B------:R-:W-:Y:S05]  /*24e30*/  BSYNC B1 ;  /* 0x0000000000017941 */ /* 0x000fea0003800000 */
.L_x_836:
        /* <DEDUP_REMOVED lines=10> */
.L_x_840:
[----:B------:R-:W1:Y:S02]  /*24ee0*/  MUFU.RCP R26, R29 ;  /* 0x0000001d001a7308 */ /* 0x000e640000001000 */
[----:B-1----:R-:W-:-:S04]  /*24ef0*/  FFMA R0, R29, R26, -1 ;  /* 0xbf8000001d007423 */ /* 0x002fc8000000001a */
[----:B------:R-:W-:-:S04]  /*24f00*/  FADD.FTZ R3, -R0, -RZ ;  /* 0x800000ff00037221 */ /* 0x000fc80000010100 */
[----:B------:R-:W-:-:S07]  /*24f10*/  FFMA R26, R26, R3, R26 ;  /* 0x000000031a1a7223 */ /* 0x000fce000000001a */
.L_x_841:
[----:B------:R-:W-:Y:S05]  /*24f20*/  BSYNC B1 ;  /* 0x0000000000017941 */ /* 0x000fea0003800000 */
.L_x_839:
        /* <DEDUP_REMOVED lines=10> */
.L_x_843:
[----:B------:R-:W1:Y:S02]  /*24fd0*/  MUFU.RCP R27, R28 ;  /* 0x0000001c001b7308 */ /* 0x000e640000001000 */
[----:B-1----:R-:W-:-:S04]  /*24fe0*/  FFMA R0, R28, R27, -1 ;  /* 0xbf8000001c007423 */ /* 0x002fc8000000001b */
[----:B------:R-:W-:-:S04]  /*24ff0*/  FADD.FTZ R0, -R0, -RZ ;  /* 0x800000ff00007221 */ /* 0x000fc80000010100 */
[----:B------:R-:W-:-:S07]  /*25000*/  FFMA R27, R27, R0, R27 ;  /* 0x000000001b1b7223 */ /* 0x000fce000000001b */
.L_x_844:
[----:B------:R-:W-:Y:S05]  /*25010*/  BSYNC B1 ;  /* 0x0000000000017941 */ /* 0x000fea0003800000 */
.L_x_842:
        /* <DEDUP_REMOVED lines=10> */
.L_x_846:
[----:B------:R-:W1:Y:S02]  /*250c0*/  MUFU.RCP R28, R31 ;  /* 0x0000001f001c7308 */ /* 0x000e640000001000 */
[----:B-1----:R-:W-:-:S04]  /*250d0*/  FFMA R0, R31, R28, -1 ;  /* 0xbf8000001f007423 */ /* 0x002fc8000000001c */
[----:B------:R-:W-:-:S04]  /*250e0*/  FADD.FTZ R3, -R0, -RZ ;  /* 0x800000ff00037221 */ /* 0x000fc80000010100 */
[----:B------:R-:W-:-:S07]  /*250f0*/  FFMA R28, R28, R3, R28 ;  /* 0x000000031c1c7223 */ /* 0x000fce000000001c */
.L_x_847:
[----:B------:R-:W-:Y:S05]  /*25100*/  BSYNC B1 ;  /* 0x0000000000017941 */ /* 0x000fea0003800000 */
.L_x_845:
        /* <DEDUP_REMOVED lines=10> */
.L_x_849:
[----:B------:R-:W1:Y:S02]  /*251b0*/  MUFU.RCP R29, R32 ;  /* 0x00000020001d7308 */ /* 0x000e640000001000 */
[----:B-1----:R-:W-:-:S04]  /*251c0*/  FFMA R0, R32, R29, -1 ;  /* 0xbf80000020007423 */ /* 0x002fc8000000001d */
[----:B------:R-:W-:-:S04]  /*251d0*/  FADD.FTZ R0, -R0, -RZ ;  /* 0x800000ff00007221 */ /* 0x000fc80000010100 */
[----:B------:R-:W-:-:S07]  /*251e0*/  FFMA R29, R29, R0, R29 ;  /* 0x000000001d1d7223 */ /* 0x000fce000000001d */
.L_x_850:
[----:B------:R-:W-:Y:S05]  /*251f0*/  BSYNC B1 ;  /* 0x0000000000017941 */ /* 0x000fea0003800000 */
.L_x_848:
        /* <DEDUP_REMOVED lines=10> */
.L_x_852:
[----:B------:R-:W1:Y:S02]  /*252a0*/  MUFU.RCP R30, R35 ;  /* 0x00000023001e7308 */ /* 0x000e640000001000 */
[----:B-1----:R-:W-:-:S04]  /*252b0*/  FFMA R0, R35, R30, -1 ;  /* 0xbf80000023007423 */ /* 0x002fc8000000001e */
[----:B------:R-:W-:-:S04]  /*252c0*/  FADD.FTZ R3, -R0, -RZ ;  /* 0x800000ff00037221 */ /* 0x000fc80000010100 */
[----:B------:R-:W-:-:S07]  /*252d0*/  FFMA R30, R30, R3, R30 ;  /* 0x000000031e1e7223 */ /* 0x000fce000000001e */
.L_x_853:
[----:B------:R-:W-:Y:S05]  /*252e0*/  BSYNC B1 ;  /* 0x0000000000017941 */ /* 0x000fea0003800000 */
.L_x_851:
        /* <DEDUP_REMOVED lines=10> */
.L_x_855:
[----:B------:R-:W1:Y:S02]  /*25390*/  MUFU.RCP R31, R36 ;  /* 0x00000024001f7308 */ /* 0x000e640000001000 */
[----:B-1----:R-:W-:-:S04]  /*253a0*/  FFMA R0, R36, R31, -1 ;  /* 0xbf80000024007423 */ /* 0x002fc8000000001f */
[----:B------:R-:W-:-:S04]  /*253b0*/  FADD.FTZ R0, -R0, -RZ ;  /* 0x800000ff00007221 */ /* 0x000fc80000010100 */
[----:B------:R-:W-:-:S07]  /*253c0*/  FFMA R31, R31, R0, R31 ;  /* 0x000000001f1f7223 */ /* 0x000fce000000001f */
.L_x_856:
[----:B------:R-:W-:Y:S05]  /*253d0*/  BSYNC B1 ;  /* 0x0000000000017941 */ /* 0x000fea0003800000 */
.L_x_854:
        /* <DEDUP_REMOVED lines=10> */
.L_x_858:
[----:B------:R-:W1:Y:S02]  /*25480*/  MUFU.RCP R32, R39 ;  /* 0x0000002700207308 */ /* 0x000e640000001000 */
[----:B-1----:R-:W-:-:S04]  /*25490*/  FFMA R0, R39, R32, -1 ;  /* 0xbf80000027007423 */ /* 0x002fc80000000020 */
[----:B------:R-:W-:-:S04]  /*254a0*/  FADD.FTZ R3, -R0, -RZ ;  /* 0x800000ff00037221 */ /* 0x000fc80000010100 */
[----:B------:R-:W-:-:S07]  /*254b0*/  FFMA R32, R32, R3, R32 ;  /* 0x0000000320207223 */ /* 0x000fce0000000020 */
.L_x_859:
[----:B------:R-:W-:Y:S05]  /*254c0*/  BSYNC B1 ;  /* 0x0000000000017941 */ /* 0x000fea0003800000 */
.L_x_857:
        /* <DEDUP_REMOVED lines=10> */
.L_x_861:
[----:B------:R-:W1:Y:S02]  /*25570*/  MUFU.RCP R33, R34 ;  /* 0x0000002200217308 */ /* 0x000e640000001000 */
[----:B-1----:R-:W-:-:S04]  /*25580*/  FFMA R0, R34, R33, -1 ;  /* 0xbf80000022007423 */ /* 0x002fc80000000021 */
[----:B------:R-:W-:-:S04]  /*25590*/  FADD.FTZ R0, -R0, -RZ ;  /* 0x800000ff00007221 */ /* 0x000fc80000010100 */
[----:B------:R-:W-:-:S07]  /*255a0*/  FFMA R33, R33, R0, R33 ;  /* 0x0000000021217223 */ /* 0x000fce0000000021 */
.L_x_862:
[----:B------:R-:W-:Y:S05]  /*255b0*/  BSYNC B1 ;  /* 0x0000000000017941 */ /* 0x000fea0003800000 */
.L_x_860:
        /* <DEDUP_REMOVED lines=10> */
.L_x_864:
[----:B------:R-:W1:Y:S02]  /*25660*/  MUFU.RCP R34, R37 ;  /* 0x0000002500227308 */ /* 0x000e640000001000 */
[----:B-1----:R-:W-:-:S04]  /*25670*/  FFMA R0, R37, R34, -1 ;  /* 0xbf80000025007423 */ /* 0x002fc80000000022 */
[----:B------:R-:W-:-:S04]  /*25680*/  FADD.FTZ R3, -R0, -RZ ;  /* 0x800000ff00037221 */ /* 0x000fc80000010100 */
[----:B------:R-:W-:-:S07]  /*25690*/  FFMA R34, R34, R3, R34 ;  /* 0x0000000322227223 */ /* 0x000fce0000000022 */
.L_x_865:
[----:B------:R-:W-:Y:S05]  /*256a0*/  BSYNC B1 ;  /* 0x0000000000017941 */ /* 0x000fea0003800000 */
.L_x_863:
        /* <DEDUP_REMOVED lines=10> */
.L_x_867:
[----:B------:R-:W1:Y:S02]  /*25750*/  MUFU.RCP R35, R48 ;  /* 0x0000003000237308 */ /* 0x000e640000001000 */
[----:B-1----:R-:W-:-:S04]  /*25760*/  FFMA R0, R48, R35, -1 ;  /* 0xbf80000030007423 */ /* 0x002fc80000000023 */
[----:B------:R-:W-:-:S04]  /*25770*/  FADD.FTZ R0, -R0, -RZ ;  /* 0x800000ff00007221 */ /* 0x000fc80000010100 */
[----:B------:R-:W-:-:S07]  /*25780*/  FFMA R35, R35, R0, R35 ;  /* 0x0000000023237223 */ /* 0x000fce0000000023 */
.L_x_868:
[----:B------:R-:W-:Y:S05]  /*25790*/  BSYNC B1 ;  /* 0x0000000000017941 */ /* 0x000fea0003800000 */
.L_x_866:
        /* <DEDUP_REMOVED lines=9> */
.L_x_870:
[----:B------:R-:W1:Y:S02]  /*25830*/  MUFU.RCP R0, R49 ;  /* 0x0000003100007308 */ /* 0x000e640000001000 */
[----:B-1----:R-:W-:-:S04]  /*25840*/  FFMA R2, R49, R0, -1 ;  /* 0xbf80000031027423 */ /* 0x002fc80000000000 */
[----:B------:R-:W-:-:S04]  /*25850*/  FADD.FTZ R3, -R2, -RZ ;  /* 0x800000ff02037221 */ /* 0x000fc80000010100 */
[----:B------:R-:W-:-:S07]  /*25860*/  FFMA R0, R0, R3, R0 ;  /* 0x0000000300007223 */ /* 0x000fce0000000000 */
.L_x_871:
[----:B------:R-:W-:Y:S05]  /*25870*/  BSYNC B1 ;  /* 0x0000000000017941 */ /* 0x000fea0003800000 */
.L_x_869:
        /* <DEDUP_REMOVED lines=45> */
.L_x_873:
[----:B------:R-:W-:Y:S05]  /*25b50*/  BSYNC B0 ;  /* 0x0000000000007941 */ /* 0x000fea0003800000 */
.L_x_872:
[----:B------:R-:W-:Y:S06]  /*25b60*/  BAR.SYNC.DEFER_BLOCKING 0x1, 0x100 ;  /* 0x0044000000007b1d */ /* 0x000fec0000010000 */
[----:B------:R-:W-:Y:S04]  /*25b70*/  BSSY B0, `(.L_x_874) ;  /* 0x000000a000007945 */ /* 0x000fe80003800000 */
[----:B------:R-:W-:Y:S05]  /*25b80*/  @P0 BRA `(.L_x_875) ;  /* 0x0000000000200947 */ /* 0x000fea0003800000 */
[----:B------:R-:W-:-:S06]  /*25b90*/  UISETP.NE.AND UP0, UPT, UR43, 0x3, UPT ;  /* 0x000000032b00788c */ /* 0x000fcc000bf05270 */
[----:B------:R-:W-:-:S13]  /*25ba0*/  PLOP3.LUT P2, PT, PT, PT, UP0, 0x80, 0x0 ;  /* 0x000000000000781c */ /* 0x000fda0003f4f008 */
[----:B------:R-:W-:Y:S05]  /*25bb0*/  @!P2 BRA `(.L_x_876) ;  /* 0x000000000004a947 */ /* 0x000fea0003800000 */
[----:B------:R-:W-:Y:S01]  /*25bc0*/  BPT.TRAP 0x1 ;  /* 0x000000040000795c */ /* 0x000fe20000300000 */
.L_x_876:
[----:B------:R-:W-:-:S04]  /*25bd0*/  ULEA UR4, UR8, UR46, 0x3 ;  /* 0x0000002e08047291 */ /* 0x000fc8000f8e183f */
[----:B------:R-:W-:-:S04]  /*25be0*/  UIADD3 UR4, UR4, 0x50, URZ ;  /* 0x0000005004047890 */ /* 0x000fc8000fffe03f */
[----:B------:R-:W-:-:S09]  /*25bf0*/  UPRMT UR4, UR47, 0x654, UR4 ;  /* 0x000006542f047896 */ /* 0x000fd20008000004 */
[----:B------:R-:W-:Y:S03]  /*25c00*/  SYNCS.ARRIVE.TRANS64.RED.A1T0 RZ, [UR4], RZ ;  /* 0x000000ffffff79a7 */ /* 0x000fe60008100404 */
.L_x_875:
[----:B------:R-:W-:Y:S05]  /*25c10*/  BSYNC B0 ;  /* 0x0000000000007941 */ /* 0x000fea0003800000 */
.L_x_874:
        /* <DEDUP_REMOVED lines=9> */
.L_x_879:
        /* <DEDUP_REMOVED lines=8> */
.L_x_1155:
[----:B------:R-:W-:Y:S05]  /*25d30*/  BSYNC B1 ;  /* 0x0000000000017941 */ /* 0x000fea0003800000 */
.L_x_880:
[----:B------:R-:W-:Y:S05]  /*25d40*/  @P1 BRA `(.L_x_882) ;  /* 0x0000000000941947 */ /* 0x000fea0003800000 */
[----:B------:R-:W-:Y:S01]  /*25d50*/  IMAD R25, R4, 0x2000, R156 ;  /* 0x0000200004197824 */ /* 0x000fe200078e029c */
        /* <DEDUP_REMOVED lines=12> */
[C---:B------:R-:W-:Y:S01]  /*25e20*/  SHF.L.U32 R29, R13.reuse, 0x10, RZ ;  /* 0x000000100d1d7819 */ /* 0x040fe200000006ff */
        /* <DEDUP_REMOVED lines=23> */
.L_x_882:
[----:B------:R-:W-:Y:S02]  /*25fa0*/  LOP3.LUT R9, R9, R24, RZ, 0x3c, !PT ;  /* 0x0000001809097212 */ /* 0x000fe400078e3cff */
[----:B------:R-:W-:-:S07]  /*25fb0*/  SEL R4, R2, RZ, P3 ;  /* 0x000000ff02047207 */ /* 0x000fce0001800000 */
.L_x_878:
[----:B------:R-:W-:Y:S05]  /*25fc0*/  BSYNC B0 ;  /* 0x0000000000007941 */ /* 0x000fea0003800000 */
.L_x_877:
        /* <DEDUP_REMOVED lines=59> */
[----:B------:R3:W-:Y:S01]  /*26380*/  MUFU.EX2 R38, R27 ;  /* 0x0000001b00267308 */ /* 0x0007e20000000800 */
[C---:B--2---:R-:W-:Y:S01]  /*26390*/  FFMA R28, R17.reuse, R33, R20 ;  /* 0x00000021111c7223 */ /* 0x044fe20000000014 */
[----:B-1----:R-:W-:Y:S01]  /*263a0*/  FFMA R67, R0, R3, 1 ;  /* 0x3f80000000437423 */ /* 0x002fe20000000003 */
[----:B------:R-:W-:Y:S02]  /*263b0*/  SHF.L.U32 R40, R40, 0x17, RZ ;  /* 0x0000001728287819 */ /* 0x000fe400000006ff */
[----:B------:R-:W-:Y:S01]  /*263c0*/  FFMA.SAT R33, -R28, R65, 0.5 ;  /* 0x3f0000001c217423 */ /* 0x000fe20000002141 */
[----:B------:R-:W-:Y:S02]  /*263d0*/  SHF.L.U32 R42, R42, 0x17, RZ ;  /* 0x000000172a2a7819 */ /* 0x000fe400000006ff */
[----:B------:R1:W2:Y:S01]  /*263e0*/  MUFU.EX2 R41, R29 ;  /* 0x0000001d00297308 */ /* 0x0002a20000000800 */
[----:B---3--:R-:W-:Y:S01]  /*263f0*/  FFMA R27, R17, R32, R19 ;  /* 0x00000020111b7223 */ /* 0x008fe20000000013 */
[----:B------:R-:W-:Y:S01]  /*26400*/  FFMA.RM R48, R33, R66, 12582913 ;  /* 0x4b40000121307423 */ /* 0x000fe20000004042 */
[----:B------:R-:W-:-:S02]  /*26410*/  SHF.L.U32 R44, R44, 0x17, RZ ;  /* 0x000000172c2c7819 */ /* 0x000fc400000006ff */
        /* <DEDUP_REMOVED lines=21> */
[----:B------:R1:W3:Y:S01]  /*26570*/  MUFU.EX2 R49, R36 ;  /* 0x0000002400317308 */ /* 0x0002e20000000800 */
[----:B------:R-:W-:Y:S01]  /*26580*/  FFMA.SAT R58, -R32, R65, 0.5 ;  /* 0x3f000000203a7423 */ /* 0x000fe20000002141 */
[----:B------:R-:W-:Y:S01]  /*26590*/  FADD R35, R53, -12583039 ;  /* 0xcb40007f35237421 */ /* 0x000fe20000000000 */
[----:B------:R-:W-:Y:S01]  /*265a0*/  FFMA R33, R17, R51, R7 ;  /* 0x0000003311217223 */ /* 0x000fe20000000007 */
[----:B------:R-:W-:Y:S01]  /*265b0*/  FFMA R54, -R29, 1.4426950216293334961, -R54 ;  /* 0x3fb8aa3b1d367823 */ /* 0x000fe20000000936 */
[----:B------:R-:W-:Y:S01]  /*265c0*/  FFMA.SAT R51, -R31, R65, 0.5 ;  /* 0x3f0000001f337423 */ /* 0x000fe20000002141 */
[----:B--2---:R-:W-:Y:S01]  /*265d0*/  FFMA R68, R40, R41, 1 ;  /* 0x3f80000028447423 */ /* 0x004fe20000000029 */
        /* <DEDUP_REMOVED lines=8> */
[----:B------:R-:W-:Y:S01]  /*26660*/  IADD3 R40, R67, 0x1800000, RZ ;  /* 0x0180000043287810 */ /* 0x000fe20007ffe0ff */
[----:B------:R1:W-:Y:S01]  /*26670*/  MUFU.EX2 R51, R54 ;  /* 0x0000003600337308 */ /* 0x0003e20000000800 */
[C---:B--2---:R-:W-:Y:S01]  /*26680*/  FFMA R34, R17.reuse, R55, R8 ;  /* 0x0000003711227223 */ /* 0x044fe20000000008 */
[----:B------:R-:W-:Y:S01]  /*26690*/  FFMA R55, -R30, 1.4426950216293334961, -R35 ;  /* 0x3fb8aa3b1e377823 */ /* 0x000fe20000000923 */
[----:B------:R-:W-:Y:S01]  /*266a0*/  FFMA R35, R17, R56, R5 ;  /* 0x0000003811237223 */ /* 0x000fe20000000005 */
[----:B------:R-:W-:Y:S01]  /*266b0*/  FFMA R61, -R32, 1.4426950216293334961, -R61 ;  /* 0x3fb8aa3b203d7823 */ /* 0x000fe2000000093d */
[-C--:B------:R-:W-:Y:S01]  /*266c0*/  FFMA.SAT R62, -R34, R65.reuse, 0.5 ;  /* 0x3f000000223e7423 */ /* 0x080fe20000002141 */
[----:B------:R-:W-:Y:S01]  /*266d0*/  FADD R56, R57, -12583039 ;  /* 0xcb40007f39387421 */ /* 0x000fe20000000000 */
[-C--:B------:R-:W-:Y:S01]  /*266e0*/  FFMA.SAT R64, -R35, R65.reuse, 0.5 ;  /* 0x3f00000023407423 */ /* 0x080fe20000002141 */
[----:B------:R-:W-:Y:S01]  /*266f0*/  FFMA.SAT R65, -R36, R65, 0.5 ;  /* 0x3f00000024417423 */ /* 0x000fe20000002141 */
[-C--:B------:R-:W-:Y:S01]  /*26700*/  FFMA.RM R63, R62, R66.reuse, 12582913 ;  /* 0x4b4000013e3f7423 */ /* 0x080fe20000004042 */
[----:B-1----:R-:W-:Y:S01]  /*26710*/  FADD R54, R60, -12583039 ;  /* 0xcb40007f3c367421 */ /* 0x002fe20000000000 */
[-C--:B------:R-:W-:Y:S01]  /*26720*/  FFMA.RM R64, R64, R66.reuse, 12582913 ;  /* 0x4b40000140407423 */ /* 0x080fe20000004042 */
[----:B------:R-:W-:Y:S01]  /*26730*/  FFMA.RM R65, R65, R66, 12582913 ;  /* 0x4b40000141417423 */ /* 0x000fe20000004042 */
[----:B------:R-:W-:Y:S01]  /*26740*/  FFMA R61, -R32, 1.925963033500011079e-08, R61 ;  /* 0x32a57060203d7823 */ /* 0x000fe2000000013d */
[----:B------:R-:W-:Y:S01]  /*26750*/  FFMA R55, -R30, 1.925963033500011079e-08, R55 ;  /* 0x32a570601e377823 */ /* 0x000fe20000000137 */
[----:B------:R-:W-:Y:S01]  /*26760*/  FFMA R66, R37, R38, 1 ;  /* 0x3f80000025427423 */ /* 0x000fe20000000026 */
[----:B------:R-:W-:Y:S01]  /*26770*/  FADD R3, R63, -12583039 ;  /* 0xcb40007f3f037421 */ /* 0x000fe20000000000 */
[----:B------:R-:W-:Y:S01]  /*26780*/  FADD R0, R64, -12583039 ;  /* 0xcb40007f40007421 */ /* 0x000fe20000000000 */
[----:B------:R-:W-:Y:S01]  /*26790*/  FADD R37, R65, -12583039 ;  /* 0xcb40007f41257421 */ /* 0x000fe20000000000 */
[----:B------:R-:W-:Y:S01]  /*267a0*/  FFMA R58, -R31, 1.4426950216293334961, -R56 ;  /* 0x3fb8aa3b1f3a7823 */ /* 0x000fe20000000938 */
[----:B------:R-:W-:Y:S01]  /*267b0*/  FFMA R62, -R33, 1.4426950216293334961, -R54 ;  /* 0x3fb8aa3b213e7823 */ /* 0x000fe20000000936 */
[----:B------:R1:W2:Y:S01]  /*267c0*/  MUFU.EX2 R56, R55 ;  /* 0x0000003700387308 */ /* 0x0002a20000000800 */
[----:B------:R-:W-:Y:S01]  /*267d0*/  LOP3.LUT R40, R40, 0x7f800000, RZ, 0xc0, !PT ;  /* 0x7f80000028287812 */ /* 0x000fe200078ec0ff */
[----:B------:R-:W-:Y:S01]  /*267e0*/  FFMA R58, -R31, 1.925963033500011079e-08, R58 ;  /* 0x32a570601f3a7823 */ /* 0x000fe2000000013a */
[----:B------:R-:W-:Y:S01]  /*267f0*/  FFMA R62, -R33, 1.925963033500011079e-08, R62 ;  /* 0x32a57060213e7823 */ /* 0x000fe2000000013e */
[----:B------:R-:W-:Y:S01]  /*26800*/  SHF.L.U32 R53, R53, 0x17, RZ ;  /* 0x0000001735357819 */ /* 0x000fe200000006ff */
[----:B------:R-:W-:Y:S01]  /*26810*/  IMAD.SHL.U32 R46, R46, 0x800000, RZ ;  /* 0x008000002e2e7824 */ /* 0x000fe200078e00ff */
[----:B------:R-:W-:Y:S01]  /*26820*/  ISETP.GT.U32.AND P2, PT, R40, 0x1ffffff, PT ;  /* 0x01ffffff2800780c */ /* 0x000fe20003f44070 */
[----:B------:R-:W-:Y:S01]  /*26830*/  IMAD.SHL.U32 R64, R64, 0x800000, RZ ;  /* 0x0080000040407824 */ /* 0x000fe200078e00ff */
[----:B------:R4:W5:Y:S01]  /*26840*/  MUFU.EX2 R54, R61 ;  /* 0x0000003d00367308 */ /* 0x0009620000000800 */
[----:B-1----:R-:W-:Y:S01]  /*26850*/  FFMA R55, -R34, 1.4426950216293334961, -R3 ;  /* 0x3fb8aa3b22377823 */ /* 0x002fe20000000903 */
[----:B------:R-:W-:Y:S01]  /*26860*/  SHF.L.U32 R57, R57, 0x17, RZ ;  /* 0x0000001739397819 */ /* 0x000fe200000006ff */
[----:B---3--:R-:W-:Y:S01]  /*26870*/  FFMA R48, R48, R49, 1 ;  /* 0x3f80000030307423 */ /* 0x008fe20000000031 */
[----:B------:R-:W-:Y:S01]  /*26880*/  SHF.L.U32 R50, R50, 0x17, RZ ;  /* 0x0000001732327819 */ /* 0x000fe200000006ff */
[----:B------:R-:W-:Y:S01]  /*26890*/  FFMA R55, -R34, 1.925963033500011079e-08, R55 ;  /* 0x32a5706022377823 */ /* 0x000fe20000000137 */
[----:B------:R-:W-:Y:S01]  /*268a0*/  SHF.L.U32 R59, R59, 0x17, RZ ;  /* 0x000000173b3b7819 */ /* 0x000fe200000006ff */
[----:B------:R-:W-:Y:S01]  /*268b0*/  FFMA R43, R42, R43, 1 ;  /* 0x3f8000002a2b7423 */ /* 0x000fe2000000002b */
[----:B------:R-:W1:Y:S01]  /*268c0*/  MUFU.EX2 R58, R58 ;  /* 0x0000003a003a7308 */ /* 0x000e620000000800 */
[----:B----4-:R-:W-:Y:S01]  /*268d0*/  FFMA R61, R39, R2, 1 ;  /* 0x3f800000273d7423 */ /* 0x010fe20000000002 */
[----:B------:R-:W-:Y:S01]  /*268e0*/  FFMA R2, -R35, 1.4426950216293334961, -R0 ;  /* 0x3fb8aa3b23027823 */ /* 0x000fe20000000900 */
[----:B------:R-:W-:Y:S01]  /*268f0*/  FFMA R39, -R36, 1.4426950216293334961, -R37 ;  /* 0x3fb8aa3b24277823 */ /* 0x000fe20000000925 */
[----:B------:R-:W-:Y:S01]  /*26900*/  SHF.L.U32 R60, R60, 0x17, RZ ;  /* 0x000000173c3c7819 */ /* 0x000fe200000006ff */
[----:B--2---:R-:W-:Y:S01]  /*26910*/  FFMA R56, R53, R56, 1 ;  /* 0x3f80000035387423 */ /* 0x004fe20000000038 */
[----:B------:R-:W-:Y:S01]  /*26920*/  FFMA R2, -R35, 1.925963033500011079e-08, R2 ;  /* 0x32a5706023027823 */ /* 0x000fe20000000102 */
[----:B------:R-:W-:Y:S01]  /*26930*/  FFMA R39, -R36, 1.925963033500011079e-08, R39 ;  /* 0x32a5706024277823 */ /* 0x000fe20000000127 */
[----:B------:R-:W2:Y:S01]  /*26940*/  MUFU.EX2 R3, R62 ;  /* 0x0000003e00037308 */ /* 0x000ea20000000800 */
[----:B------:R-:W-:Y:S01]  /*26950*/  SHF.L.U32 R63, R63, 0x17, RZ ;  /* 0x000000173f3f7819 */ /* 0x000fe200000006ff */
[----:B------:R-:W-:Y:S01]  /*26960*/  FFMA R44, R44, R45, 1 ;  /* 0x3f8000002c2c7423 */ /* 0x000fe2000000002d */
[----:B------:R-:W-:Y:S01]  /*26970*/  SHF.L.U32 R65, R65, 0x17, RZ ;  /* 0x0000001741417819 */ /* 0x000fe200000006ff */
[----:B------:R-:W-:Y:S01]  /*26980*/  FFMA R47, R46, R47, 1 ;  /* 0x3f8000002e2f7423 */ /* 0x000fe2000000002f */
[----:B------:R-:W-:Y:S01]  /*26990*/  FFMA R51, R50, R51, 1 ;  /* 0x3f80000032337423 */ /* 0x000fe20000000033 */
[----:B-----5:R-:W-:-:S02]  /*269a0*/  FFMA R54, R59, R54, 1 ;  /* 0x3f8000003b367423 */ /* 0x020fc40000000036 */
[----:B------:R-:W3:Y:S01]  /*269b0*/  MUFU.EX2 R0, R55 ;  /* 0x0000003700007308 */ /* 0x000ee20000000800 */
[----:B-1----:R-:W-:-:S07]  /*269c0*/  FFMA R57, R57, R58, 1 ;  /* 0x3f80000039397423 */ /* 0x002fce000000003a */
        /* <DEDUP_REMOVED lines=12> */
.L_x_884:
[----:B------:R-:W1:Y:S02]  /*26a90*/  MUFU.RCP R38, R67 ;  /* 0x0000004300267308 */ /* 0x000e640000001000 */
[----:B-1----:R-:W-:-:S04]  /*26aa0*/  FFMA R0, R67, R38, -1 ;  /* 0xbf80000043007423 */ /* 0x002fc80000000026 */
[----:B------:R-:W-:-:S04]  /*26ab0*/  FADD.FTZ R3, -R0, -RZ ;  /* 0x800000ff00037221 */ /* 0x000fc80000010100 */
[----:B------:R-:W-:-:S07]  /*26ac0*/  FFMA R38, R38, R3, R38 ;  /* 0x0000000326267223 */ /* 0x000fce0000000026 */
.L_x_885:
[----:B------:R-:W-:Y:S05]  /*26ad0*/  BSYNC B1 ;  /* 0x0000000000017941 */ /* 0x000fea0003800000 */
.L_x_883:
        /* <DEDUP_REMOVED lines=10> */
.L_x_887:
[----:B------:R-:W1:Y:S02]  /*26b80*/  MUFU.RCP R37, R66 ;  /* 0x0000004200257308 */ /* 0x000e640000001000 */
[----:B-1----:R-:W-:-:S04]  /*26b90*/  FFMA R0, R66, R37, -1 ;  /* 0xbf80000042007423 */ /* 0x002fc80000000025 */
[----:B------:R-:W-:-:S04]  /*26ba0*/  FADD.FTZ R0, -R0, -RZ ;  /* 0x800000ff00007221 */ /* 0x000fc80000010100 */
[----:B------:R-:W-:-:S07]  /*26bb0*/  FFMA R37, R37, R0, R37 ;  /* 0x0000000025257223 */ /* 0x000fce0000000025 */
.L_x_888:
[----:B------:R-:W-:Y:S05]  /*26bc0*/  BSYNC B1 ;  /* 0x0000000000017941 */ /* 0x000fea0003800000 */
.L_x_886:
        /* <DEDUP_REMOVED lines=10> */
.L_x_890:
[----:B------:R-:W1:Y:S02]  /*26c70*/  MUFU.RCP R40, R61 ;  /* 0x0000003d00287308 */ /* 0x000e640000001000 */
[----:B-1----:R-:W-:-:S04]  /*26c80*/  FFMA R0, R61, R40, -1 ;  /* 0xbf8000003d007423 */ /* 0x002fc80000000028 */
[----:B------:R-:W-:-:S04]  /*26c90*/  FADD.FTZ R3, -R0, -RZ ;  /* 0x800000ff00037221 */ /* 0x000fc80000010100 */
[----:B------:R-:W-:-:S07]  /*26ca0*/  FFMA R40, R40, R3, R40 ;  /* 0x0000000328287223 */ /* 0x000fce0000000028 */
.L_x_891:
[----:B------:R-:W-:Y:S05]  /*26cb0*/  BSYNC B1 ;  /* 0x0000000000017941 */ /* 0x000fea0003800000 */
.L_x_889:
        /* <DEDUP_REMOVED lines=10> */
.L_x_893:
[----:B------:R-:W1:Y:S02]  /*26d60*/  MUFU.RCP R39, R68 ;  /* 0x0000004400277308 */ /* 0x000e640000001000 */
[----:B-1----:R-:W-:-:S04]  /*26d70*/  FFMA R0, R68, R39, -1 ;  /* 0xbf80000044007423 */ /* 0x002fc80000000027 */
[----:B------:R-:W-:-:S04]  /*26d80*/  FADD.FTZ R0, -R0, -RZ ;  /* 0x800000ff00007221 */ /* 0x000fc80000010100 */
[----:B------:R-:W-:-:S07]  /*26d90*/  FFMA R39, R39, R0, R39 ;  /* 0x0000000027277223 */ /* 0x000fce0000000027 */
.L_x_894:
[----:B------:R-:W-:Y:S05]  /*26da0*/  BSYNC B1 ;  /* 0x0000000000017941 */ /* 0x000fea0003800000 */
.L_x_892:
        /* <DEDUP_REMOVED lines=10> */
.L_x_896:
[----:B------:R-:W1:Y:S02]  /*26e50*/  MUFU.RCP R42, R43 ;  /* 0x0000002b002a7308 */ /* 0x000e640000001000 */
[----:B-1----:R-:W-:-:S04]  /*26e60*/  FFMA R0, R43, R42, -1 ;  /* 0xbf8000002b007423 */ /* 0x002fc8000000002a */
[----:B------:R-:W-:-:S04]  /*26e70*/  FADD.FTZ R3, -R0, -RZ ;  /* 0x800000ff00037221 */ /* 0x000fc80000010100 */
[----:B------:R-:W-:-:S07]  /*26e80*/  FFMA R42, R42, R3, R42 ;  /* 0x000000032a2a7223 */ /* 0x000fce000000002a */
.L_x_897:
[----:B------:R-:W-:Y:S05]  /*26e90*/  BSYNC B1 ;  /* 0x0000000000017941 */ /* 0x000fea0003800000 */
.L_x_895:
        /* <DEDUP_REMOVED lines=10> */
.L_x_899:
[----:B------:R-:W1:Y:S02]  /*26f40*/  MUFU.RCP R41, R44 ;  /* 0x0000002c00297308 */ /* 0x000e640000001000 */
[----:B-1----:R-:W-:-:S04]  /*26f50*/  FFMA R0, R44, R41, -1 ;  /* 0xbf8000002c007423 */ /* 0x002fc80000000029 */
[----:B------:R-:W-:-:S04]  /*26f60*/  FADD.FTZ R0, -R0, -RZ ;  /* 0x800000ff00007221 */ /* 0x000fc80000010100 */
[----:B------:R-:W-:-:S07]  /*26f70*/  FFMA R41, R41, R0, R41 ;  /* 0x0000000029297223 */ /* 0x000fce0000000029 */
.L_x_900:
[----:B------:R-:W-:Y:S05]  /*26f80*/  BSYNC B1 ;  /* 0x0000000000017941 */ /* 0x000fea0003800000 */
.L_x_898:
        /* <DEDUP_REMOVED lines=10> */
.L_x_902:
[----:B------:R-:W1:Y:S02]  /*27030*/  MUFU.RCP R44, R47 ;  /* 0x0000002f002c7308 */ /* 0x000e640000001000 */
[----:B-1----:R-:W-:-:S04]  /*27040*/  FFMA R0, R47, R44, -1 ;  /* 0xbf8000002f007423 */ /* 0x002fc8000000002c */
[----:B------:R-:W-:-:S04]  /*27050*/  FADD.FTZ R3, -R0, -RZ ;  /* 0x800000ff00037221 */ /* 0x000fc80000010100 */
[----:B------:R-:W-:-:S07]  /*27060*/  FFMA R44, R44, R3, R44 ;  /* 0x000000032c2c7223 */ /* 0x000fce000000002c */
.L_x_903:
[----:B------:R-:W-:Y:S05]  /*27070*/  BSYNC B1 ;  /* 0x0000000000017941 */ /* 0x000fea0003800000 */
.L_x_901:
        /* <DEDUP_REMOVED lines=10> */
.L_x_905:
[----:B------:R-:W1:Y:S02]  /*27120*/  MUFU.RCP R43, R48 ;  /* 0x00000030002b7308 */ /* 0x000e640000001000 */
[----:B-1----:R-:W-:-:S04]  /*27130*/  FFMA R0, R48, R43, -1 ;  /* 0xbf80000030007423 */ /* 0x002fc8000000002b */
[----:B------:R-:W-:-:S04]  /*27140*/  FADD.FTZ R0, -R0, -RZ ;  /* 0x800000ff00007221 */ /* 0x000fc80000010100 */
[----:B------:R-:W-:-:S07]  /*27150*/  FFMA R43, R43, R0, R43 ;  /* 0x000000002b2b7223 */ /* 0x000fce000000002b */
.L_x_906:
[----:B------:R-:W-:Y:S05]  /*27160*/  BSYNC B1 ;  /* 0x0000000000017941 */ /* 0x000fea0003800000 */
.L_x_904:
        /* <DEDUP_REMOVED lines=10> */
.L_x_908:
[----:B------:R-:W1:Y:S02]  /*27210*/  MUFU.RCP R46, R51 ;  /* 0x00000033002e7308 */ /* 0x000e640000001000 */
[----:B-1----:R-:W-:-:S04]  /*27220*/  FFMA R0, R51, R46, -1 ;  /* 0xbf80000033007423 */ /* 0x002fc8000000002e */
[----:B------:R-:W-:-:S04]  /*27230*/  FADD.FTZ R3, -R0, -RZ ;  /* 0x800000ff00037221 */ /* 0x000fc80000010100 */
[----:B------:R-:W-:-:S07]  /*27240*/  FFMA R46, R46, R3, R46 ;  /* 0x000000032e2e7223 */ /* 0x000fce000000002e */
.L_x_909:
[----:B------:R-:W-:Y:S05]  /*27250*/  BSYNC B1 ;  /* 0x0000000000017941 */ /* 0x000fea0003800000 */
.L_x_907:
        /* <DEDUP_REMOVED lines=10> */
.L_x_911:
[----:B------:R-:W1:Y:S02]  /*27300*/  MUFU.RCP R45, R56 ;  /* 0x00000038002d7308 */ /* 0x000e640000001000 */
[----:B-1----:R-:W-:-:S04]  /*27310*/  FFMA R0, R56, R45, -1 ;  /* 0xbf80000038007423 */ /* 0x002fc8000000002d */
[----:B------:R-:W-:-:S04]  /*27320*/  FADD.FTZ R0, -R0, -RZ ;  /* 0x800000ff00007221 */ /* 0x000fc80000010100 */
[----:B------:R-:W-:-:S07]  /*27330*/  FFMA R45, R45, R0, R45 ;  /* 0x000000002d2d7223 */ /* 0x000fce000000002d */
.L_x_912:
[----:B------:R-:W-:Y:S05]  /*27340*/  BSYNC B1 ;  /* 0x0000000000017941 */ /* 0x000fea0003800000 */
.L_x_910:
        /* <DEDUP_REMOVED lines=10> */
.L_x_914:
[----:B------:R-:W1:Y:S02]  /*273f0*/  MUFU.RCP R48, R57 ;  /* 0x0000003900307308 */ /* 0x000e640000001000 */
[----:B-1----:R-:W-:-:S04]  /*27400*/  FFMA R0, R57, R48, -1 ;  /* 0xbf80000039007423 */ /* 0x002fc80000000030 */
[----:B------:R-:W-:-:S04]  /*27410*/  FADD.FTZ R3, -R0, -RZ ;  /* 0x800000ff00037221 */ /* 0x000fc80000010100 */
[----:B------:R-:W-:-:S07]  /*27420*/  FFMA R48, R48, R3, R48 ;  /* 0x0000000330307223 */ /* 0x000fce0000000030 */
.L_x_915:
[----:B------:R-:W-:Y:S05]  /*27430*/  BSYNC B1 ;  /* 0x0000000000017941 */ /* 0x000fea0003800000 */
.L_x_913:
        /* <DEDUP_REMOVED lines=10> */
.L_x_917:
[----:B------:R-:W1:Y:S02]  /*274e0*/  MUFU.RCP R47, R54 ;  /* 0x00000036002f7308 */ /* 0x000e640000001000 */
[----:B-1----:R-:W-:-:S04]  /*274f0*/  FFMA R0, R54, R47, -1 ;  /* 0xbf80000036007423 */ /* 0x002fc8000000002f */
[----:B------:R-:W-:-:S04]  /*27500*/  FADD.FTZ R0, -R0, -RZ ;  /* 0x800000ff00007221 */ /* 0x000fc80000010100 */
[----:B------:R-:W-:-:S07]  /*27510*/  FFMA R47, R47, R0, R47 ;  /* 0x000000002f2f7223 */ /* 0x000fce000000002f */
.L_x_918:
[----:B------:R-:W-:Y:S05]  /*27520*/  BSYNC B1 ;  /* 0x0000000000017941 */ /* 0x000fea0003800000 */
.L_x_916:
        /* <DEDUP_REMOVED lines=10> */
.L_x_920:
[----:B------:R-:W1:Y:S02]  /*275d0*/  MUFU.RCP R50, R49 ;  /* 0x0000003100327308 */ /* 0x000e640000001000 */
[----:B-1----:R-:W-:-:S04]  /*275e0*/  FFMA R0, R49, R50, -1 ;  /* 0xbf80000031007423 */ /* 0x002fc80000000032 */
[----:B------:R-:W-:-:S04]  /*275f0*/  FADD.FTZ R3, -R0, -RZ ;  /* 0x800000ff00037221 */ /* 0x000fc80000010100 */
[----:B------:R-:W-:-:S07]  /*27600*/  FFMA R50, R50, R3, R50 ;  /* 0x0000000332327223 */ /* 0x000fce0000000032 */
.L_x_921:
[----:B------:R-:W-:Y:S05]  /*27610*/  BSYNC B1 ;  /* 0x0000000000017941 */ /* 0x000fea0003800000 */
.L_x_919:
        /* <DEDUP_REMOVED lines=10> */
.L_x_923:
[----:B------:R-:W1:Y:S02]  /*276c0*/  MUFU.RCP R49, R58 ;  /* 0x0000003a00317308 */ /* 0x000e640000001000 */
[----:B-1----:R-:W-:-:S04]  /*276d0*/  FFMA R0, R58, R49, -1 ;  /* 0xbf8000003a007423 */ /* 0x002fc80000000031 */
[----:B------:R-:W-:-:S04]  /*276e0*/  FADD.FTZ R0, -R0, -RZ ;  /* 0x800000ff00007221 */ /* 0x000fc80000010100 */
[----:B------:R-:W-:-:S07]  /*276f0*/  FFMA R49, R49, R0, R49 ;  /* 0x0000000031317223 */ /* 0x000fce0000000031 */
.L_x_924:
[----:B------:R-:W-:Y:S05]  /*27700*/  BSYNC B1 ;  /* 0x0000000000017941 */ /* 0x000fea0003800000 */
.L_x_922:
        /* <DEDUP_REMOVED lines=10> */
.L_x_926:
[----:B------:R-:W1:Y:S02]  /*277b0*/  MUFU.RCP R54, R53 ;  /* 0x0000003500367308 */ /* 0x000e640000001000 */
[----:B-1----:R-:W-:-:S04]  /*277c0*/  FFMA R0, R53, R54, -1 ;  /* 0xbf80000035007423 */ /* 0x002fc80000000036 */
[----:B------:R-:W-:-:S04]  /*277d0*/  FADD.FTZ R3, -R0, -RZ ;  /* 0x800000ff00037221 */ /* 0x000fc80000010100 */
[----:B------:R-:W-:-:S07]  /*277e0*/  FFMA R54, R54, R3, R54 ;  /* 0x0000000336367223 */ /* 0x000fce0000000036 */
.L_x_927:
[----:B------:R-:W-:Y:S05]  /*277f0*/  BSYNC B1 ;  /* 0x0000000000017941 */ /* 0x000fea0003800000 */
.L_x_925:
        /* <DEDUP_REMOVED lines=9> */
.L_x_929:
[----:B------:R-:W1:Y:S02]  /*27890*/  MUFU.RCP R0, R65 ;  /* 0x0000004100007308 */ /* 0x000e640000001000 */
[----:B-1----:R-:W-:-:S04]  /*278a0*/  FFMA R2, R65, R0, -1 ;  /* 0xbf80000041027423 */ /* 0x002fc80000000000 */
[----:B------:R-:W-:-:S04]  /*278b0*/  FADD.FTZ R3, -R2, -RZ ;  /* 0x800000ff02037221 */ /* 0x000fc80000010100 */
[----:B------:R-:W-:-:S07]  /*278c0*/  FFMA R0, R0, R3, R0 ;  /* 0x0000000300007223 */ /* 0x000fce0000000000 */
.L_x_930:
[----:B------:R-:W-:Y:S05]  /*278d0*/  BSYNC B1 ;  /* 0x0000000000017941 */ /* 0x000fea0003800000 */
.L_x_928:
        /* <DEDUP_REMOVED lines=45> */
.L_x_932:
[----:B------:R-:W-:Y:S05]  /*27bb0*/  BSYNC B0 ;  /* 0x0000000000007941 */ /* 0x000fea0003800000 */
.L_x_931:
[----:B------:R-:W-:Y:S06]  /*27bc0*/  BAR.SYNC.DEFER_BLOCKING 0x1, 0x100 ;  /* 0x0044000000007b1d */ /* 0x000fec0000010000 */
[----:B------:R-:W-:Y:S04]  /*27bd0*/  BSSY B0, `(.L_x_933) ;  /* 0x000000a000007945 */ /* 0x000fe80003800000 */
[----:B------:R-:W-:Y:S05]  /*27be0*/  @P0 BRA `(.L_x_934) ;  /* 0x0000000000200947 */ /* 0x000fea0003800000 */
[----:B------:R-:W-:-:S06]  /*27bf0*/  UISETP.NE.AND UP0, UPT, UR43, 0x3, UPT ;  /* 0x000000032b00788c */ /* 0x000fcc000bf05270 */
[----:B------:R-:W-:-:S13]  /*27c00*/  PLOP3.LUT P2, PT, PT, PT, UP0, 0x80, 0x0 ;  /* 0x000000000000781c */ /* 0x000fda0003f4f008 */
[----:B------:R-:W-:Y:S05]  /*27c10*/  @!P2 BRA `(.L_x_935) ;  /* 0x000000000004a947 */ /* 0x000fea0003800000 */
[----:B------:R-:W-:Y:S01]  /*27c20*/  BPT.TRAP 0x1 ;  /* 0x000000040000795c */ /* 0x000fe20000300000 */
.L_x_935:
[----:B------:R-:W-:-:S04]  /*27c30*/  ULEA UR4, UR8, UR46, 0x3 ;  /* 0x0000002e08047291 */ /* 0x000fc8000f8e183f */
[----:B------:R-:W-:-:S04]  /*27c40*/  UIADD3 UR4, UR4, 0x50, URZ ;  /* 0x0000005004047890 */ /* 0x000fc8000fffe03f */
[----:B------:R-:W-:-:S09]  /*27c50*/  UPRMT UR4, UR47, 0x654, UR4 ;  /* 0x000006542f047896 */ /* 0x000fd20008000004 */
[----:B------:R-:W-:Y:S03]  /*27c60*/  SYNCS.ARRIVE.TRANS64.RED.A1T0 RZ, [UR4], RZ ;  /* 0x000000ffffff79a7 */ /* 0x000fe60008100404 */
.L_x_934:
[----:B------:R-:W-:Y:S05]  /*27c70*/  BSYNC B0 ;  /* 0x0000000000007941 */ /* 0x000fea0003800000 */
.L_x_933:
        /* <DEDUP_REMOVED lines=9> */
.L_x_938:
[----:B------:R-:W-:Y:S01]  /*27d10*/  SHF.L.U32 R9, R9, 0x1f, RZ ;  /* 0x0000001f09097819 */ /* 0x000fe200000006ff */
[----:B------:R-:W-:Y:S01]  /*27d20*/  BSSY B1, `(.L_x_939) ;  /* 0x0000004000017945 */ /* 0x000fe20003800000 */
[----:B------:R-:W-:-:S04]  /*27d30*/  LEA R0, R4, UR46, 0x3 ;  /* 0x0000002e04007c11 */ /* 0x000fc8000f8e18ff */
[----:B------:R-:W2:Y:S02]  /*27d40*/  SYNCS.PHASECHK.TRANS64.TRYWAIT P2, [R0+URZ+0x30], R9 ;  /* 0x00003009000075a7 */ /* 0x000ea4000804017f */
[----:B--2---:R-:W-:Y:S05]  /*27d50*/  @!P2 BRA `(.L_x_940) ;  /* 0x000000680004a947 */ /* 0x004fea0003800000 */
.L_x_1156:
[----:B------:R-:W-:Y:S05]  /*27d60*/  BSYNC B1 ;  /* 0x0000000000017941 */ /* 0x000fea0003800000 */
.L_x_939:
[----:B------:R-:W-:Y:S05]  /*27d70*/  @P1 BRA `(.L_x_937) ;  /* 0x0000000000941947 */ /* 0x000fea0003800000 */
[----:B------:R-:W-:Y:S01]  /*27d80*/  LEA R3, R4, R156, 0xd ;  /* 0x0000009c04037211 */ /* 0x000fe200078e68ff */
[----:B------:R-:W-:Y:S05]  /*27d90*/  WARPSYNC.ALL ;  /* 0x0000000000007948 */ /* 0x000fea0003800000 */
[----:B--2---:R-:W-:Y:S01]  /*27da0*/  LEA R0, R164, R3, 0x1 ;  /* 0x00000003a4007211 */ /* 0x004fe200078e08ff */
[----:B------:R-:W2:Y:S04]  /*27db0*/  LDSM.16.M88.4 R4, [R3] ;  /* 0x000000000304783b */ /* 0x000ea80000000200 */
        /* <DEDUP_REMOVED lines=9> */
[----:B-1----:R-:W-:Y:S01]  /*27e50*/  SHF.L.U32 R27, R13, 0x10, RZ ;  /* 0x000000100d1b7819 */ /* 0x002fe200000006ff */
        /* <DEDUP_REMOVED lines=23> */
.L_x_937:
[----:B------:R-:W-:Y:S05]  /*27fd0*/  BSYNC B0 ;  /* 0x0000000000007941 */ /* 0x000fea0003800000 */
.L_x_936:
[----:B------:R-:W-:Y:S01]  /*27fe0*/  MOV R45, 0x3bbb989d ;  /* 0x3bbb989d002d7802 */ /* 0x000fe20000000f00 */
[C---:B------:R-:W-:Y:S01]  /*27ff0*/  FFMA R137, R17.reuse, R137, R153 ;  /* 0x0000008911897223 */ /* 0x040fe20000000099 */
[----:B------:R-:W-:Y:S01]  /*28000*/  MOV R46, 0x437c0000 ;  /* 0x437c0000002e7802 */ /* 0x000fe20000000f00 */
[C---:B------:R-:W-:Y:S01]  /*28010*/  FFMA R136, R17.reuse, R136, R154 ;  /* 0x0000008811887223 */ /* 0x040fe2000000009a */
[----:B------:R-:W-:Y:S01]  /*28020*/  FFMA R23, R17, R138, R23 ;  /* 0x0000008a11177223 */ /* 0x000fe20000000017 */
[----:B------:R-:W-:Y:S01]  /*28030*/  FFMA.SAT R2, -R137, R45, 0.5 ;  /* 0x3f00000089027423 */ /* 0x000fe2000000212d */
[----:B------:R-:W-:Y:S01]  /*28040*/  FFMA R139, R17, R139, R152 ;  /* 0x0000008b118b7223 */ /* 0x000fe20000000098 */
[-C--:B--2---:R-:W-:Y:S01]  /*28050*/  FFMA.SAT R0, -R136, R45.reuse, 0.5 ;  /* 0x3f00000088007423 */ /* 0x084fe2000000212d */
[----:B------:R-:W-:Y:S01]  /*28060*/  FFMA.SAT R9, -R23, R45, 0.5 ;  /* 0x3f00000017097423 */ /* 0x000fe2000000212d */
[-C--:B------:R-:W-:Y:S01]  /*28070*/  FFMA.RM R2, R2, R46.reuse, 12582913 ;  /* 0x4b40000102027423 */ /* 0x080fe2000000402e */
[----:B------:R-:W-:Y:S01]  /*28080*/  FFMA R22, R17, R141, R22 ;  /* 0x0000008d11167223 */ /* 0x000fe20000000016 */
[-C--:B------:R-:W-:Y:S01]  /*28090*/  FFMA.RM R0, R0, R46.reuse, 12582913 ;  /* 0x4b40000100007423 */ /* 0x080fe2000000402e */
[----:B------:R-:W-:Y:S01]  /*280a0*/  FFMA.RM R13, R9, R46, 12582913 ;  /* 0x4b400001090d7423 */ /* 0x000fe2000000402e */
[----:B------:R-:W-:Y:S01]  /*280b0*/  FADD R4, R2, -12583039 ;  /* 0xcb40007f02047421 */ /* 0x000fe20000000000 */
[-C--:B------:R-:W-:Y:S01]  /*280c0*/  FFMA.SAT R9, -R139, R45.reuse, 0.5 ;  /* 0x3f0000008b097423 */ /* 0x080fe2000000212d */
[----:B------:R-:W-:Y:S01]  /*280d0*/  FADD R3, R0, -12583039 ;  /* 0xcb40007f00037421 */ /* 0x000fe20000000000 */
[----:B------:R-:W-:Y:S01]  /*280e0*/  FADD R14, R13, -12583039 ;  /* 0xcb40007f0d0e7421 */ /* 0x000fe20000000000 */
[----:B------:R-:W-:Y:S01]  /*280f0*/  FFMA R4, -R137, 1.4426950216293334961, -R4 ;  /* 0x3fb8aa3b89047823 */ /* 0x000fe20000000904 */
[----:B------:R-:W-:Y:S01]  /*28100*/  FFMA R19, R17, R142, R19 ;  /* 0x0000008e11137223 */ /* 0x000fe20000000013 */
[----:B------:R-:W-:Y:S01]  /*28110*/  FFMA R3, -R136, 1.4426950216293334961, -R3 ;  /* 0x3fb8aa3b88037823 */ /* 0x000fe20000000903 */
[----:B-1----:R-:W-:Y:S01]  /*28120*/  FFMA.SAT R27, -R22, R45, 0.5 ;  /* 0x3f000000161b7423 */ /* 0x002fe2000000212d */
[----:B------:R-:W-:Y:S01]  /*28130*/  FFMA R4, -R137, 1.925963033500011079e-08, R4 ;  /* 0x32a5706089047823 */ /* 0x000fe20000000104 */
[-C--:B------:R-:W-:Y:S01]  /*28140*/  FFMA.RM R15, R9, R46.reuse, 12582913 ;  /* 0x4b400001090f7423 */ /* 0x080fe2000000402e */
[----:B------:R-:W-:Y:S01]  /*28150*/  FFMA R3, -R136, 1.925963033500011079e-08, R3 ;  /* 0x32a5706088037823 */ /* 0x000fe20000000103 */
[----:B------:R-:W-:Y:S01]  /*28160*/  FFMA R14, -R23, 1.4426950216293334961, -R14 ;  /* 0x3fb8aa3b170e7823 */ /* 0x000fe2000000090e */
[----:B------:R1:W-:Y:S01]  /*28170*/  MUFU.EX2 R9, R4 ;  /* 0x0000000400097308 */ /* 0x0003e20000000800 */
[----:B------:R-:W-:Y:S01]  /*28180*/  FFMA.RM R27, R27, R46, 12582913 ;  /* 0x4b4000011b1b7423 */ /* 0x000fe2000000402e */
[----:B------:R-:W-:Y:S01]  /*28190*/  FFMA R20, R17, R143, R20 ;  /* 0x0000008f11147223 */ /* 0x000fe20000000014 */
[----:B------:R-:W-:Y:S01]  /*281a0*/  FFMA R14, -R23, 1.925963033500011079e-08, R14 ;  /* 0x32a57060170e7823 */ /* 0x000fe2000000010e */
[----:B------:R-:W-:Y:S01]  /*281b0*/  FFMA R18, R17, R144, R18 ;  /* 0x0000009011127223 */ /* 0x000fe20000000012 */
[----:B------:R-:W-:Y:S01]  /*281c0*/  FADD R29, R27, -12583039 ;  /* 0xcb40007f1b1d7421 */ /* 0x000fe20000000000 */
[-C--:B------:R-:W-:Y:S01]  /*281d0*/  FFMA.SAT R30, -R20, R45.reuse, 0.5 ;  /* 0x3f000000141e7423 */ /* 0x080fe2000000212d */
[----:B------:R-:W-:Y:S01]  /*281e0*/  FFMA R21, R17, R140, R21 ;  /* 0x0000008c11157223 */ /* 0x000fe20000000015 */
[----:B------:R-:W2:Y:S01]  /*281f0*/  MUFU.EX2 R3, R3 ;  /* 0x0000000300037308 */ /* 0x000ea20000000800 */
[----:B-1----:R-:W-:Y:S01]  /*28200*/  FFMA.SAT R4, -R19, R45, 0.5 ;  /* 0x3f00000013047423 */ /* 0x002fe2000000212d */
[----:B------:R-:W-:Y:S01]  /*28210*/  FFMA R29, -R22, 1.4426950216293334961, -R29 ;  /* 0x3fb8aa3b161d7823 */ /* 0x000fe2000000091d */
[C---:B------:R-:W-:Y:S01]  /*28220*/  FFMA R12, R17.reuse, R145, R12 ;  /* 0x00000091110c7223 */ /* 0x040fe2000000000c */
[C---:B------:R-:W-:Y:S01]  /*28230*/  FFMA R11, R17.reuse, R146, R11 ;  /* 0x00000092110b7223 */ /* 0x040fe2000000000b */
[----:B------:R-:W-:Y:S01]  /*28240*/  FFMA.RM R28, R4, R46, 12582913 ;  /* 0x4b400001041c7423 */ /* 0x000fe2000000402e */
[C---:B------:R-:W-:Y:S01]  /*28250*/  FFMA R10, R17.reuse, R147, R10 ;  /* 0x00000093110a7223 */ /* 0x040fe2000000000a */
[C---:B------:R-:W-:Y:S01]  /*28260*/  FFMA R7, R17.reuse, R148, R7 ;  /* 0x0000009411077223 */ /* 0x040fe20000000007 */
[----:B------:R-:W1:Y:S01]  /*28270*/  MUFU.EX2 R14, R14 ;  /* 0x0000000e000e7308 */ /* 0x000e620000000800 */
[----:B------:R-:W-:Y:S01]  /*28280*/  FADD R4, R28, -12583039 ;  /* 0xcb40007f1c047421 */ /* 0x000fe20000000000 */
[----:B------:R-:W-:Y:S01]  /*28290*/  FFMA.RM R32, R30, R46, 12582913 ;  /* 0x4b4000011e207423 */ /* 0x000fe2000000402e */
[C---:B------:R-:W-:Y:S01]  /*282a0*/  FFMA R8, R17.reuse, R149, R8 ;  /* 0x0000009511087223 */ /* 0x040fe20000000008 */
[C---:B------:R-:W-:Y:S01]  /*282b0*/  FFMA R5, R17.reuse, R150, R5 ;  /* 0x0000009611057223 */ /* 0x040fe20000000005 */
[----:B------:R-:W-:Y:S01]  /*282c0*/  FFMA R6, R17, R151, R6 ;  /* 0x0000009711067223 */ /* 0x000fe20000000006 */
[----:B------:R-:W-:Y:S01]  /*282d0*/  FFMA R30, -R19, 1.4426950216293334961, -R4 ;  /* 0x3fb8aa3b131e7823 */ /* 0x000fe20000000904 */
[-C--:B------:R-:W-:Y:S01]  /*282e0*/  FFMA.SAT R33, -R18, R45.reuse, 0.5 ;  /* 0x3f00000012217423 */ /* 0x080fe2000000212d */
[-C--:B------:R-:W-:Y:S01]  /*282f0*/  FFMA.SAT R25, -R21, R45.reuse, 0.5 ;  /* 0x3f00000015197423 */ /* 0x080fe2000000212d */
[----:B------:R-:W-:Y:S01]  /*28300*/  FFMA R29, -R22, 1.925963033500011079e-08, R29 ;  /* 0x32a57060161d7823 */ /* 0x000fe2000000011d */
[-C--:B------:R-:W-:Y:S01]  /*28310*/  FFMA.SAT R36, -R12, R45.reuse, 0.5 ;  /* 0x3f0000000c247423 */ /* 0x080fe2000000212d */
[-C--:B------:R-:W-:Y:S01]  /*28320*/  FFMA.SAT R37, -R11, R45.reuse, 0.5 ;  /* 0x3f0000000b257423 */ /* 0x080fe2000000212d */
[-C--:B------:R-:W-:Y:S01]  /*28330*/  FFMA.SAT R38, -R10, R45.reuse, 0.5 ;  /* 0x3f0000000a267423 */ /* 0x080fe2000000212d */
[-C--:B------:R-:W-:Y:S01]  /*28340*/  FFMA.SAT R40, -R7, R45.reuse, 0.5 ;  /* 0x3f00000007287423 */ /* 0x080fe2000000212d */
[----:B------:R-:W-:Y:S01]  /*28350*/  FADD R31, R32, -12583039 ;  /* 0xcb40007f201f7421 */ /* 0x000fe20000000000 */
[-C--:B------:R-:W-:Y:S01]  /*28360*/  FFMA.SAT R41, -R8, R45.reuse, 0.5 ;  /* 0x3f00000008297423 */ /* 0x080fe2000000212d */
[-C--:B------:R-:W-:Y:S01]  /*28370*/  FFMA.SAT R43, -R5, R45.reuse, 0.5 ;  /* 0x3f000000052b7423 */ /* 0x080fe2000000212d */
[----:B------:R-:W-:Y:S01]  /*28380*/  FFMA.SAT R45, -R6, R45, 0.5 ;  /* 0x3f000000062d7423 */ /* 0x000fe2000000212d */
[----:B------:R-:W-:Y:S01]  /*28390*/  FFMA R30, -R19, 1.925963033500011079e-08, R30 ;  /* 0x32a57060131e7823 */ /* 0x000fe2000000011e */
[-C--:B------:R-:W-:Y:S01]  /*283a0*/  FFMA.RM R34, R33, R46.reuse, 12582913 ;  /* 0x4b40000121227423 */ /* 0x080fe2000000402e */
[-C--:B------:R-:W-:Y:S01]  /*283b0*/  FFMA.RM R25, R25, R46.reuse, 12582913 ;  /* 0x4b40000119197423 */ /* 0x080fe2000000402e */
[----:B------:R3:W4:Y:S01]  /*283c0*/  MUFU.EX2 R4, R29 ;  /* 0x0000001d00047308 */ /* 0x0007220000000800 */
[-C--:B------:R-:W-:Y:S01]  /*283d0*/  FFMA.RM R36, R36, R46.reuse, 12582913 ;  /* 0x4b40000124247423 */ /* 0x080fe2000000402e */
[-C--:B------:R-:W-:Y:S01]  /*283e0*/  FFMA.RM R37, R37, R46.reuse, 12582913 ;  /* 0x4b40000125257423 */ /* 0x080fe2000000402e */
[-C--:B------:R-:W-:Y:S01]  /*283f0*/  FFMA.RM R38, R38, R46.reuse, 12582913 ;  /* 0x4b40000126267423 */ /* 0x080fe2000000402e */
[-C--:B------:R-:W-:Y:S01]  /*28400*/  FFMA.RM R40, R40, R46.reuse, 12582913 ;  /* 0x4b40000128287423 */ /* 0x080fe2000000402e */
[----:B------:R-:W-:Y:S01]  /*28410*/  SHF.L.U32 R0, R0, 0x17, RZ ;  /* 0x0000001700007819 */ /* 0x000fe200000006ff */
[----:B------:R-:W-:Y:S01]  /*28420*/  FFMA R33, -R20, 1.4426950216293334961, -R31 ;  /* 0x3fb8aa3b14217823 */ /* 0x000fe2000000091f */
[----:B------:R-:W-:Y:S01]  /*28430*/  SHF.L.U32 R2, R2, 0x17, RZ ;  /* 0x0000001702027819 */ /* 0x000fe200000006ff */
[-C--:B------:R-:W-:Y:S01]  /*28440*/  FFMA.RM R41, R41, R46.reuse, 12582913 ;  /* 0x4b40000129297423 */ /* 0x080fe2000000402e */
[-C--:B------:R-:W-:Y:S01]  /*28450*/  FFMA.RM R44, R43, R46.reuse, 12582913 ;  /* 0x4b4000012b2c7423 */ /* 0x080fe2000000402e */
[----:B------:R-:W-:Y:S01]  /*28460*/  FFMA.RM R45, R45, R46, 12582913 ;  /* 0x4b4000012d2d7423 */ /* 0x000fe2000000402e */
[----:B------:R5:W-:Y:S01]  /*28470*/  MUFU.EX2 R31, R30 ;  /* 0x0000001e001f7308 */ /* 0x000be20000000800 */
[----:B------:R-:W-:Y:S01]  /*28480*/  FADD R35, R34, -12583039 ;  /* 0xcb40007f22237421 */ /* 0x000fe20000000000 */
[----:B------:R-:W-:Y:S01]  /*28490*/  FADD R24, R15, -12583039 ;  /* 0xcb40007f0f187421 */ /* 0x000fe20000000000 */
[----:B------:R-:W-:Y:S01]  /*284a0*/  FADD R26, R25, -12583039 ;  /* 0xcb40007f191a7421 */ /* 0x000fe20000000000 */
[----:B---3--:R-:W-:Y:S01]  /*284b0*/  FADD R29, R36, -12583039 ;  /* 0xcb40007f241d7421 */ /* 0x008fe20000000000 */
[----:B------:R-:W-:Y:S01]  /*284c0*/  FADD R39, R38, -12583039 ;  /* 0xcb40007f26277421 */ /* 0x000fe20000000000 */
[----:B------:R-:W-:Y:S01]  /*284d0*/  FADD R42, R40, -12583039 ;  /* 0xcb40007f282a7421 */ /* 0x000fe20000000000 */
[----:B------:R-:W-:Y:S01]  /*284e0*/  SHF.L.U32 R13, R13, 0x17, RZ ;  /* 0x000000170d0d7819 */ /* 0x000fe200000006ff */
[----:B--2---:R-:W-:Y:S01]  /*284f0*/  FFMA R46, R0, R3, 1 ;  /* 0x3f800000002e7423 */ /* 0x004fe20000000003 */
[----:B-----5:R-:W-:Y:S01]  /*28500*/  FADD R30, R37, -12583039 ;  /* 0xcb40007f251e7421 */ /* 0x020fe20000000000 */
[----:B------:R-:W-:Y:S01]  /*28510*/  FFMA R47, R2, R9, 1 ;  /* 0x3f800000022f7423 */ /* 0x000fe20000000009 */
[----:B------:R-:W-:Y:S01]  /*28520*/  FADD R3, R41, -12583039 ;  /* 0xcb40007f29037421 */ /* 0x000fe20000000000 */
[----:B------:R-:W-:Y:S01]  /*28530*/  FADD R0, R44, -12583039 ;  /* 0xcb40007f2c007421 */ /* 0x000fe20000000000 */
[----:B------:R-:W-:Y:S01]  /*28540*/  FADD R9, R45, -12583039 ;  /* 0xcb40007f2d097421 */ /* 0x000fe20000000000 */
[----:B------:R-:W-:Y:S01]  /*28550*/  FFMA R35, -R18, 1.4426950216293334961, -R35 ;  /* 0x3fb8aa3b12237823 */ /* 0x000fe20000000923 */
        /* <DEDUP_REMOVED lines=8> */
[----:B------:R-:W-:Y:S01]  /*285e0*/  FFMA R43, -R8, 1.4426950216293334961, -R3 ;  /* 0x3fb8aa3b082b7823 */ /* 0x000fe20000000903 */
[----:B------:R-:W-:Y:S01]  /*285f0*/  FFMA R2, -R5, 1.4426950216293334961, -R0 ;  /* 0x3fb8aa3b05027823 */ /* 0x000fe20000000900 */
[----:B------:R-:W-:Y:S01]  /*28600*/  FFMA R13, -R6, 1.4426950216293334961, -R9 ;  /* 0x3fb8aa3b060d7823 */ /* 0x000fe20000000909 */
[----:B------:R-:W-:Y:S01]  /*28610*/  FFMA R35, -R18, 1.925963033500011079e-08, R35 ;  /* 0x32a5706012237823 */ /* 0x000fe20000000123 */
[----:B------:R-:W-:Y:S01]  /*28620*/  FFMA R24, -R139, 1.925963033500011079e-08, R24 ;  /* 0x32a570608b187823 */ /* 0x000fe20000000118 */
[----:B------:R-:W-:Y:S01]  /*28630*/  FFMA R26, -R21, 1.925963033500011079e-08, R26 ;  /* 0x32a57060151a7823 */ /* 0x000fe2000000011a */
[----:B------:R-:W-:Y:S01]  /*28640*/  FFMA R29, -R12, 1.925963033500011079e-08, R29 ;  /* 0x32a570600c1d7823 */ /* 0x000fe2000000011d */
[----:B------:R-:W-:Y:S01]  /*28650*/  FFMA R30, -R11, 1.925963033500011079e-08, R30 ;  /* 0x32a570600b1e7823 */ /* 0x000fe2000000011e */
[----:B------:R-:W-:Y:S01]  /*28660*/  FFMA R39, -R10, 1.925963033500011079e-08, R39 ;  /* 0x32a570600a277823 */ /* 0x000fe20000000127 */
[----:B------:R-:W-:Y:S01]  /*28670*/  FFMA R42, -R7, 1.925963033500011079e-08, R42 ;  /* 0x32a57060072a7823 */ /* 0x000fe2000000012a */
[----:B------:R-:W-:Y:S01]  /*28680*/  SHF.L.U32 R27, R27, 0x17, RZ ;  /* 0x000000171b1b7819 */ /* 0x000fe200000006ff */
[----:B------:R-:W-:Y:S01]  /*28690*/  FFMA R43, -R8, 1.925963033500011079e-08, R43 ;  /* 0x32a57060082b7823 */ /* 0x000fe2000000012b */
[----:B------:R-:W-:Y:S01]  /*286a0*/  IADD3 R14, R46, 0x1800000, RZ ;  /* 0x018000002e0e7810 */ /* 0x000fe20007ffe0ff */
[----:B------:R-:W-:Y:S01]  /*286b0*/  FFMA R2, -R5, 1.925963033500011079e-08, R2 ;  /* 0x32a5706005027823 */ /* 0x000fe20000000102 */
[----:B------:R-:W-:Y:S01]  /*286c0*/  FFMA R13, -R6, 1.925963033500011079e-08, R13 ;  /* 0x32a57060060d7823 */ /* 0x000fe2000000010d */
[----:B------:R-:W1:Y:S01]  /*286d0*/  MUFU.EX2 R33, R33 ;  /* 0x0000002100217308 */ /* 0x000e620000000800 */
[----:B------:R-:W-:Y:S01]  /*286e0*/  LOP3.LUT R14, R14, 0x7f800000, RZ, 0xc0, !PT ;  /* 0x7f8000000e0e7812 */ /* 0x000fe200078ec0ff */
[----:B------:R-:W-:Y:S01]  /*286f0*/  IMAD.SHL.U32 R15, R15, 0x800000, RZ ;  /* 0x008000000f0f7824 */ /* 0x000fe200078e00ff */
[----:B------:R-:W-:Y:S01]  /*28700*/  SHF.L.U32 R32, R32, 0x17, RZ ;  /* 0x0000001720207819 */ /* 0x000fe200000006ff */
[----:B------:R-:W-:Y:S01]  /*28710*/  IMAD.SHL.U32 R38, R38, 0x800000, RZ ;  /* 0x0080000026267824 */ /* 0x000fe200078e00ff */
[----:B------:R-:W-:Y:S01]  /*28720*/  ISETP.GT.U32.AND P1, PT, R14, 0x1ffffff, PT ;  /* 0x01ffffff0e00780c */ /* 0x000fe20003f24070 */
[----:B------:R-:W-:Y:S01]  /*28730*/  BSSY B1, `(.L_x_941) ;  /* 0x000002b000017945 */ /* 0x000fe20003800000 */
[----:B------:R-:W-:Y:S01]  /*28740*/  SHF.L.U32 R34, R34, 0x17, RZ ;  /* 0x0000001722227819 */ /* 0x000fe200000006ff */
[----:B------:R4:W2:Y:S01]  /*28750*/  MUFU.EX2 R3, R42 ;  /* 0x0000002a00037308 */ /* 0x0008a20000000800 */
[----:B------:R-:W-:-:S02]  /*28760*/  SHF.L.U32 R40, R40, 0x17, RZ ;  /* 0x0000001728287819 */ /* 0x000fc400000006ff */
[----:B------:R-:W-:Y:S02]  /*28770*/  SHF.L.U32 R25, R25, 0x17, RZ ;  /* 0x0000001719197819 */ /* 0x000fe400000006ff */
[----:B------:R-:W-:Y:S02]  /*28780*/  SHF.L.U32 R28, R28, 0x17, RZ ;  /* 0x000000171c1c7819 */ /* 0x000fe400000006ff */
[----:B------:R-:W-:Y:S01]  /*28790*/  SHF.L.U32 R36, R36, 0x17, RZ ;  /* 0x0000001724247819 */ /* 0x000fe200000006ff */
[----:B------:R-:W3:Y:S01]  /*287a0*/  MUFU.EX2 R35, R35 ;  /* 0x0000002300237308 */ /* 0x000ee20000000800 */
[----:B----4-:R-:W-:Y:S01]  /*287b0*/  FFMA R42, R27, R4, 1 ;  /* 0x3f8000001b2a7423 */ /* 0x010fe20000000004 */
[----:B------:R-:W-:Y:S01]  /*287c0*/  SHF.L.U32 R37, R37, 0x17, RZ ;  /* 0x0000001725257819 */ /* 0x000fe200000006ff */
[----:B-1----:R-:W-:Y:S01]  /*287d0*/  FFMA R32, R32, R33, 1 ;  /* 0x3f80000020207423 */ /* 0x002fe20000000021 */
[----:B------:R-:W-:Y:S01]  /*287e0*/  SHF.L.U32 R41, R41, 0x17, RZ ;  /* 0x0000001729297819 */ /* 0x000fe200000006ff */
[----:B------:R-:W-:Y:S01]  /*287f0*/  FFMA R31, R28, R31, 1 ;  /* 0x3f8000001c1f7423 */ /* 0x000fe2000000001f */
[----:B------:R-:W-:-:S02]  /*28800*/  SHF.L.U32 R44, R44, 0x17, RZ ;  /* 0x000000172c2c7819 */ /* 0x000fc400000006ff */
[----:B------:R-:W1:Y:S01]  /*28810*/  MUFU.EX2 R24, R24 ;  /* 0x0000001800187308 */ /* 0x000e620000000800 */
[----:B------:R-:W-:Y:S01]  /*28820*/  SHF.L.U32 R45, R45, 0x17, RZ ;  /* 0x000000172d2d7819 */ /* 0x000fe200000006ff */
[----:B--2---:R-:W-:-:S06]  /*28830*/  FFMA R33, R40, R3, 1 ;  /* 0x3f80000028217423 */ /* 0x004fcc0000000003 */
[----:B------:R-:W2:Y:S01]  /*28840*/  MUFU.EX2 R26, R26 ;  /* 0x0000001a001a7308 */ /* 0x000ea20000000800 */
[----:B---3--:R-:W-:-:S07]  /*28850*/  FFMA R34, R34, R35, 1 ;  /* 0x3f80000022227423 */ /* 0x008fce0000000023 */
[----:B------:R-:W3:Y:S01]  /*28860*/  MUFU.EX2 R29, R29 ;  /* 0x0000001d001d7308 */ /* 0x000ee20000000800 */
[----:B-1----:R-:W-:-:S07]  /*28870*/  FFMA R15, R15, R24, 1 ;  /* 0x3f8000000f0f7423 */ /* 0x002fce0000000018 */
[----:B------:R-:W1:Y:S01]  /*28880*/  MUFU.EX2 R30, R30 ;  /* 0x0000001e001e7308 */ /* 0x000e620000000800 */
[----:B--2---:R-:W-:-:S07]  /*28890*/  FFMA R25, R25, R26, 1 ;  /* 0x3f80000019197423 */ /* 0x004fce000000001a */
[----:B------:R-:W2:Y:S01]  /*288a0*/  MUFU.EX2 R39, R39 ;  /* 0x0000002700277308 */ /* 0x000ea20000000800 */
[----:B---3--:R-:W-:-:S07]  /*288b0*/  FFMA R36, R36, R29, 1 ;  /* 0x3f80000024247423 */ /* 0x008fce000000001d */
        /* <DEDUP_REMOVED lines=14> */
.L_x_942:
[----:B------:R-:W1:Y:S02]  /*289a0*/  MUFU.RCP R9, R46 ;  /* 0x0000002e00097308 */ /* 0x000e640000001000 */
[----:B-1----:R-:W-:-:S04]  /*289b0*/  FFMA R0, R46, R9, -1 ;  /* 0xbf8000002e007423 */ /* 0x002fc80000000009 */
[----:B------:R-:W-:-:S04]  /*289c0*/  FADD.FTZ R0, -R0, -RZ ;  /* 0x800000ff00007221 */ /* 0x000fc80000010100 */
[----:B------:R-:W-:-:S07]  /*289d0*/  FFMA R9, R9, R0, R9 ;  /* 0x0000000009097223 */ /* 0x000fce0000000009 */
.L_x_943:
[----:B------:R-:W-:Y:S05]  /*289e0*/  BSYNC B1 ;  /* 0x0000000000017941 */ /* 0x000fea0003800000 */
.L_x_941:
        /* <DEDUP_REMOVED lines=10> */
.L_x_945:
[----:B------:R-:W1:Y:S02]  /*28a90*/  MUFU.RCP R4, R47 ;  /* 0x0000002f00047308 */ /* 0x000e640000001000 */
[----:B-1----:R-:W-:-:S04]  /*28aa0*/  FFMA R0, R47, R4, -1 ;  /* 0xbf8000002f007423 */ /* 0x002fc80000000004 */
[----:B------:R-:W-:-:S04]  /*28ab0*/  FADD.FTZ R3, -R0, -RZ ;  /* 0x800000ff00037221 */ /* 0x000fc80000010100 */
[----:B------:R-:W-:-:S07]  /*28ac0*/  FFMA R4, R4, R3, R4 ;  /* 0x0000000304047223 */ /* 0x000fce0000000004 */
.L_x_946:
[----:B------:R-:W-:Y:S05]  /*28ad0*/  BSYNC B1 ;  /* 0x0000000000017941 */ /* 0x000fea0003800000 */
.L_x_944:
        /* <DEDUP_REMOVED lines=10> */
.L_x_948:
[----:B------:R-:W1:Y:S02]  /*28b80*/  MUFU.RCP R14, R49 ;  /* 0x00000031000e7308 */ /* 0x000e640000001000 */
[----:B-1----:R-:W-:-:S04]  /*28b90*/  FFMA R0, R49, R14, -1 ;  /* 0xbf80000031007423 */ /* 0x002fc8000000000e */
[----:B------:R-:W-:-:S04]  /*28ba0*/  FADD.FTZ R3, -R0, -RZ ;  /* 0x800000ff00037221 */ /* 0x000fc80000010100 */
[----:B------:R-:W-:-:S07]  /*28bb0*/  FFMA R14, R14, R3, R14 ;  /* 0x000000030e0e7223 */ /* 0x000fce000000000e */
.L_x_949:
[----:B------:R-:W-:Y:S05]  /*28bc0*/  BSYNC B1 ;  /* 0x0000000000017941 */ /* 0x000fea0003800000 */
.L_x_947:
        /* <DEDUP_REMOVED lines=10> */
.L_x_951:
[----:B------:R-:W1:Y:S02]  /*28c70*/  MUFU.RCP R24, R15 ;  /* 0x0000000f00187308 */ /* 0x000e640000001000 */
[----:B-1----:R-:W-:-:S04]  /*28c80*/  FFMA R0, R15, R24, -1 ;  /* 0xbf8000000f007423 */ /* 0x002fc80000000018 */
[----:B------:R-:W-:-:S04]  /*28c90*/  FADD.FTZ R3, -R0, -RZ ;  /* 0x800000ff00037221 */ /* 0x000fc80000010100 */
[----:B------:R-:W-:-:S07]  /*28ca0*/  FFMA R24, R24, R3, R24 ;  /* 0x0000000318187223 */ /* 0x000fce0000000018 */
.L_x_952:
[----:B------:R-:W-:Y:S05]  /*28cb0*/  BSYNC B1 ;  /* 0x0000000000017941 */ /* 0x000fea0003800000 */
.L_x_950:
        /* <DEDUP_REMOVED lines=10> */
.L_x_954:
[----:B------:R-:W1:Y:S02]  /*28d60*/  MUFU.RCP R26, R25 ;  /* 0x00000019001a7308 */ /* 0x000e640000001000 */
[----:B-1----:R-:W-:-:S04]  /*28d70*/  FFMA R0, R25, R26, -1 ;  /* 0xbf80000019007423 */ /* 0x002fc8000000001a */
[----:B------:R-:W-:-:S04]  /*28d80*/  FADD.FTZ R3, -R0, -RZ ;  /* 0x800000ff00037221 */ /* 0x000fc80000010100 */
[----:B------:R-:W-:-:S07]  /*28d90*/  FFMA R26, R26, R3, R26 ;  /* 0x000000031a1a7223 */ /* 0x000fce000000001a */
.L_x_955:
[----:B------:R-:W-:Y:S05]  /*28da0*/  BSYNC B1 ;  /* 0x0000000000017941 */ /* 0x000fea0003800000 */
.L_x_953:
        /* <DEDUP_REMOVED lines=10> */
.L_x_957:
[----:B------:R-:W1:Y:S02]  /*28e50*/  MUFU.RCP R13, R42 ;  /* 0x0000002a000d7308 */ /* 0x000e640000001000 */
[----:B-1----:R-:W-:-:S04]  /*28e60*/  FFMA R0, R42, R13, -1 ;  /* 0xbf8000002a007423 */ /* 0x002fc8000000000d */
[----:B------:R-:W-:-:S04]  /*28e70*/  FADD.FTZ R0, -R0, -RZ ;  /* 0x800000ff00007221 */ /* 0x000fc80000010100 */
[----:B------:R-:W-:-:S07]  /*28e80*/  FFMA R13, R13, R0, R13 ;  /* 0x000000000d0d7223 */ /* 0x000fce000000000d */
.L_x_958:
[----:B------:R-:W-:Y:S05]  /*28e90*/  BSYNC B1 ;  /* 0x0000000000017941 */ /* 0x000fea0003800000 */
.L_x_956:
        /* <DEDUP_REMOVED lines=10> */
.L_x_960:
[----:B------:R-:W1:Y:S02]  /*28f40*/  MUFU.RCP R28, R31 ;  /* 0x0000001f001c7308 */ /* 0x000e640000001000 */
[----:B-1----:R-:W-:-:S04]  /*28f50*/  FFMA R0, R31, R28, -1 ;  /* 0xbf8000001f007423 */ /* 0x002fc8000000001c */
[----:B------:R-:W-:-:S04]  /*28f60*/  FADD.FTZ R3, -R0, -RZ ;  /* 0x800000ff00037221 */ /* 0x000fc80000010100 */
[----:B------:R-:W-:-:S07]  /*28f70*/  FFMA R28, R28, R3, R28 ;  /* 0x000000031c1c7223 */ /* 0x000fce000000001c */
.L_x_961:
[----:B------:R-:W-:Y:S05]  /*28f80*/  BSYNC B1 ;  /* 0x0000000000017941 */ /* 0x000fea0003800000 */
.L_x_959:
        /* <DEDUP_REMOVED lines=10> */
.L_x_963:
[----:B------:R-:W1:Y:S02]  /*29030*/  MUFU.RCP R15, R32 ;  /* 0x00000020000f7308 */ /* 0x000e640000001000 */
[----:B-1----:R-:W-:-:S04]  /*29040*/  FFMA R0, R32, R15, -1 ;  /* 0xbf80000020007423 */ /* 0x002fc8000000000f */
[----:B------:R-:W-:-:S04]  /*29050*/  FADD.FTZ R0, -R0, -RZ ;  /* 0x800000ff00007221 */ /* 0x000fc80000010100 */
[----:B------:R-:W-:-:S07]  /*29060*/  FFMA R15, R15, R0, R15 ;  /* 0x000000000f0f7223 */ /* 0x000fce000000000f */
.L_x_964:
[----:B------:R-:W-:Y:S05]  /*29070*/  BSYNC B1 ;  /* 0x0000000000017941 */ /* 0x000fea0003800000 */
.L_x_962:
        /* <DEDUP_REMOVED lines=10> */
.L_x_966:
[----:B------:R-:W1:Y:S02]  /*29120*/  MUFU.RCP R25, R34 ;  /* 0x0000002200197308 */ /* 0x000e640000001000 */
[----:B-1----:R-:W-:-:S04]  /*29130*/  FFMA R0, R34, R25, -1 ;  /* 0xbf80000022007423 */ /* 0x002fc80000000019 */
[----:B------:R-:W-:-:S04]  /*29140*/  FADD.FTZ R0, -R0, -RZ ;  /* 0x800000ff00007221 */ /* 0x000fc80000010100 */
[----:B------:R-:W-:-:S07]  /*29150*/  FFMA R25, R25, R0, R25 ;  /* 0x0000000019197223 */ /* 0x000fce0000000019 */
.L_x_967:
[----:B------:R-:W-:Y:S05]  /*29160*/  BSYNC B1 ;  /* 0x0000000000017941 */ /* 0x000fea0003800000 */
.L_x_965:
        /* <DEDUP_REMOVED lines=10> */
.L_x_969:
[----:B------:R-:W1:Y:S02]  /*29210*/  MUFU.RCP R27, R36 ;  /* 0x00000024001b7308 */ /* 0x000e640000001000 */
[----:B-1----:R-:W-:-:S04]  /*29220*/  FFMA R0, R36, R27, -1 ;  /* 0xbf80000024007423 */ /* 0x002fc8000000001b */
[----:B------:R-:W-:-:S04]  /*29230*/  FADD.FTZ R0, -R0, -RZ ;  /* 0x800000ff00007221 */ /* 0x000fc80000010100 */
[----:B------:R-:W-:-:S07]  /*29240*/  FFMA R27, R27, R0, R27 ;  /* 0x000000001b1b7223 */ /* 0x000fce000000001b */
.L_x_970:
[----:B------:R-:W-:Y:S05]  /*29250*/  BSYNC B1 ;  /* 0x0000000000017941 */ /* 0x000fea0003800000 */
.L_x_968:
        /* <DEDUP_REMOVED lines=10> */
.L_x_972:
[----:B------:R-:W1:Y:S02]  /*29300*/  MUFU.RCP R30, R37 ;  /* 0x00000025001e7308 */ /* 0x000e640000001000 */
[----:B-1----:R-:W-:-:S04]  /*29310*/  FFMA R0, R37, R30, -1 ;  /* 0xbf80000025007423 */ /* 0x002fc8000000001e */
[----:B------:R-:W-:-:S04]  /*29320*/  FADD.FTZ R3, -R0, -RZ ;  /* 0x800000ff00037221 */ /* 0x000fc80000010100 */
[----:B------:R-:W-:-:S07]  /*29330*/  FFMA R30, R30, R3, R30 ;  /* 0x000000031e1e7223 */ /* 0x000fce000000001e */
.L_x_973:
[----:B------:R-:W-:Y:S05]  /*29340*/  BSYNC B1 ;  /* 0x0000000000017941 */ /* 0x000fea0003800000 */
.L_x_971:
        /* <DEDUP_REMOVED lines=10> */
.L_x_975:
[----:B------:R-:W1:Y:S02]  /*293f0*/  MUFU.RCP R29, R38 ;  /* 0x00000026001d7308 */ /* 0x000e640000001000 */
[----:B-1----:R-:W-:-:S04]  /*29400*/  FFMA R0, R38, R29, -1 ;  /* 0xbf80000026007423 */ /* 0x002fc8000000001d */
[----:B------:R-:W-:-:S04]  /*29410*/  FADD.FTZ R0, -R0, -RZ ;  /* 0x800000ff00007221 */ /* 0x000fc80000010100 */
[----:B------:R-:W-:-:S07]  /*29420*/  FFMA R29, R29, R0, R29 ;  /* 0x000000001d1d7223 */ /* 0x000fce000000001d */
.L_x_976:
[----:B------:R-:W-:Y:S05]  /*29430*/  BSYNC B1 ;  /* 0x0000000000017941 */ /* 0x000fea0003800000 */
.L_x_974:
        /* <DEDUP_REMOVED lines=10> */
.L_x_978:
[----:B------:R-:W1:Y:S02]  /*294e0*/  MUFU.RCP R32, R33 ;  /* 0x0000002100207308 */ /* 0x000e640000001000 */
[----:B-1----:R-:W-:-:S04]  /*294f0*/  FFMA R0, R33, R32, -1 ;  /* 0xbf80000021007423 */ /* 0x002fc80000000020 */
[----:B------:R-:W-:-:S04]  /*29500*/  FADD.FTZ R3, -R0, -RZ ;  /* 0x800000ff00037221 */ /* 0x000fc80000010100 */
[----:B------:R-:W-:-:S07]  /*29510*/  FFMA R32, R32, R3, R32 ;  /* 0x0000000320207223 */ /* 0x000fce0000000020 */
.L_x_979:
[----:B------:R-:W-:Y:S05]  /*29520*/  BSYNC B1 ;  /* 0x0000000000017941 */ /* 0x000fea0003800000 */
.L_x_977:
        /* <DEDUP_REMOVED lines=10> */
.L_x_981:
[----:B------:R-:W1:Y:S02]  /*295d0*/  MUFU.RCP R31, R40 ;  /* 0x00000028001f7308 */ /* 0x000e640000001000 */
[----:B-1----:R-:W-:-:S04]  /*295e0*/  FFMA R0, R40, R31, -1 ;  /* 0xbf80000028007423 */ /* 0x002fc8000000001f */
[----:B------:R-:W-:-:S04]  /*295f0*/  FADD.FTZ R0, -R0, -RZ ;  /* 0x800000ff00007221 */ /* 0x000fc80000010100 */
[----:B------:R-:W-:-:S07]  /*29600*/  FFMA R31, R31, R0, R31 ;  /* 0x000000001f1f7223 */ /* 0x000fce000000001f */
.L_x_982:
[----:B------:R-:W-:Y:S05]  /*29610*/  BSYNC B1 ;  /* 0x0000000000017941 */ /* 0x000fea0003800000 */
.L_x_980:
        /* <DEDUP_REMOVED lines=10> */
.L_x_984:
[----:B------:R-:W1:Y:S02]  /*296c0*/  MUFU.RCP R34, R35 ;  /* 0x0000002300227308 */ /* 0x000e640000001000 */
[----:B-1----:R-:W-:-:S04]  /*296d0*/  FFMA R0, R35, R34, -1 ;  /* 0xbf80000023007423 */ /* 0x002fc80000000022 */
[----:B------:R-:W-:-:S04]  /*296e0*/  FADD.FTZ R3, -R0, -RZ ;  /* 0x800000ff00037221 */ /* 0x000fc80000010100 */
[----:B------:R-:W-:-:S07]  /*296f0*/  FFMA R34, R34, R3, R34 ;  /* 0x0000000322227223 */ /* 0x000fce0000000022 */
.L_x_985:
[----:B------:R-:W-:Y:S05]  /*29700*/  BSYNC B1 ;  /* 0x0000000000017941 */ /* 0x000fea0003800000 */
.L_x_983:
        /* <DEDUP_REMOVED lines=9> */
.L_x_987:
[----:B------:R-:W1:Y:S02]  /*297a0*/  MUFU.RCP R0, R45 ;  /* 0x0000002d00007308 */ /* 0x000e640000001000 */
[----:B-1----:R-:W-:-:S04]  /*297b0*/  FFMA R2, R45, R0, -1 ;  /* 0xbf8000002d027423 */ /* 0x002fc80000000000 */
[----:B------:R-:W-:-:S04]  /*297c0*/  FADD.FTZ R3, -R2, -RZ ;  /* 0x800000ff02037221 */ /* 0x000fc80000010100 */
[----:B------:R-:W-:-:S07]  /*297d0*/  FFMA R0, R0, R3, R0 ;  /* 0x0000000300007223 */ /* 0x000fce0000000000 */
.L_x_988:
[----:B------:R-:W-:Y:S05]  /*297e0*/  BSYNC B1 ;  /* 0x0000000000017941 */ /* 0x000fea0003800000 */
.L_x_986:
        /* <DEDUP_REMOVED lines=45> */
.L_x_990:
[----:B------:R-:W-:Y:S05]  /*29ac0*/  BSYNC B0 ;  /* 0x0000000000007941 */ /* 0x000fea0003800000 */
.L_x_989:
[----:B------:R-:W-:Y:S06]  /*29ad0*/  BAR.SYNC.DEFER_BLOCKING 0x1, 0x100 ;  /* 0x0044000000007b1d */ /* 0x000fec0000010000 */
[----:B------:R-:W-:Y:S04]  /*29ae0*/  BSSY B0, `(.L_x_991) ;  /* 0x000000a000007945 */ /* 0x000fe80003800000 */
[----:B------:R-:W-:Y:S05]  /*29af0*/  @P0 BRA `(.L_x_992) ;  /* 0x0000000000200947 */ /* 0x000fea0003800000 */
[----:B------:R-:W-:-:S06]  /*29b00*/  UISETP.NE.AND UP0, UPT, UR43, 0x3, UPT ;  /* 0x000000032b00788c */ /* 0x000fcc000bf05270 */
[----:B------:R-:W-:-:S13]  /*29b10*/  PLOP3.LUT P0, PT, PT, PT, UP0, 0x80, 0x0 ;  /* 0x000000000000781c */ /* 0x000fda0003f0f008 */
[----:B------:R-:W-:Y:S05]  /*29b20*/  @!P0 BRA `(.L_x_993) ;  /* 0x0000000000048947 */ /* 0x000fea0003800000 */
[----:B------:R-:W-:Y:S01]  /*29b30*/  BPT.TRAP 0x1 ;  /* 0x000000040000795c */ /* 0x000fe20000300000 */
.L_x_993:
[----:B------:R-:W-:-:S04]  /*29b40*/  ULEA UR4, UR36, UR46, 0x3 ;  /* 0x0000002e24047291 */ /* 0x000fc8000f8e183f */
[----:B------:R-:W-:-:S04]  /*29b50*/  UIADD3 UR4, UR4, 0x50, URZ ;  /* 0x0000005004047890 */ /* 0x000fc8000fffe03f */
[----:B------:R-:W-:-:S09]  /*29b60*/  UPRMT UR4, UR47, 0x654, UR4 ;  /* 0x000006542f047896 */ /* 0x000fd20008000004 */
[----:B------:R-:W-:Y:S03]  /*29b70*/  SYNCS.ARRIVE.TRANS64.RED.A1T0 RZ, [UR4], RZ ;  /* 0x000000ffffff79a7 */ /* 0x000fe60008100404 */
.L_x_992:
[----:B------:R-:W-:Y:S05]  /*29b80*/  BSYNC B0 ;  /* 0x0000000000007941 */ /* 0x000fea0003800000 */
.L_x_991:
[----:B------:R-:W2:Y:S01]  /*29b90*/  LDL.LU R24, [R1+0x208] ;  /* 0x0002080001187983 */ /* 0x000ea20000300800 */
[----:B------:R-:W-:-:S03]  /*29ba0*/  ULDC.64 UR4, c[0x0][0x8f8] ;  /* 0x00023e0000047ab9 */ /* 0x000fc60000000a00 */
[----:B------:R-:W3:Y:S01]  /*29bb0*/  LDL.LU R23, [R1+0x204] ;  /* 0x0002040001177983 */ /* 0x000ee20000300800 */
[----:B------:R-:W-:Y:S01]  /*29bc0*/  UIADD3 UR36, UR36, 0x1, URZ ;  /* 0x0000000124247890 */ /* 0x000fe2000fffe03f */
[----:B------:R-:W-:Y:S01]  /*29bd0*/  PRMT R0, RZ, 0x7610, R0 ;  /* 0x00007610ff007816 */ /* 0x000fe20000000000 */
[----:B------:R-:W-:Y:S01]  /*29be0*/  UMOV UR49, 0xffffffff ;  /* 0xffffffff00317882 */ /* 0x000fe20000000000 */
[----:B------:R-:W-:Y:S01]  /*29bf0*/  UMOV UR51, 0xffffffff ;  /* 0xffffffff00337882 */ /* 0x000fe20000000000 */
[----:B------:R-:W-:Y:S01]  /*29c00*/  UISETP.NE.AND UP0, UPT, UR36, 0x4, UPT ;  /* 0x000000042400788c */ /* 0x000fe2000bf05270 */
[----:B------:R-:W-:-:S03]  /*29c10*/  MOV R18, 0xffffffff ;  /* 0xffffffff00127802 */ /* 0x000fc60000000f00 */
[----:B------:R-:W-:Y:S01]  /*29c20*/  USEL UR36, UR36, URZ, UP0 ;  /* 0x0000003f24247287 */ /* 0x000fe20008000000 */
[----:B---3--:R-:W-:-:S04]  /*29c30*/  IADD3 R23, P0, R23, UR54, RZ ;  /* 0x0000003617177c10 */ /* 0x008fc8000ff1e0ff */
[----:B--2---:R-:W-:Y:S01]  /*29c40*/  IADD3.X R24, R24, UR53, RZ, P0, !PT ;  /* 0x0000003518187c10 */ /* 0x004fe200087fe4ff */
[----:B------:R2:W-:Y:S01]  /*29c50*/  STL [R1+0x204], R23 ;  /* 0x0002041701007387 */ /* 0x0005e20000100800 */
[----:B------:R-:W-:-:S03]  /*29c60*/  ISETP.GE.U32.AND P0, PT, R23, UR4, PT ;  /* 0x0000000417007c0c */ /* 0x000fc6000bf06070 */
[----:B------:R2:W-:Y:S01]  /*29c70*/  STL [R1+0x208], R24 ;  /* 0x0002081801007387 */ /* 0x0005e20000100800 */
[----:B------:R-:W-:-:S13]  /*29c80*/  ISETP.GE.U32.AND.EX P0, PT, R24, UR5, PT, P0 ;  /* 0x0000000518007c0c */ /* 0x000fda000bf06100 */
[----:B--2---:R-:W-:Y:S05]  /*29c90*/  @P0 BRA `(.L_x_994) ;  /* 0x0000000400740947 */ /* 0x004fea0003800000 */
[----:B------:R-:W2:Y:S01]  /*29ca0*/  S2R R18, SR_CTAID.X ;  /* 0x0000000000127919 */ /* 0x000ea20000002500 */
[----:B------:R-:W3:Y:S01]  /*29cb0*/  LDC.64 R8, c[0x0][0x8d0] ;  /* 0x00023400ff087b82 */ /* 0x000ee20000000a00 */
[----:B------:R-:W-:Y:S01]  /*29cc0*/  ULDC UR4, c[0x0][0x150] ;  /* 0x0000540000047ab9 */ /* 0x000fe20000000800 */
[----:B-1----:R-:W-:Y:S01]  /*29cd0*/  MOV R6, R23 ;  /* 0x0000001700067202 */ /* 0x002fe20000000f00 */
[----:B------:R-:W1:Y:S01]  /*29ce0*/  S2R R20, SR_CTAID.Y ;  /* 0x0000000000147919 */ /* 0x000e620000002600 */
[----:B------:R-:W-:-:S04]  /*29cf0*/  MOV R7, R24 ;  /* 0x0000001800077202 */ /* 0x000fc80000000f00 */
[----:B------:R-:W4:Y:S08]  /*29d00*/  LDC R21, c[0x0][0x144] ;  /* 0x00005100ff157b82 */ /* 0x000f300000000800 */
[----:B------:R-:W1:Y:S08]  /*29d10*/  LDC R10, c[0x0][0x8d8] ;  /* 0x00023600ff0a7b82 */ /* 0x000e700000000800 */
[----:B------:R-:W1:Y:S01]  /*29d20*/  LDC.64 R14, c[0x0][0x8c8] ;  /* 0x00023200ff0e7b82 */ /* 0x000e620000000a00 */
[----:B---3--:R-:W-:-:S04]  /*29d30*/  ISETP.NE.U32.AND P0, PT, R8, RZ, PT ;  /* 0x000000ff0800720c */ /* 0x008fc80003f05070 */
[----:B------:R-:W-:Y:S02]  /*29d40*/  ISETP.NE.AND.EX P0, PT, R9, RZ, PT, P0 ;  /* 0x000000ff0900720c */ /* 0x000fe40003f05300 */
[----:B--2---:R-:W-:-:S05]  /*29d50*/  I2FP.F32.U32 R0, R18 ;  /* 0x0000001200007245 */ /* 0x004fca0000201000 */
[----:B------:R-:W-:-:S04]  /*29d60*/  FMUL R0, R0, UR4 ;  /* 0x0000000400007c20 */ /* 0x000fc80008400000 */
[----:B------:R2:W3:Y:S02]  /*29d70*/  F2I.U32.TRUNC.NTZ R19, R0 ;  /* 0x0000000000137305 */ /* 0x0004e4000020f000 */
[----:B----4-:R-:W-:Y:S05]  /*29d80*/  @!P0 BRA `(.L_x_995) ;  /* 0x0000000000288947 */ /* 0x010fea0003800000 */
[----:B--2---:R-:W2:Y:S02]  /*29d90*/  LDC R0, c[0x0][0x8dc] ;  /* 0x00023700ff007b82 */ /* 0x004ea40000000800 */
[----:B--2---:R-:W-:-:S05]  /*29da0*/  IADD3 R7, P0, R23, R0, RZ ;  /* 0x0000000017077210 */ /* 0x004fca0007f1e0ff */
        /* <DEDUP_REMOVED lines=8> */
.L_x_995:
[-CC-:B-1----:R-:W-:Y:S01]  /*29e30*/  SHF.R.U64 R26, R6, R10.reuse, R7.reuse ;  /* 0x0000000a061a7219 */ /* 0x182fe20000001207 */
[----:B------:R-:W1:Y:S01]  /*29e40*/  LDC.64 R12, c[0x0][0x8e8] ;  /* 0x00023a00ff0c7b82 */ /* 0x000e620000000a00 */
[----:B--2---:R-:W-:Y:S01]  /*29e50*/  SHF.R.U32.HI R0, RZ, R10, R7 ;  /* 0x0000000aff007219 */ /* 0x004fe20000011607 */
[----:B------:R-:W-:Y:S01]  /*29e60*/  ULDC UR4, c[0x0][0x154] ;  /* 0x0000550000047ab9 */ /* 0x000fe20000000800 */
[----:B------:R-:W-:Y:S01]  /*29e70*/  IADD3 R5, P0, RZ, -R26, RZ ;  /* 0x8000001aff057210 */ /* 0x000fe20007f1e0ff */
[----:B------:R-:W-:Y:S01]  /*29e80*/  IMAD.MOV.U32 R7, RZ, RZ, 0x1 ;  /* 0x00000001ff077424 */ /* 0x000fe200078e00ff */
[----:B------:R-:W-:Y:S02]  /*29e90*/  MOV R2, R23 ;  /* 0x0000001700027202 */ /* 0x000fe40000000f00 */
[----:B------:R-:W-:Y:S01]  /*29ea0*/  IADD3.X R3, RZ, ~R0, RZ, P0, !PT ;  /* 0x80000000ff037210 */ /* 0x000fe200007fe4ff */
[----:B------:R-:W2:Y:S01]  /*29eb0*/  LDC R4, c[0x0][0x8c0] ;  /* 0x00023000ff047b82 */ /* 0x000ea20000000800 */
[----:B---3--:R-:W-:-:S03]  /*29ec0*/  IADD3 R19, -R19, RZ, RZ ;  /* 0x000000ff13137210 */ /* 0x008fc60007ffe1ff */
[----:B------:R-:W-:Y:S01]  /*29ed0*/  IMAD R0, R3, R14, RZ ;  /* 0x0000000e03007224 */ /* 0x000fe200078e02ff */
[----:B------:R-:W-:Y:S01]  /*29ee0*/  MOV R3, R24 ;  /* 0x0000001800037202 */ /* 0x000fe20000000f00 */
[----:B------:R-:W-:Y:S02]  /*29ef0*/  IMAD R21, R21, R19, R18 ;  /* 0x0000001315157224 */ /* 0x000fe400078e0212 */
[----:B------:R-:W3:Y:S01]  /*29f00*/  LDC R6, c[0x0][0x8b0] ;  /* 0x00022c00ff067b82 */ /* 0x000ee20000000800 */
[----:B------:R-:W-:-:S04]  /*29f10*/  IMAD.WIDE.U32 R2, R5, R14, R2 ;  /* 0x0000000e05027225 */ /* 0x000fc800078e0002 */
[----:B------:R-:W-:Y:S01]  /*29f20*/  IMAD R5, R5, R15, R0 ;  /* 0x0000000f05057224 */ /* 0x000fe200078e0200 */
[----:B------:R-:W-:Y:S02]  /*29f30*/  I2FP.F32.U32 R0, R20 ;  /* 0x0000001400007245 */ /* 0x000fe40000201000 */
[----:B------:R-:W4:Y:S01]  /*29f40*/  LDC R22, c[0x0][0x900] ;  /* 0x00024000ff167b82 */ /* 0x000f220000000800 */
[----:B-1----:R-:W-:Y:S02]  /*29f50*/  ISETP.NE.U32.AND P0, PT, R12, RZ, PT ;  /* 0x000000ff0c00720c */ /* 0x002fe40003f05070 */
[----:B------:R-:W-:Y:S01]  /*29f60*/  IADD3 R3, R3, R5, RZ ;  /* 0x0000000503037210 */ /* 0x000fe20007ffe0ff */
[----:B------:R-:W-:Y:S01]  /*29f70*/  FMUL R0, R0, UR4 ;  /* 0x0000000400007c20 */ /* 0x000fe20008400000 */
[----:B------:R-:W-:Y:S02]  /*29f80*/  ISETP.NE.AND.EX P0, PT, R13, RZ, PT, P0 ;  /* 0x000000ff0d00720c */ /* 0x000fe40003f05300 */
[----:B------:R-:W-:Y:S01]  /*29f90*/  MOV R5, 0xffffffff ;  /* 0xffffffff00057802 */ /* 0x000fe20000000f00 */
[----:B------:R-:W1:Y:S01]  /*29fa0*/  LDC R15, c[0x0][0x148] ;  /* 0x00005200ff0f7b82 */ /* 0x000e620000000800 */
[-CC-:B--2---:R-:W-:Y:S01]  /*29fb0*/  SHF.R.U64 R10, R2, R4.reuse, R3.reuse ;  /* 0x00000004020a7219 */ /* 0x184fe20000001203 */
[----:B------:R2:W1:Y:S01]  /*29fc0*/  F2I.U32.TRUNC.NTZ R14, R0 ;  /* 0x00000000000e7305 */ /* 0x000462000020f000 */
[----:B------:R-:W-:-:S05]  /*29fd0*/  SHF.R.U32.HI R3, RZ, R4, R3 ;  /* 0x00000004ff037219 */ /* 0x000fca0000011603 */
[----:B------:R-:W1:Y:S01]  /*29fe0*/  LDC R19, c[0x0][0x8a8] ;  /* 0x00022a00ff137b82 */ /* 0x000e620000000800 */
[-CC-:B---3--:R-:W-:Y:S02]  /*29ff0*/  SHF.R.U64 R8, R10, R6.reuse, R3.reuse ;  /* 0x000000060a087219 */ /* 0x188fe40000001203 */
[----:B------:R-:W-:-:S05]  /*2a000*/  SHF.R.U32.HI R3, RZ, R6, R3 ;  /* 0x00000006ff037219 */ /* 0x000fca0000011603 */
[----:B------:R-:W3:Y:S01]  /*2a010*/  LDC R18, c[0x0][0x8f0] ;  /* 0x00023c00ff127b82 */ /* 0x000ee20000000800 */
[-C--:B----4-:R-:W-:Y:S02]  /*2a020*/  SHF.L.U32 R5, R5, R22.reuse, RZ ;  /* 0x0000001605057219 */ /* 0x090fe400000006ff */
[-CC-:B------:R-:W-:Y:S02]  /*2a030*/  SHF.R.U64 R11, R8, R22.reuse, R3.reuse ;  /* 0x00000016080b7219 */ /* 0x180fe40000001203 */
[-C--:B------:R-:W-:Y:S02]  /*2a040*/  SHF.R.U32.HI R3, RZ, R22.reuse, R3 ;  /* 0x00000016ff037219 */ /* 0x080fe40000011603 */
[----:B------:R-:W-:Y:S01]  /*2a050*/  SHF.L.U32 R22, R7, R22, RZ ;  /* 0x0000001607167219 */ /* 0x000fe200000006ff */
[----:B------:R-:W4:Y:S01]  /*2a060*/  LDC R24, c[0x0][0x8e0] ;  /* 0x00023800ff187b82 */ /* 0x000f220000000800 */
[----:B------:R-:W-:Y:S02]  /*2a070*/  LOP3.LUT R23, RZ, R5, RZ, 0x33, !PT ;  /* 0x00000005ff177212 */ /* 0x000fe400078e33ff */
[----:B------:R-:W-:-:S05]  /*2a080*/  MOV R2, R11 ;  /* 0x0000000b00027202 */ /* 0x000fca0000000f00 */
[----:B------:R-:W1:Y:S01]  /*2a090*/  LDC R25, c[0x0][0x8b8] ;  /* 0x00022e00ff197b82 */ /* 0x000e620000000800 */
[----:B--2---:R-:W-:Y:S05]  /*2a0a0*/  @!P0 BRA `(.L_x_996) ;  /* 0x0000000000288947 */ /* 0x004fea0003800000 */
[----:B------:R-:W2:Y:S02]  /*2a0b0*/  LDC R0, c[0x0][0x8f4] ;  /* 0x00023d00ff007b82 */ /* 0x000ea40000000800 */
[----:B--2---:R-:W-:-:S04]  /*2a0c0*/  IADD3 R7, P0, R11, R0, RZ ;  /* 0x000000000b077210 */ /* 0x004fc80007f1e0ff */
        /* <DEDUP_REMOVED lines=8> */
.L_x_996:
[----:B------:R-:W2:Y:S01]  /*2a150*/  LDC R4, c[0x0][0x904] ;  /* 0x00024100ff047b82 */ /* 0x000ea20000000800 */
[----:B---3--:R-:W-:Y:S02]  /*2a160*/  SHF.R.U64 R0, R2, R18, R3 ;  /* 0x0000001202007219 */ /* 0x008fe40000001203 */
[----:B------:R-:W-:Y:S02]  /*2a170*/  LOP3.LUT R5, R8, R23, RZ, 0xc0, !PT ;  /* 0x0000001708057212 */ /* 0x000fe400078ec0ff */
[----:B-1----:R-:W-:Y:S02]  /*2a180*/  IADD3 R14, -R14, RZ, RZ ;  /* 0x000000ff0e0e7210 */ /* 0x002fe40007ffe1ff */
[----:B------:R-:W-:Y:S01]  /*2a190*/  IADD3 R3, R19, -0x1, RZ ;  /* 0xffffffff13037810 */ /* 0x000fe20007ffe0ff */
[----:B------:R-:W-:Y:S01]  /*2a1a0*/  IMAD R18, R22, R0, R5 ;  /* 0x0000000016127224 */ /* 0x000fe200078e0205 */
[----:B------:R-:W-:Y:S02]  /*2a1b0*/  IADD3 R2, -R0, RZ, RZ ;  /* 0x000000ff00027210 */ /* 0x000fe40007ffe1ff */
[----:B------:R-:W-:-:S02]  /*2a1c0*/  LOP3.LUT R3, R10, R3, RZ, 0xc0, !PT ;  /* 0x000000030a037212 */ /* 0x000fc400078ec0ff */
[----:B------:R-:W-:Y:S01]  /*2a1d0*/  R2UR UR51, R26 ;  /* 0x000000001a3372ca */ /* 0x000fe200000e0000 */
[----:B----4-:R-:W-:-:S04]  /*2a1e0*/  IMAD R0, R2, R24, R11 ;  /* 0x0000001802007224 */ /* 0x010fc800078e020b */
[----:B------:R-:W-:Y:S01]  /*2a1f0*/  IMAD R3, R0, R19, R3 ;  /* 0x0000001300037224 */ /* 0x000fe200078e0203 */
[----:B--2---:R-:W-:-:S13]  /*2a200*/  ISETP.NE.AND P0, PT, R4, 0x1, PT ;  /* 0x000000010400780c */ /* 0x004fda0003f05270 */
[----:B------:R-:W-:-:S04]  /*2a210*/  @P0 IMAD R21, R15, R14, R20 ;  /* 0x0000000e0f150224 */ /* 0x000fc800078e0214 */
[----:B------:R-:W-:-:S05]  /*2a220*/  IMAD R18, R18, R25, R21 ;  /* 0x0000001912127224 */ /* 0x000fca00078e0215 */
[----:B------:R-:W-:Y:S02]  /*2a230*/  SEL R0, R3, R18, !P0 ;  /* 0x0000001203007207 */ /* 0x000fe40004000000 */
[----:B------:R-:W-:Y:S02]  /*2a240*/  SEL R18, R18, R3, !P0 ;  /* 0x0000000312127207 */ /* 0x000fe40004000000 */
[----:B------:R-:W-:Y:S02]  /*2a250*/  R2UR UR49, R0 ;  /* 0x00000000003172ca */ /* 0x000fe400000e0000 */
[----:B------:R-:W-:-:S13]  /*2a260*/  MOV R0, 0x1 ;  /* 0x0000000100007802 */ /* 0x000fda0000000f00 */
.L_x_994:
[----:B------:R-:W-:Y:S01]  /*2a270*/  LOP3.LUT P0, RZ, R0, 0xff, RZ, 0xc0, !PT ;  /* 0x000000ff00ff7812 */ /* 0x000fe2000780c0ff */
[----:B------:R-:W-:Y:S02]  /*2a280*/  UIMAD.WIDE.U32 UR4, UR42, -0x55555555, URZ ;  /* 0xaaaaaaab2a0478a5 */ /* 0x000fe4000f8e003f */
[----:B------:R-:W-:Y:S02]  /*2a290*/  UIADD3 UR40, UR40, 0x10, URZ ;  /* 0x0000001028287890 */ /* 0x000fe4000fffe03f */
[----:B------:R-:W-:-:S04]  /*2a2a0*/  USHF.R.U32.HI UR4, URZ, 0x1, UR5 ;  /* 0x000000013f047899 */ /* 0x000fc80008011605 */
[----:B------:R-:W-:-:S04]  /*2a2b0*/  UIMAD UR42, UR4, -0x3, UR42 ;  /* 0xfffffffd042a78a4 */ /* 0x000fc8000f8e022a */
[----:B------:R-:W-:Y:S08]  /*2a2c0*/  @P0 BRA `(.L_x_997) ;  /* 0xfffffd7400600947 */ /* 0x000ff0000383ffff */
[----:B------:R-:W-:-:S13]  /*2a2d0*/  PLOP3.LUT P0, PT, PT, PT, PT, 0x8, 0x0 ;  /* 0x000000000000781c */ /* 0x000fda0003f0e170 */
.L_x_22:
[----:B------:R-:W-:Y:S05]  /*2a2e0*/  @P0 BRA `(.L_x_14) ;  /* 0x0000003c003c0947 */ /* 0x000fea0003800000 */
[----:B------:R-:W-:Y:S01]  /*2a2f0*/  ULDC.64 UR6, c[0x0][0x588] ;  /* 0x0001620000067ab9 */ /* 0x000fe20000000a00 */
[----:B------:R-:W-:Y:S01]  /*2a300*/  ULDC.64 UR4, c[0x0][0x590] ;  /* 0x0001640000047ab9 */ /* 0x000fe20000000a00 */
[----:B------:R-:W-:Y:S01]  /*2a310*/  ISETP.NE.U32.AND P0, PT, RZ, UR6, PT ;  /* 0x00000006ff007c0c */ /* 0x000fe2000bf05070 */
[----:B------:R-:W-:-:S04]  /*2a320*/  DEPBAR.LE SB0, 0x0 ;  /* 0x000080000000791a */ /* 0x000fc80000000000 */
[----:B------:R-:W-:Y:S01]  /*2a330*/  ISETP.NE.U32.AND P1, PT, RZ, UR4, PT ;  /* 0x00000004ff007c0c */ /* 0x000fe2000bf25070 */
[----:B------:R-:W-:Y:S01]  /*2a340*/  BSSY B0, `(.L_x_998) ;  /* 0x0000016000007945 */ /* 0x000fe20003800000 */
[----:B------:R-:W-:Y:S02]  /*2a350*/  ISETP.NE.AND.EX P0, PT, RZ, UR7, PT, P0 ;  /* 0x00000007ff007c0c */ /* 0x000fe4000bf05300 */
[----:B------:R-:W-:-:S13]  /*2a360*/  ISETP.NE.AND.EX P1, PT, RZ, UR5, PT, P1 ;  /* 0x00000005ff007c0c */ /* 0x000fda000bf25310 */
[----:B------:R-:W-:Y:S05]  /*2a370*/  @P0 BRA P1, `(.L_x_999) ;  /* 0x0000000000480947 */ /* 0x000fea0000800000 */
[----:B------:R-:W-:-:S04]  /*2a380*/  ISETP.NE.U32.AND P0, PT, RZ, UR4, PT ;  /* 0x00000004ff007c0c */ /* 0x000fc8000bf05070 */
[----:B------:R-:W-:-:S13]  /*2a390*/  ISETP.NE.AND.EX P0, PT, RZ, UR5, PT, P0 ;  /* 0x00000005ff007c0c */ /* 0x000fda000bf05300 */
[----:B------:R-:W-:Y:S05]  /*2a3a0*/  @!P0 BRA `(.L_x_1000) ;  /* 0x0000000000308947 */ /* 0x000fea0003800000 */
[----:B---34-:R-:W3:Y:S02]  /*2a3b0*/  LDL.LU R0, [R1+0x20c] ;  /* 0x00020c0001007983 */ /* 0x018ee40000300800 */
[----:B---3--:R-:W-:-:S13]  /*2a3c0*/  LOP3.LUT P0, RZ, R0, 0xff, RZ, 0xc0, !PT ;  /* 0x000000ff00ff7812 */ /* 0x008fda000780c0ff */
[----:B------:R-:W-:Y:S05]  /*2a3d0*/  @!P0 BRA `(.L_x_1001) ;  /* 0x0000000000108947 */ /* 0x000fea0003800000 */
[----:B-----5:R-:W-:-:S13]  /*2a3e0*/  FSETP.NEU.AND P0, PT, R16, RZ, PT ;  /* 0x000000ff1000720b */ /* 0x020fda0003f0d000 */
[----:B------:R-:W-:Y:S05]  /*2a3f0*/  @!P0 BREAK B0 ;  /* 0x0000000000008942 */ /* 0x000fea0003800000 */
[----:B------:R-:W-:Y:S05]  /*2a400*/  @P0 BRA `(.L_x_999) ;  /* 0x0000000000240947 */ /* 0x000fea0003800000 */
[----:B------:R-:W-:Y:S05]  /*2a410*/  BRA `(.L_x_14) ;  /* 0x0000003800f07947 */ /* 0x000fea0003800000 */
.L_x_1001:
[----:B------:R-:W-:-:S04]  /*2a420*/  ISETP.NE.U32.AND P0, PT, RZ, UR6, PT ;  /* 0x00000006ff007c0c */ /* 0x000fc8000bf05070 */
[----:B------:R-:W-:-:S13]  /*2a430*/  ISETP.NE.AND.EX P0, PT, RZ, UR7, PT, P0 ;  /* 0x00000007ff007c0c */ /* 0x000fda000bf05300 */
[----:B------:R-:W-:Y:S05]  /*2a440*/  @!P0 BREAK B0 ;  /* 0x0000000000008942 */ /* 0x000fea0003800000 */
[----:B------:R-:W-:Y:S05]  /*2a450*/  @P0 BRA `(.L_x_999) ;  /* 0x0000000000100947 */ /* 0x000fea0003800000 */
[----:B------:R-:W-:Y:S05]  /*2a460*/  BRA `(.L_x_14) ;  /* 0x0000003800dc7947 */ /* 0x000fea0003800000 */
.L_x_1000:
[----:B-----5:R-:W-:-:S13]  /*2a470*/  FSETP.NEU.AND P0, PT, R16, RZ, PT ;  /* 0x000000ff1000720b */ /* 0x020fda0003f0d000 */
[----:B------:R-:W-:Y:S05]  /*2a480*/  @!P0 BREAK B0 ;  /* 0x0000000000008942 */ /* 0x000fea0003800000 */
[----:B------:R-:W-:Y:S05]  /*2a490*/  @!P0 BRA `(.L_x_14) ;  /* 0x0000003800d08947 */ /* 0x000fea0003800000 */
.L_x_999:
[----:B--2---:R-:W-:Y:S05]  /*2a4a0*/  BSYNC B0 ;  /* 0x0000000000007941 */ /* 0x004fea0003800000 */
.L_x_998:
[----:B------:R-:W-:-:S04]  /*2a4b0*/  ULOP3.LUT UR4, UR59, 0x1, URZ, 0xfc, !UPT ;  /* 0x000000013b047892 */ /* 0x000fc8000f8efc3f */
[----:B------:R-:W-:-:S06]  /*2a4c0*/  UISETP.NE.AND UP0, UPT, UR4, 0x3, UPT ;  /* 0x000000030400788c */ /* 0x000fcc000bf05270 */
[----:B------:R-:W-:-:S13]  /*2a4d0*/  PLOP3.LUT P0, PT, PT, PT, UP0, 0x80, 0x0 ;  /* 0x000000000000781c */ /* 0x000fda0003f0f008 */
[----:B------:R-:W-:Y:S05]  /*2a4e0*/  @!P0 BRA `(.L_x_1002) ;  /* 0x0000000000048947 */ /* 0x000fea0003800000 */
[----:B------:R-:W-:Y:S01]  /*2a4f0*/  BPT.TRAP 0x1 ;  /* 0x000000040000795c */ /* 0x000fe20000300000 */
.L_x_1002:
[----:B------:R-:W2:Y:S01]  /*2a500*/  S2UR UR5, SR_CgaCtaId ;  /* 0x00000000000579c3 */ /* 0x000ea20000008800 */
[----:B------:R-:W-:Y:S02]  /*2a510*/  UMOV UR4, 0x400 ;  /* 0x0000040000047882 */ /* 0x000fe40000000000 */
[----:B--2---:R-:W-:-:S04]  /*2a520*/  ULEA UR4, UR5, UR4, 0x18 ;  /* 0x0000000405047291 */ /* 0x004fc8000f8ec03f */
[----:B------:R-:W-:-:S04]  /*2a530*/  ULEA UR4, UR36, UR4, 0x3 ;  /* 0x0000000424047291 */ /* 0x000fc8000f8e183f */
[----:B------:R-:W-:-:S04]  /*2a540*/  UIADD3 UR4, UR4, 0x50, URZ ;  /* 0x0000005004047890 */ /* 0x000fc8000fffe03f */
[----:B------:R-:W-:-:S09]  /*2a550*/  UPRMT UR4, UR5, 0x654, UR4 ;  /* 0x0000065405047896 */ /* 0x000fd20008000004 */
[----:B------:R-:W-:Y:S01]  /*2a560*/  SYNCS.ARRIVE.TRANS64.RED.A1T0 RZ, [UR4], RZ ;  /* 0x000000ffffff79a7 */ /* 0x000fe20008100404 */
[----:B------:R-:W-:Y:S05]  /*2a570*/  BRA `(.L_x_14) ;  /* 0x0000003800987947 */ /* 0x000fea0003800000 */
.L_x_13:
[----:B------:R-:W3:Y:S01]  /*2a580*/  LDL R163, [R1+0x204] ;  /* 0x0002040001a37983 */ /* 0x000ee20000100800 */
[----:B------:R-:W-:-:S03]  /*2a590*/  ULDC.64 UR4, c[0x0][0x8f8] ;  /* 0x00023e0000047ab9 */ /* 0x000fc60000000a00 */
[----:B------:R-:W4:Y:S01]  /*2a5a0*/  LDL R162, [R1+0x208] ;  /* 0x0002080001a27983 */ /* 0x000f220000100800 */
[----:B------:R-:W-:Y:S01]  /*2a5b0*/  PRMT R6, RZ, 0x7610, R6 ;  /* 0x00007610ff067816 */ /* 0x000fe20000000006 */
[----:B------:R-:W-:Y:S01]  /*2a5c0*/  IMAD.MOV.U32 R3, RZ, RZ, -0x1 ;  /* 0xffffffffff037424 */ /* 0x000fe200078e00ff */
[----:B------:R-:W-:Y:S02]  /*2a5d0*/  MOV R2, 0xffffffff ;  /* 0xffffffff00027802 */ /* 0x000fe40000000f00 */
[----:B------:R-:W-:Y:S02]  /*2a5e0*/  MOV R10, 0xffffffff ;  /* 0xffffffff000a7802 */ /* 0x000fe40000000f00 */
[----:B---3--:R-:W-:-:S04]  /*2a5f0*/  ISETP.GE.U32.AND P0, PT, R163, UR4, PT ;  /* 0x00000004a3007c0c */ /* 0x008fc8000bf06070 */
[----:B----4-:R-:W-:-:S13]  /*2a600*/  ISETP.GE.U32.AND.EX P0, PT, R162, UR5, PT, P0 ;  /* 0x00000005a2007c0c */ /* 0x010fda000bf06100 */
[----:B------:R-:W-:Y:S05]  /*2a610*/  @P0 BRA `(.L_x_1003) ;  /* 0x0000000400340947 */ /* 0x000fea0003800000 */
        /* <DEDUP_REMOVED lines=9> */
[----:B-1----:R-:W-:-:S04]  /*2a6b0*/  IADD3 R9, P0, R163, R2, RZ ;  /* 0x00000002a3097210 */ /* 0x002fc80007f1e0ff */
        /* <DEDUP_REMOVED lines=8> */
.L_x_1004:
[----:B------:R-:W1:Y:S01]  /*2a740*/  LDC.64 R20, c[0x0][0x8e8] ;  /* 0x00023a00ff147b82 */ /* 0x000e620000000a00 */
[-CC-:B------:R-:W-:Y:S02]  /*2a750*/  SHF.R.U64 R14, R8, R10.reuse, R9.reuse ;  /* 0x0000000a080e7219 */ /* 0x180fe40000001209 */
[----:B------:R-:W-:Y:S02]  /*2a760*/  SHF.R.U32.HI R2, RZ, R10, R9 ;  /* 0x0000000aff027219 */ /* 0x000fe40000011609 */
[----:B------:R-:W-:-:S03]  /*2a770*/  IADD3 R7, P0, RZ, -R14, RZ ;  /* 0x8000000eff077210 */ /* 0x000fc60007f1e0ff */
[----:B------:R-:W3:Y:S01]  /*2a780*/  LDC R8, c[0x0][0x8c0] ;  /* 0x00023000ff087b82 */ /* 0x000ee20000000800 */
[----:B------:R-:W-:Y:S01]  /*2a790*/  IADD3.X R3, RZ, ~R2, RZ, P0, !PT ;  /* 0x80000002ff037210 */ /* 0x000fe200007fe4ff */
[----:B------:R-:W-:-:S04]  /*2a7a0*/  IMAD.MOV.U32 R2, RZ, RZ, R163 ;  /* 0x000000ffff027224 */ /* 0x000fc800078e00a3 */
[----:B------:R-:W-:Y:S01]  /*2a7b0*/  IMAD R6, R3, R16, RZ ;  /* 0x0000001003067224 */ /* 0x000fe200078e02ff */
[----:B------:R-:W-:Y:S01]  /*2a7c0*/  MOV R3, R162 ;  /* 0x000000a200037202 */ /* 0x000fe20000000f00 */
[----:B------:R-:W4:Y:S02]  /*2a7d0*/  LDC R18, c[0x0][0x8b0] ;  /* 0x00022c00ff127b82 */ /* 0x000f240000000800 */
[----:B------:R-:W-:-:S06]  /*2a7e0*/  IMAD.WIDE.U32 R2, R7, R16, R2 ;  /* 0x0000001007027225 */ /* 0x000fcc00078e0002 */
[----:B------:R-:W5:Y:S01]  /*2a7f0*/  LDC R19, c[0x0][0x900] ;  /* 0x00024000ff137b82 */ /* 0x000f620000000800 */
[----:B------:R-:W-:Y:S01]  /*2a800*/  IMAD R7, R7, R17, R6 ;  /* 0x0000001107077224 */ /* 0x000fe200078e0206 */
[----:B-1----:R-:W-:Y:S02]  /*2a810*/  ISETP.NE.U32.AND P0, PT, R20, RZ, PT ;  /* 0x000000ff1400720c */ /* 0x002fe40003f05070 */
[----:B------:R-:W-:Y:S02]  /*2a820*/  MOV R6, 0xffffffff ;  /* 0xffffffff00067802 */ /* 0x000fe40000000f00 */
[----:B------:R-:W-:Y:S02]  /*2a830*/  IADD3 R3, R3, R7, RZ ;  /* 0x0000000703037210 */ /* 0x000fe40007ffe0ff */
[----:B------:R-:W1:Y:S01]  /*2a840*/  LDC R17, c[0x0][0x8a8] ;  /* 0x00022a00ff117b82 */ /* 0x000e620000000800 */
[----:B------:R-:W-:Y:S02]  /*2a850*/  ISETP.NE.AND.EX P0, PT, R21, RZ, PT, P0 ;  /* 0x000000ff1500720c */ /* 0x000fe40003f05300 */
[----:B---3--:R-:W-:-:S02]  /*2a860*/  SHF.R.U64 R10, R2, R8, R3 ;  /* 0x00000008020a7219 */ /* 0x008fc40000001203 */
[----:B------:R-:W-:-:S03]  /*2a870*/  SHF.R.U32.HI R3, RZ, R8, R3 ;  /* 0x00000008ff037219 */ /* 0x000fc60000011603 */
[----:B------:R-:W3:Y:S01]  /*2a880*/  LDC R22, c[0x0][0x8f0] ;  /* 0x00023c00ff167b82 */ /* 0x000ee20000000800 */
[-CC-:B----4-:R-:W-:Y:S02]  /*2a890*/  SHF.R.U64 R15, R10, R18.reuse, R3.reuse ;  /* 0x000000120a0f7219 */ /* 0x190fe40000001203 */
[----:B------:R-:W-:Y:S02]  /*2a8a0*/  SHF.R.U32.HI R2, RZ, R18, R3 ;  /* 0x00000012ff027219 */ /* 0x000fe40000011603 */
[----:B------:R-:W-:-:S03]  /*2a8b0*/  MOV R18, 0x1 ;  /* 0x0000000100127802 */ /* 0x000fc60000000f00 */
[----:B------:R-:W4:Y:S01]  /*2a8c0*/  LDC R23, c[0x0][0x8e0] ;  /* 0x00023800ff177b82 */ /* 0x000f220000000800 */
[-C--:B-----5:R-:W-:Y:S02]  /*2a8d0*/  SHF.L.U32 R6, R6, R19.reuse, RZ ;  /* 0x0000001306067219 */ /* 0x0a0fe400000006ff */
[-CC-:B------:R-:W-:Y:S02]  /*2a8e0*/  SHF.R.U64 R16, R15, R19.reuse, R2.reuse ;  /* 0x000000130f107219 */ /* 0x180fe40000001202 */
[----:B------:R-:W-:Y:S02]  /*2a8f0*/  SHF.R.U32.HI R3, RZ, R19, R2 ;  /* 0x00000013ff037219 */ /* 0x000fe40000011602 */
[----:B------:R-:W-:Y:S01]  /*2a900*/  LOP3.LUT R24, RZ, R6, RZ, 0x33, !PT ;  /* 0x00000006ff187212 */ /* 0x000fe200078e33ff */
[----:B------:R-:W1:Y:S01]  /*2a910*/  LDC R25, c[0x0][0x8b8] ;  /* 0x00022e00ff197b82 */ /* 0x000e620000000800 */
[----:B------:R-:W-:Y:S01]  /*2a920*/  MOV R2, R16 ;  /* 0x0000001000027202 */ /* 0x000fe20000000f00 */
        /* <DEDUP_REMOVED lines=11> */
.L_x_1005:
[----:B------:R-:W5:Y:S01]  /*2a9e0*/  LDC R6, c[0x0][0x904] ;  /* 0x00024100ff067b82 */ /* 0x000f620000000800 */
[----:B---3--:R-:W-:Y:S01]  /*2a9f0*/  SHF.R.U64 R3, R2, R22, R3 ;  /* 0x0000001602037219 */ /* 0x008fe20000001203 */
[----:B-1----:R-:W-:Y:S01]  /*2aa00*/  VIADD R7, R17, 0xffffffff ;  /* 0xffffffff11077836 */ /* 0x002fe20000000000 */
[----:B------:R-:W-:Y:S02]  /*2aa10*/  SHF.L.U32 R18, R18, R19, RZ ;  /* 0x0000001312127219 */ /* 0x000fe400000006ff */
[----:B------:R-:W-:Y:S02]  /*2aa20*/  LOP3.LUT R2, R15, R24, RZ, 0xc0, !PT ;  /* 0x000000180f027212 */ /* 0x000fe400078ec0ff */
[----:B------:R-:W-:Y:S02]  /*2aa30*/  IADD3 R5, -R3, RZ, RZ ;  /* 0x000000ff03057210 */ /* 0x000fe40007ffe1ff */
[----:B------:R-:W-:Y:S01]  /*2aa40*/  LOP3.LUT R7, R10, R7, RZ, 0xc0, !PT ;  /* 0x000000070a077212 */ /* 0x000fe200078ec0ff */
[----:B------:R-:W-:Y:S01]  /*2aa50*/  IMAD R3, R18, R3, R2 ;  /* 0x0000000312037224 */ /* 0x000fe200078e0202 */
[----:B------:R-:W-:Y:S01]  /*2aa60*/  MOV R10, R14 ;  /* 0x0000000e000a7202 */ /* 0x000fe20000000f00 */
[----:B----4-:R-:W-:Y:S01]  /*2aa70*/  IMAD R2, R5, R23, R16 ;  /* 0x0000001705027224 */ /* 0x010fe200078e0210 */
[----:B-----5:R-:W-:-:S02]  /*2aa80*/  ISETP.NE.AND P0, PT, R6, 0x1, PT ;  /* 0x000000010600780c */ /* 0x020fc40003f05270 */
[----:B------:R-:W-:-:S11]  /*2aa90*/  MOV R6, 0x1 ;  /* 0x0000000100067802 */ /* 0x000fd60000000f00 */
[----:B------:R-:W-:-:S04]  /*2aaa0*/  @P0 IMAD R0, R11, R12, R4 ;  /* 0x0000000c0b000224 */ /* 0x000fc800078e0204 */
[----:B------:R-:W-:Y:S02]  /*2aab0*/  IMAD R0, R3, R25, R0 ;  /* 0x0000001903007224 */ /* 0x000fe400078e0200 */
[----:B------:R-:W-:-:S05]  /*2aac0*/  IMAD R3, R2, R17, R7 ;  /* 0x0000001102037224 */ /* 0x000fca00078e0207 */
[----:B------:R-:W-:Y:S02]  /*2aad0*/  SEL R2, R3, R0, !P0 ;  /* 0x0000000003027207 */ /* 0x000fe40004000000 */
[----:B------:R-:W-:-:S07]  /*2aae0*/  SEL R3, R0, R3, !P0 ;  /* 0x0000000300037207 */ /* 0x000fce0004000000 */
.L_x_1003:
[----:B------:R-:W-:-:S08]  /*2aaf0*/  NOP ;  /* 0x0000000000007918 */ /* 0x000fd00000000000 */
[----:B-1----:R-:W1:-:S00]  /*2ab00*/  USETMAXREG.DEALLOC.CTAPOOL 0x18 ;  /* 0x00000018000079c8 */ /* 0x002e4000080e0500 */
[----:B------:R-:W-:-:S06]  /*2ab10*/  UISETP.NE.AND UP0, UPT, UR58, 0x1, UPT ;  /* 0x000000013a00788c */ /* 0x000fcc000bf05270 */
[----:B------:R-:W-:-:S13]  /*2ab20*/  PLOP3.LUT P0, PT, PT, PT, UP0, 0x80, 0x0 ;  /* 0x000000000000781c */ /* 0x000fda0003f0f008 */
[----:B-1----:R-:W-:Y:S05]  /*2ab30*/  @!P0 BRA `(.L_x_14) ;  /* 0x0000003400288947 */ /* 0x002fea0003800000 */
[----:B------:R-:W-:-:S06]  /*2ab40*/  UISETP.NE.AND UP0, UPT, UR58, URZ, UPT ;  /* 0x0000003f3a00728c */ /* 0x000fcc000bf05270 */
[----:B------:R-:W-:-:S13]  /*2ab50*/  PLOP3.LUT P0, PT, PT, PT, UP0, 0x80, 0x0 ;  /* 0x000000000000781c */ /* 0x000fda0003f0f008 */
[----:B------:R-:W-:Y:S05]  /*2ab60*/  @!P0 BRA `(.L_x_1006) ;  /* 0x0000002400388947 */ /* 0x000fea0003800000 */
[----:B------:R-:W-:-:S04]  /*2ab70*/  UISETP.NE.AND UP0, UPT, UR60, URZ, UPT ;  /* 0x0000003f3c00728c */ /* 0x000fc8000bf05270 */
[----:B------:R-:W-:-:S06]  /*2ab80*/  UISETP.NE.OR UP0, UPT, UR58, 0x2, UP0 ;  /* 0x000000023a00788c */ /* 0x000fcc0008705670 */
[----:B------:R-:W-:-:S13]  /*2ab90*/  PLOP3.LUT P0, PT, PT, PT, UP0, 0x80, 0x0 ;  /* 0x000000000000781c */ /* 0x000fda0003f0f008 */
[----:B------:R-:W-:Y:S05]  /*2aba0*/  @P0 BRA `(.L_x_14) ;  /* 0x00000034000c0947 */ /* 0x000fea0003800000 */
[----:B------:R-:W-:-:S13]  /*2abb0*/  LOP3.LUT P2, RZ, R6, 0xff, RZ, 0xc0, !PT ;  /* 0x000000ff06ff7812 */ /* 0x000fda000784c0ff */
[----:B------:R-:W-:Y:S05]  /*2abc0*/  @!P2 BRA `(.L_x_1007) ;  /* 0x000000000018a947 */ /* 0x000fea0003800000 */
[----:B------:R-:W-:Y:S01]  /*2abd0*/  UMOV UR4, 0x400 ;  /* 0x0000040000047882 */ /* 0x000fe20000000000 */
[----:B------:R-:W-:Y:S01]  /*2abe0*/  MOV R0, RZ ;  /* 0x000000ff00007202 */ /* 0x000fe20000000f00 */
[----:B--2---:R-:W-:-:S03]  /*2abf0*/  ULEA UR4, UR45, UR4, 0x18 ;  /* 0x000000042d047291 */ /* 0x004fc6000f8ec03f */
[----:B------:R-:W-:-:S06]  /*2ac00*/  SHF.L.U32 R0, R0, 0x1f, RZ ;  /* 0x0000001f00007819 */ /* 0x000fcc00000006ff */
[----:B------:R-:W1:Y:S02]  /*2ac10*/  SYNCS.PHASECHK.TRANS64.TRYWAIT P0, [UR4+0x78], R0 ;  /* 0x00007800ff0075a7 */ /* 0x000e640008000144 */
[----:B-1----:R-:W-:Y:S05]  /*2ac20*/  @!P0 BRA `(.L_x_1008) ;  /* 0x0000003800648947 */ /* 0x002fea0003800000 */
.L_x_1007:
[----:B-1----:R-:W-:Y:S01]  /*2ac30*/  PRMT R0, RZ, 0x7610, R0 ;  /* 0x00007610ff007816 */ /* 0x002fe20000000000 */
[----:B------:R-:W-:Y:S06]  /*2ac40*/  @P1 BRA `(.L_x_1009) ;  /* 0x0000000000301947 */ /* 0x000fec0003800000 */
[----:B------:R-:W-:Y:S02]  /*2ac50*/  ULDC.64 UR4, c[0x0][0x588] ;  /* 0x0001620000047ab9 */ /* 0x000fe40000000a00 */
[----:B------:R-:W-:-:S04]  /*2ac60*/  ISETP.NE.U32.AND P0, PT, RZ, UR4, PT ;  /* 0x00000004ff007c0c */ /* 0x000fc8000bf05070 */
[----:B------:R-:W-:-:S13]  /*2ac70*/  ISETP.NE.AND.EX P0, PT, RZ, UR5, PT, P0 ;  /* 0x00000005ff007c0c */ /* 0x000fda000bf05300 */
[----:B------:R-:W-:Y:S05]  /*2ac80*/  @!P0 BRA `(.L_x_1010) ;  /* 0x0000000000188947 */ /* 0x000fea0003800000 */
[----:B------:R-:W-:Y:S02]  /*2ac90*/  ULDC.64 UR4, c[0x0][0x588] ;  /* 0x0001620000047ab9 */ /* 0x000fe40000000a00 */
[----:B------:R-:W-:Y:S02]  /*2aca0*/  MOV R6, UR4 ;  /* 0x0000000400067c02 */ /* 0x000fe40008000f00 */
[----:B------:R-:W-:-:S05]  /*2acb0*/  MOV R7, UR5 ;  /* 0x0000000500077c02 */ /* 0x000fca0008000f00 */
[----:B------:R3:W5:Y:S01]  /*2acc0*/  LDG.E R6, desc[UR56][R6.64] ;  /* 0x0000003806067981 */ /* 0x000762000c1e1900 */
[----:B------:R-:W-:Y:S01]  /*2acd0*/  MOV R0, 0x1 ;  /* 0x0000000100007802 */ /* 0x000fe20000000f00 */
[----:B------:R-:W-:Y:S06]  /*2ace0*/  BRA `(.L_x_1009) ;  /* 0x0000000000087947 */ /* 0x000fec0003800000 */
.L_x_1010:
[----:B------:R-:W1:Y:S01]  /*2acf0*/  LDC R6, c[0x0][0x580] ;  /* 0x00016000ff067b82 */ /* 0x000e620000000800 */
[----:B------:R-:W-:-:S07]  /*2ad00*/  MOV R0, 0x1 ;  /* 0x0000000100007802 */ /* 0x000fce0000000f00 */
.L_x_1009:
[----:B------:R-:W-:Y:S05]  /*2ad10*/  @!P2 BRA `(.L_x_1011) ;  /* 0x000000200050a947 */ /* 0x000fea0003800000 */
[----:B------:R-:W4:Y:S01]  /*2ad20*/  LDC R16, c[0x0][0x900] ;  /* 0x00024000ff107b82 */ /* 0x000f220000000800 */
[----:B------:R-:W-:Y:S01]  /*2ad30*/  IMAD.MOV.U32 R5, RZ, RZ, -0x1 ;  /* 0xffffffffff057424 */ /* 0x000fe200078e00ff */
[----:B---3--:R-:W-:Y:S01]  /*2ad40*/  MOV R7, 0x1 ;  /* 0x0000000100077802 */ /* 0x008fe20000000f00 */
[----:B------:R-:W-:Y:S01]  /*2ad50*/  ULOP3.LUT UR21, UR59, 0x2, URZ, 0xfc, !UPT ;  /* 0x000000023b157892 */ /* 0x000fe2000f8efc3f */
[----:B------:R-:W-:Y:S01]  /*2ad60*/  ULDC.64 UR6, c[0x0][0x198] ;  /* 0x0000660000067ab9 */ /* 0x000fe20000000a00 */
[----:B------:R-:W-:Y:S01]  /*2ad70*/  ULDC.64 UR38, c[0x0][0x588] ;  /* 0x0001620000267ab9 */ /* 0x000fe20000000a00 */
[----:B------:R-:W-:Y:S02]  /*2ad80*/  ULDC.64 UR22, c[0x0][0x590] ;  /* 0x0001640000167ab9 */ /* 0x000fe40000000a00 */
[----:B------:R-:W3:Y:S01]  /*2ad90*/  LDC R17, c[0x0][0x8a8] ;  /* 0x00022a00ff117b82 */ /* 0x000ee20000000800 */
[----:B------:R-:W-:Y:S01]  /*2ada0*/  ULDC.64 UR30, c[0x0][0x8f8] ;  /* 0x00023e00001e7ab9 */ /* 0x000fe20000000a00 */
[----:B----4-:R-:W-:-:S02]  /*2adb0*/  SHF.L.U32 R5, R5, R16, RZ ;  /* 0x0000001005057219 */ /* 0x010fc400000006ff */
[----:B------:R-:W-:Y:S02]  /*2adc0*/  SHF.L.U32 R16, R7, R16, RZ ;  /* 0x0000001007107219 */ /* 0x000fe400000006ff */
[----:B------:R-:W-:Y:S02]  /*2add0*/  LOP3.LUT R14, RZ, R5, RZ, 0x33, !PT ;  /* 0x00000005ff0e7212 */ /* 0x000fe400078e33ff */
[----:B---3--:R-:W-:-:S07]  /*2ade0*/  IADD3 R17, R17, -0x1, RZ ;  /* 0xffffffff11117810 */ /* 0x008fce0007ffe0ff */
.L_x_1115:
[----:B------:R-:W-:Y:S02]  /*2adf0*/  ISETP.NE.U32.AND P0, PT, RZ, UR22, PT ;  /* 0x00000016ff007c0c */ /* 0x000fe4000bf05070 */
[----:B------:R-:W-:Y:S02]  /*2ae00*/  R2UR UR51, R3 ;  /* 0x00000000033372ca */ /* 0x000fe400000e0000 */
[----:B------:R-:W-:Y:S02]  /*2ae10*/  R2UR UR50, R2 ;  /* 0x00000000023272ca */ /* 0x000fe400000e0000 */
[----:B------:R-:W-:-:S09]  /*2ae20*/  ISETP.NE.AND.EX P0, PT, RZ, UR23, PT, P0 ;  /* 0x00000017ff007c0c */ /* 0x000fd2000bf05300 */
[----:B------:R-:W-:Y:S02]  /*2ae30*/  USHF.L.U32 UR51, UR51, 0x8, URZ ;  /* 0x0000000833337899 */ /* 0x000fe4000800063f */
[----:B------:R-:W-:Y:S02]  /*2ae40*/  USHF.L.U32 UR50, UR50, 0x8, URZ ;  /* 0x0000000832327899 */ /* 0x000fe4000800063f */
[----:B------:R-:W-:Y:S10]  /*2ae50*/  @!P0 BRA `(.L_x_1012) ;  /* 0x00000000002c8947 */ /* 0x000ff40003800000 */
[----:B------:R-:W-:-:S04]  /*2ae60*/  ISETP.NE.U32.AND P1, PT, RZ, UR38, PT ;  /* 0x00000026ff007c0c */ /* 0x000fc8000bf25070 */
[----:B------:R-:W-:-:S13]  /*2ae70*/  ISETP.NE.AND.EX P1, PT, RZ, UR39, PT, P1 ;  /* 0x00000027ff007c0c */ /* 0x000fda000bf25310 */
[----:B------:R-:W-:Y:S05]  /*2ae80*/  @!P1 BRA `(.L_x_1013) ;  /* 0x0000000000189947 */ /* 0x000fea0003800000 */
[----:B------:R-:W3:Y:S01]  /*2ae90*/  LDC.64 R2, c[0x0][0x588] ;  /* 0x00016200ff027b82 */ /* 0x000ee20000000a00 */
[----:B------:R-:W-:-:S04]  /*2aea0*/  IMAD R5, R10, UR22, RZ ;  /* 0x000000160a057c24 */ /* 0x000fc8000f8e02ff */
[----:B---3--:R-:W-:-:S05]  /*2aeb0*/  IMAD.WIDE R2, R5, 0x4, R2 ;  /* 0x0000000405027825 */ /* 0x008fca00078e0202 */
[----:B-1---5:R4:W5:Y:S01]  /*2aec0*/  LDG.E R6, desc[UR56][R2.64] ;  /* 0x0000003802067981 */ /* 0x022962000c1e1900 */
[----:B------:R-:W-:Y:S01]  /*2aed0*/  MOV R0, 0x1 ;  /* 0x0000000100007802 */ /* 0x000fe20000000f00 */
[----:B------:R-:W-:Y:S06]  /*2aee0*/  BRA `(.L_x_1012) ;  /* 0x0000000000087947 */ /* 0x000fec0003800000 */
.L_x_1013:
[----:B-1---5:R-:W3:Y:S01]  /*2aef0*/  LDC R6, c[0x0][0x580] ;  /* 0x00016000ff067b82 */ /* 0x022ee20000000800 */
[----:B------:R-:W-:-:S07]  /*2af00*/  MOV R0, 0x1 ;  /* 0x0000000100007802 */ /* 0x000fce0000000f00 */
.L_x_1012:
[----:B------:R-:W-:Y:S05]  /*2af10*/  @!P0 BRA `(.L_x_1014) ;  /* 0x00000000001c8947 */ /* 0x000fea0003800000 */
[----:B------:R-:W-:-:S13]  /*2af20*/  LOP3.LUT P2, RZ, R0, 0xff, RZ, 0xc0, !PT ;  /* 0x000000ff00ff7812 */ /* 0x000fda000784c0ff */
[----:B----4-:R-:W4:Y:S02]  /*2af30*/  @!P2 LDC.64 R2, c[0x0][0x588] ;  /* 0x00016200ff02ab82 */ /* 0x010f240000000a00 */
[----:B----4-:R-:W-:-:S04]  /*2af40*/  @!P2 ISETP.NE.U32.AND P0, PT, R2, RZ, PT ;  /* 0x000000ff0200a20c */ /* 0x010fc80003f05070 */
[----:B------:R-:W-:Y:S02]  /*2af50*/  @!P2 ISETP.NE.AND.EX P1, PT, R3, RZ, PT, P0 ;  /* 0x000000ff0300a20c */ /* 0x000fe40003f25300 */
[----:B-1-3-5:R-:W-:Y:S02]  /*2af60*/  @P2 FSETP.EQ.AND P0, PT, R6, RZ, PT ;  /* 0x000000ff0600220b */ /* 0x02afe40003f02000 */
[----:B------:R-:W-:Y:S01]  /*2af70*/  @!P2 PLOP3.LUT P0, PT, P1, PT, PT, 0x8, 0x0 ;  /* 0x000000000000a81c */ /* 0x000fe20000f0e170 */
[----:B------:R-:W-:-:S12]  /*2af80*/  BRA `(.L_x_1015) ;  /* 0x0000000000047947 */ /* 0x000fd80003800000 */
.L_x_1014:
[----:B-1-3-5:R-:W-:-:S13]  /*2af90*/  FSETP.EQ.AND P0, PT, R6, RZ, PT ;  /* 0x000000ff0600720b */ /* 0x02afda0003f02000 */
.L_x_1015:
[----:B------:R-:W-:Y:S01]  /*2afa0*/  UISETP.NE.AND UP0, UPT, UR21, 0x3, UPT ;  /* 0x000000031500788c */ /* 0x000fe2000bf05270 */
[----:B------:R-:W-:-:S04]  /*2afb0*/  ELECT P1, URZ, PT ;  /* 0x00000000003f782f */ /* 0x000fc80003820000 */
[----:B------:R-:W-:Y:S02]  /*2afc0*/  PLOP3.LUT P0, PT, P1, P0, PT, 0x20, 0x0 ;  /* 0x000000000000781c */ /* 0x000fe40000f00470 */
[----:B------:R-:W-:-:S13]  /*2afd0*/  PLOP3.LUT P1, PT, PT, PT, UP0, 0x80, 0x0 ;  /* 0x000000000000781c */ /* 0x000fda0003f2f008 */
[----:B------:R-:W-:Y:S05]  /*2afe0*/  @!P1 BRA `(.L_x_1016) ;  /* 0x0000000000049947 */ /* 0x000fea0003800000 */
[----:B--2---:R-:W-:Y:S01]  /*2aff0*/  BPT.TRAP 0x1 ;  /* 0x000000040000795c */ /* 0x004fe20000300000 */
.L_x_1016:
[----:B--2---:R-:W1:Y:S01]  /*2b000*/  S2UR UR45, SR_CgaCtaId ;  /* 0x00000000002d79c3 */ /* 0x004e620000008800 */
[----:B------:R-:W-:Y:S01]  /*2b010*/  UMOV UR4, 0x400 ;  /* 0x0000040000047882 */ /* 0x000fe20000000000 */
[----:B----4-:R-:W-:-:S04]  /*2b020*/  MOV R2, 0x1 ;  /* 0x0000000100027802 */ /* 0x010fc80000000f00 */
[----:B------:R-:W-:Y:S01]  /*2b030*/  SHF.L.U32 R2, R2, 0x1f, RZ ;  /* 0x0000001f02027819 */ /* 0x000fe200000006ff */
[----:B-1----:R-:W-:-:S09]  /*2b040*/  ULEA UR4, UR45, UR4, 0x18 ;  /* 0x000000042d047291 */ /* 0x002fd2000f8ec03f */
[----:B------:R-:W1:Y:S02]  /*2b050*/  SYNCS.PHASECHK.TRANS64.TRYWAIT P2, [UR4+0x50], R2 ;  /* 0x00005002ff0075a7 */ /* 0x000e640008040144 */
[----:B-1----:R-:W-:Y:S05]  /*2b060*/  @!P2 BRA `(.L_x_1017) ;  /* 0x00000034006ca947 */ /* 0x002fea0003800000 */
.L_x_1157:
[----:B------:R-:W-:Y:S04]  /*2b070*/  BSSY B0, `(.L_x_1018) ;  /* 0x000000e000007945 */ /* 0x000fe80003800000 */
[----:B------:R-:W-:Y:S05]  /*2b080*/  @!P0 BRA `(.L_x_1019) ;  /* 0x0000000000308947 */ /* 0x000fea0003800000 */
[----:B------:R-:W-:Y:S01]  /*2b090*/  R2UR UR52, R10 ;  /* 0x000000000a3472ca */ /* 0x000fe200000e0000 */
[----:B------:R-:W-:Y:S02]  /*2b0a0*/  UIADD3 UR8, UP0, UR6, 0x3f0, URZ ;  /* 0x000003f006087890 */ /* 0x000fe4000ff1e03f */
[----:B------:R-:W-:Y:S02]  /*2b0b0*/  UIADD3 UR48, UR4, 0x200, URZ ;  /* 0x0000020004307890 */ /* 0x000fe4000fffe03f */
[----:B------:R-:W-:Y:S02]  /*2b0c0*/  UIADD3 UR49, UR4, 0x30, URZ ;  /* 0x0000003004317890 */ /* 0x000fe4000fffe03f */
[----:B------:R-:W-:Y:S01]  /*2b0d0*/  UIADD3.X UR9, URZ, UR7, URZ, UP0, !UPT ;  /* 0x000000073f097290 */ /* 0x000fe200087fe43f */
[----:B------:R-:W-:Y:S01]  /*2b0e0*/  UMOV UR10, 0x0 ;  /* 0x00000000000a7882 */ /* 0x000fe20000000000 */
[----:B------:R-:W-:-:S07]  /*2b0f0*/  UMOV UR11, 0x10000000 ;  /* 0x10000000000b7882 */ /* 0x000fce0000000000 */
[----:B------:R2:W-:Y:S02]  /*2b100*/  UTMALDG.3D [UR48], [UR8], desc[UR10] ;  /* 0x00000a30080075b4 */ /* 0x0005e40008011000 */
[----:B--2---:R-:W-:Y:S05]  /*2b110*/  @!P1 BRA `(.L_x_1020) ;  /* 0x0000000000049947 */ /* 0x004fea0003800000 */
[----:B------:R-:W-:Y:S01]  /*2b120*/  BPT.TRAP 0x1 ;  /* 0x000000040000795c */ /* 0x000fe20000300000 */
.L_x_1020:
[----:B-1----:R-:W1:Y:S02]  /*2b130*/  LDC R3, c[0x0][0x800] ;  /* 0x00020000ff037b82 */ /* 0x002e640000000800 */
[----:B-1----:R2:W-:Y:S02]  /*2b140*/  SYNCS.ARRIVE.TRANS64.RED.A0TR RZ, [UR4+0x30], R3 ;  /* 0x00003003ffff79a7 */ /* 0x0025e40008300404 */
.L_x_1019:
[----:B------:R-:W-:Y:S05]  /*2b150*/  BSYNC B0 ;  /* 0x0000000000007941 */ /* 0x000fea0003800000 */
.L_x_1018:
[----:B------:R-:W-:Y:S05]  /*2b160*/  @!P1 BRA `(.L_x_1021) ;  /* 0x0000000000049947 */ /* 0x000fea0003800000 */
[----:B------:R-:W-:Y:S01]  /*2b170*/  BPT.TRAP 0x1 ;  /* 0x000000040000795c */ /* 0x000fe20000300000 */
.L_x_1021:
[----:B------:R-:W-:-:S04]  /*2b180*/  UIADD3 UR41, UR4, 0x30, URZ ;  /* 0x0000003004297890 */ /* 0x000fc8000fffe03f */
[----:B------:R-:W-:-:S09]  /*2b190*/  UPRMT UR14, UR45, 0x654, UR41 ;  /* 0x000006542d0e7896 */ /* 0x000fd20008000029 */
[----:B------:R-:W-:Y:S01]  /*2b1a0*/  SYNCS.ARRIVE.TRANS64.RED.A1T0 RZ, [UR14], RZ ;  /* 0x000000ffffff79a7 */ /* 0x000fe2000810040e */
[----:B------:R-:W-:Y:S05]  /*2b1b0*/  @!P1 BRA `(.L_x_1022) ;  /* 0x0000000000049947 */ /* 0x000fea0003800000 */
[----:B------:R-:W-:Y:S01]  /*2b1c0*/  BPT.TRAP 0x1 ;  /* 0x000000040000795c */ /* 0x000fe20000300000 */
.L_x_1022:
[----:B------:R-:W3:Y:S02]  /*2b1d0*/  SYNCS.PHASECHK.TRANS64.TRYWAIT P2, [UR4+0x58], R2 ;  /* 0x00005802ff0075a7 */ /* 0x000ee40008040144 */
[----:B---3--:R-:W-:Y:S05]  /*2b1e0*/  @!P2 BRA `(.L_x_1023) ;  /* 0x000000340024a947 */ /* 0x008fea0003800000 */
.L_x_1158:
[----:B------:R-:W-:Y:S04]  /*2b1f0*/  BSSY B0, `(.L_x_1024) ;  /* 0x0000010000007945 */ /* 0x000fe80003800000 */
[----:B------:R-:W-:Y:S05]  /*2b200*/  @!P0 BRA `(.L_x_1025) ;  /* 0x0000000000388947 */ /* 0x000fea0003800000 */
[----:B------:R-:W-:Y:S01]  /*2b210*/  UIADD3 UR16, UP0, UR6, 0x3f0, URZ ;  /* 0x000003f006107890 */ /* 0x000fe2000ff1e03f */
[----:B------:R-:W-:Y:S01]  /*2b220*/  R2UR UR12, R10 ;  /* 0x000000000a0c72ca */ /* 0x000fe200000e0000 */
[----:B------:R-:W-:Y:S02]  /*2b230*/  UIADD3 UR11, UR51, 0x80, URZ ;  /* 0x00000080330b7890 */ /* 0x000fe4000fffe03f */
[----:B------:R-:W-:Y:S02]  /*2b240*/  UIADD3 UR8, UR4, 0x2200, URZ ;  /* 0x0000220004087890 */ /* 0x000fe4000fffe03f */
[----:B------:R-:W-:Y:S02]  /*2b250*/  UIADD3 UR9, UR4, 0x38, URZ ;  /* 0x0000003804097890 */ /* 0x000fe4000fffe03f */
[----:B------:R-:W-:Y:S01]  /*2b260*/  UIADD3.X UR17, URZ, UR7, URZ, UP0, !UPT ;  /* 0x000000073f117290 */ /* 0x000fe200087fe43f */
[----:B------:R-:W-:Y:S01]  /*2b270*/  UMOV UR18, 0x0 ;  /* 0x0000000000127882 */ /* 0x000fe20000000000 */
[----:B------:R-:W-:Y:S01]  /*2b280*/  UMOV UR19, 0x10000000 ;  /* 0x1000000000137882 */ /* 0x000fe20000000000 */
[----:B------:R-:W-:-:S06]  /*2b290*/  UMOV UR10, UR50 ;  /* 0x00000032000a7c82 */ /* 0x000fcc0008000000 */
[----:B------:R3:W-:Y:S02]  /*2b2a0*/  UTMALDG.3D [UR8], [UR16], desc[UR18] ;  /* 0x00001208100075b4 */ /* 0x0007e40008011000 */
[----:B---3--:R-:W-:Y:S05]  /*2b2b0*/  @!P1 BRA `(.L_x_1026) ;  /* 0x0000000000049947 */ /* 0x008fea0003800000 */
[----:B------:R-:W-:Y:S01]  /*2b2c0*/  BPT.TRAP 0x1 ;  /* 0x000000040000795c */ /* 0x000fe20000300000 */
.L_x_1026:
[----:B-12---:R-:W1:Y:S02]  /*2b2d0*/  LDC R3, c[0x0][0x800] ;  /* 0x00020000ff037b82 */ /* 0x006e640000000800 */
[----:B-1----:R3:W-:Y:S02]  /*2b2e0*/  SYNCS.ARRIVE.TRANS64.RED.A0TR RZ, [UR4+0x38], R3 ;  /* 0x00003803ffff79a7 */ /* 0x0027e40008300404 */
.L_x_1025:
[----:B------:R-:W-:Y:S05]  /*2b2f0*/  BSYNC B0 ;  /* 0x0000000000007941 */ /* 0x000fea0003800000 */
.L_x_1024:
[----:B------:R-:W-:Y:S05]  /*2b300*/  @!P1 BRA `(.L_x_1027) ;  /* 0x0000000000049947 */ /* 0x000fea0003800000 */
[----:B------:R-:W-:Y:S01]  /*2b310*/  BPT.TRAP 0x1 ;  /* 0x000000040000795c */ /* 0x000fe20000300000 */
.L_x_1027:
[----:B------:R-:W-:Y:S02]  /*2b320*/  UIADD3 UR33, UR4, 0x38, URZ ;  /* 0x0000003804217890 */ /* 0x000fe4000fffe03f */
[----:B------:R-:W-:Y:S02]  /*2b330*/  UIADD3 UR10, UR50, 0x20, URZ ;  /* 0x00000020320a7890 */ /* 0x000fe4000fffe03f */
[----:B------:R-:W-:-:S09]  /*2b340*/  UPRMT UR13, UR45, 0x654, UR33 ;  /* 0x000006542d0d7896 */ /* 0x000fd20008000021 */
[----:B------:R-:W-:Y:S01]  /*2b350*/  SYNCS.ARRIVE.TRANS64.RED.A1T0 RZ, [UR13], RZ ;  /* 0x000000ffffff79a7 */ /* 0x000fe2000810040d */
[----:B------:R-:W-:Y:S05]  /*2b360*/  @!P1 BRA `(.L_x_1028) ;  /* 0x0000000000049947 */ /* 0x000fea0003800000 */
[----:B------:R-:W-:Y:S01]  /*2b370*/  BPT.TRAP 0x1 ;  /* 0x000000040000795c */ /* 0x000fe20000300000 */
.L_x_1028:
[----:B------:R-:W4:Y:S02]  /*2b380*/  SYNCS.PHASECHK.TRANS64.TRYWAIT P2, [UR4+0x60], R2 ;  /* 0x00006002ff0075a7 */ /* 0x000f240008040144 */
[----:B----4-:R-:W-:Y:S05]  /*2b390*/  @!P2 BRA `(.L_x_1029) ;  /* 0x0000003000d0a947 */ /* 0x010fea0003800000 */
.L_x_1159:
        /* <DEDUP_REMOVED lines=8> */
[----:B------:R-:W-:Y:S01]  /*2b420*/  UMOV UR19, 0x10000000 ;  /* 0x1000000000137882 */ /* 0x000fe20000000000 */
[----:B------:R-:W-:-:S06]  /*2b430*/  UMOV UR11, UR51 ;  /* 0x00000033000b7c82 */ /* 0x000fcc0008000000 */
[----:B------:R4:W-:Y:S02]  /*2b440*/  UTMALDG.3D [UR8], [UR16], desc[UR18] ;  /* 0x00001208100075b4 */ /* 0x0009e40008011000 */
[----:B----4-:R-:W-:Y:S05]  /*2b450*/  @!P1 BRA `(.L_x_1032) ;  /* 0x0000000000049947 */ /* 0x010fea0003800000 */
[----:B------:R-:W-:Y:S01]  /*2b460*/  BPT.TRAP 0x1 ;  /* 0x000000040000795c */ /* 0x000fe20000300000 */
.L_x_1032:
[----:B-123--:R-:W1:Y:S02]  /*2b470*/  LDC R3, c[0x0][0x800] ;  /* 0x00020000ff037b82 */ /* 0x00ee640000000800 */
[----:B-1----:R4:W-:Y:S02]  /*2b480*/  SYNCS.ARRIVE.TRANS64.RED.A0TR RZ, [UR4+0x40], R3 ;  /* 0x00004003ffff79a7 */ /* 0x0029e40008300404 */
.L_x_1031:
[----:B------:R-:W-:Y:S05]  /*2b490*/  BSYNC B0 ;  /* 0x0000000000007941 */ /* 0x000fea0003800000 */
.L_x_1030:
[----:B------:R-:W-:Y:S05]  /*2b4a0*/  @!P1 BRA `(.L_x_1033) ;  /* 0x0000000000049947 */ /* 0x000fea0003800000 */
[----:B------:R-:W-:Y:S01]  /*2b4b0*/  BPT.TRAP 0x1 ;  /* 0x000000040000795c */ /* 0x000fe20000300000 */
.L_x_1033:
[----:B------:R-:W-:-:S04]  /*2b4c0*/  UIADD3 UR25, UR4, 0x40, URZ ;  /* 0x0000004004197890 */ /* 0x000fc8000fffe03f */
[----:B------:R-:W-:-:S09]  /*2b4d0*/  UPRMT UR15, UR45, 0x654, UR25 ;  /* 0x000006542d0f7896 */ /* 0x000fd20008000019 */
[----:B------:R-:W-:Y:S01]  /*2b4e0*/  SYNCS.ARRIVE.TRANS64.RED.A1T0 RZ, [UR15], RZ ;  /* 0x000000ffffff79a7 */ /* 0x000fe2000810040f */
[----:B------:R-:W-:Y:S05]  /*2b4f0*/  @!P1 BRA `(.L_x_1034) ;  /* 0x0000000000049947 */ /* 0x000fea0003800000 */
[----:B------:R-:W-:Y:S01]  /*2b500*/  BPT.TRAP 0x1 ;  /* 0x000000040000795c */ /* 0x000fe20000300000 */
.L_x_1034:
[----:B------:R-:W5:Y:S02]  /*2b510*/  SYNCS.PHASECHK.TRANS64.TRYWAIT P2, [UR4+0x68], R2 ;  /* 0x00006802ff0075a7 */ /* 0x000f640008040144 */
[----:B-----5:R-:W-:Y:S05]  /*2b520*/  @!P2 BRA `(.L_x_1035) ;  /* 0x000000300084a947 */ /* 0x020fea0003800000 */
.L_x_1160:
        /* <DEDUP_REMOVED lines=9> */
[----:B------:R-:W-:-:S07]  /*2b5c0*/  UMOV UR19, 0x10000000 ;  /* 0x1000000000137882 */ /* 0x000fce0000000000 */
[----:B------:R1:W-:Y:S02]  /*2b5d0*/  UTMALDG.3D [UR8], [UR16], desc[UR18] ;  /* 0x00001208100075b4 */ /* 0x0003e40008011000 */
[----:B-1----:R-:W-:Y:S05]  /*2b5e0*/  @!P1 BRA `(.L_x_1038) ;  /* 0x0000000000049947 */ /* 0x002fea0003800000 */
[----:B------:R-:W-:Y:S01]  /*2b5f0*/  BPT.TRAP 0x1 ;  /* 0x000000040000795c */ /* 0x000fe20000300000 */
.L_x_1038:
[----:B--234-:R-:W1:Y:S02]  /*2b600*/  LDC R3, c[0x0][0x800] ;  /* 0x00020000ff037b82 */ /* 0x01ce640000000800 */
[----:B-1----:R1:W-:Y:S02]  /*2b610*/  SYNCS.ARRIVE.TRANS64.RED.A0TR RZ, [UR4+0x48], R3 ;  /* 0x00004803ffff79a7 */ /* 0x0023e40008300404 */
.L_x_1037:
[----:B------:R-:W-:Y:S05]  /*2b620*/  BSYNC B0 ;  /* 0x0000000000007941 */ /* 0x000fea0003800000 */
.L_x_1036:
[----:B------:R-:W-:Y:S05]  /*2b630*/  @!P1 BRA `(.L_x_1039) ;  /* 0x0000000000049947 */ /* 0x000fea0003800000 */
[----:B------:R-:W-:Y:S01]  /*2b640*/  BPT.TRAP 0x1 ;  /* 0x000000040000795c */ /* 0x000fe20000300000 */
.L_x_1039:
[----:B------:R-:W-:Y:S02]  /*2b650*/  UIADD3 UR17, UR4, 0x48, URZ ;  /* 0x0000004804117890 */ /* 0x000fe4000fffe03f */
[----:B------:R-:W-:Y:S02]  /*2b660*/  UIADD3 UR42, UR50, 0x40, URZ ;  /* 0x00000040322a7890 */ /* 0x000fe4000fffe03f */
[----:B------:R-:W-:-:S09]  /*2b670*/  UPRMT UR5, UR45, 0x654, UR17 ;  /* 0x000006542d057896 */ /* 0x000fd20008000011 */
[----:B------:R-:W-:Y:S01]  /*2b680*/  SYNCS.ARRIVE.TRANS64.RED.A1T0 RZ, [UR5], RZ ;  /* 0x000000ffffff79a7 */ /* 0x000fe20008100405 */
[----:B------:R-:W-:Y:S05]  /*2b690*/  @!P1 BRA `(.L_x_1040) ;  /* 0x0000000000049947 */ /* 0x000fea0003800000 */
[----:B------:R-:W-:Y:S01]  /*2b6a0*/  BPT.TRAP 0x1 ;  /* 0x000000040000795c */ /* 0x000fe20000300000 */
.L_x_1040:
[----:B-1234-:R-:W-:-:S04]  /*2b6b0*/  SHF.L.U32 R3, RZ, 0x1f, RZ ;  /* 0x0000001fff037819 */ /* 0x01efc800000006ff */
[----:B------:R-:W1:Y:S02]  /*2b6c0*/  SYNCS.PHASECHK.TRANS64.TRYWAIT P2, [UR4+0x50], R3 ;  /* 0x00005003ff0075a7 */ /* 0x000e640008040144 */
[----:B-1----:R-:W-:Y:S05]  /*2b6d0*/  @!P2 BRA `(.L_x_1041) ;  /* 0x000000300030a947 */ /* 0x002fea0003800000 */
.L_x_1161:
[----:B------:R-:W-:Y:S04]  /*2b6e0*/  BSSY B0, `(.L_x_1042) ;  /* 0x000000e000007945 */ /* 0x000fe80003800000 */
[----:B------:R-:W-:Y:S05]  /*2b6f0*/  @!P0 BRA `(.L_x_1043) ;  /* 0x0000000000308947 */ /* 0x000fea0003800000 */
[----:B------:R-:W-:Y:S01]  /*2b700*/  R2UR UR44, R10 ;  /* 0x000000000a2c72ca */ /* 0x000fe200000e0000 */
[----:B------:R-:W-:Y:S02]  /*2b710*/  UIADD3 UR8, UP0, UR6, 0x3f0, URZ ;  /* 0x000003f006087890 */ /* 0x000fe4000ff1e03f */
[----:B------:R-:W-:Y:S02]  /*2b720*/  UIADD3 UR40, UR4, 0x200, URZ ;  /* 0x0000020004287890 */ /* 0x000fe4000fffe03f */
[----:B------:R-:W-:Y:S01]  /*2b730*/  UIADD3.X UR9, URZ, UR7, URZ, UP0, !UPT ;  /* 0x000000073f097290 */ /* 0x000fe200087fe43f */
[----:B------:R-:W-:Y:S01]  /*2b740*/  UMOV UR10, 0x0 ;  /* 0x00000000000a7882 */ /* 0x000fe20000000000 */
[----:B------:R-:W-:Y:S01]  /*2b750*/  UMOV UR11, 0x10000000 ;  /* 0x10000000000b7882 */ /* 0x000fe20000000000 */
[----:B------:R-:W-:-:S06]  /*2b760*/  UMOV UR43, UR51 ;  /* 0x00000033002b7c82 */ /* 0x000fcc0008000000 */
[----:B------:R2:W-:Y:S02]  /*2b770*/  UTMALDG.3D [UR40], [UR8], desc[UR10] ;  /* 0x00000a28080075b4 */ /* 0x0005e40008011000 */
[----:B--2---:R-:W-:Y:S05]  /*2b780*/  @!P1 BRA `(.L_x_1044) ;  /* 0x0000000000049947 */ /* 0x004fea0003800000 */
[----:B------:R-:W-:Y:S01]  /*2b790*/  BPT.TRAP 0x1 ;  /* 0x000000040000795c */ /* 0x000fe20000300000 */
.L_x_1044:
[----:B-1----:R-:W1:Y:S02]  /*2b7a0*/  LDC R4, c[0x0][0x800] ;  /* 0x00020000ff047b82 */ /* 0x002e640000000800 */
[----:B-1----:R2:W-:Y:S02]  /*2b7b0*/  SYNCS.ARRIVE.TRANS64.RED.A0TR RZ, [UR4+0x30], R4 ;  /* 0x00003004ffff79a7 */ /* 0x0025e40008300404 */
.L_x_1043:
[----:B------:R-:W-:Y:S05]  /*2b7c0*/  BSYNC B0 ;  /* 0x0000000000007941 */ /* 0x000fea0003800000 */
.L_x_1042:
[----:B------:R-:W-:Y:S05]  /*2b7d0*/  @!P1 BRA `(.L_x_1045) ;  /* 0x0000000000049947 */ /* 0x000fea0003800000 */
[----:B------:R-:W-:Y:S01]  /*2b7e0*/  BPT.TRAP 0x1 ;  /* 0x000000040000795c */ /* 0x000fe20000300000 */
.L_x_1045:
[----:B------:R-:W-:Y:S01]  /*2b7f0*/  SYNCS.ARRIVE.TRANS64.RED.A1T0 RZ, [UR14], RZ ;  /* 0x000000ffffff79a7 */ /* 0x000fe2000810040e */
[----:B------:R-:W-:Y:S05]  /*2b800*/  @!P1 BRA `(.L_x_1046) ;  /* 0x0000000000049947 */ /* 0x000fea0003800000 */
[----:B------:R-:W-:Y:S01]  /*2b810*/  BPT.TRAP 0x1 ;  /* 0x000000040000795c */ /* 0x000fe20000300000 */
.L_x_1046:
[----:B------:R-:W3:Y:S02]  /*2b820*/  SYNCS.PHASECHK.TRANS64.TRYWAIT P2, [UR4+0x58], R3 ;  /* 0x00005803ff0075a7 */ /* 0x000ee40008040144 */
[----:B---3--:R-:W-:Y:S05]  /*2b830*/  @!P2 BRA `(.L_x_1047) ;  /* 0x0000002c00f0a947 */ /* 0x008fea0003800000 */
.L_x_1162:
        /* <DEDUP_REMOVED lines=13> */
.L_x_1050:
[----:B-12---:R-:W1:Y:S02]  /*2b910*/  LDC R4, c[0x0][0x800] ;  /* 0x00020000ff047b82 */ /* 0x006e640000000800 */
[----:B-1----:R3:W-:Y:S02]  /*2b920*/  SYNCS.ARRIVE.TRANS64.RED.A0TR RZ, [UR4+0x38], R4 ;  /* 0x00003804ffff79a7 */ /* 0x0027e40008300404 */
.L_x_1049:
[----:B------:R-:W-:Y:S05]  /*2b930*/  BSYNC B0 ;  /* 0x0000000000007941 */ /* 0x000fea0003800000 */
.L_x_1048:
[----:B------:R-:W-:Y:S05]  /*2b940*/  @!P1 BRA `(.L_x_1051) ;  /* 0x0000000000049947 */ /* 0x000fea0003800000 */
[----:B------:R-:W-:Y:S01]  /*2b950*/  BPT.TRAP 0x1 ;  /* 0x000000040000795c */ /* 0x000fe20000300000 */
.L_x_1051:
[----:B------:R-:W-:Y:S01]  /*2b960*/  SYNCS.ARRIVE.TRANS64.RED.A1T0 RZ, [UR13], RZ ;  /* 0x000000ffffff79a7 */ /* 0x000fe2000810040d */
[----:B------:R-:W-:Y:S01]  /*2b970*/  UIADD3 UR26, UR50, 0x60, URZ ;  /* 0x00000060321a7890 */ /* 0x000fe2000fffe03f */
[----:B------:R-:W-:Y:S11]  /*2b980*/  @!P1 BRA `(.L_x_1052) ;  /* 0x0000000000049947 */ /* 0x000ff60003800000 */
[----:B------:R-:W-:Y:S01]  /*2b990*/  BPT.TRAP 0x1 ;  /* 0x000000040000795c */ /* 0x000fe20000300000 */
.L_x_1052:
[----:B------:R-:W4:Y:S02]  /*2b9a0*/  SYNCS.PHASECHK.TRANS64.TRYWAIT P2, [UR4+0x60], R3 ;  /* 0x00006003ff0075a7 */ /* 0x000f240008040144 */
[----:B----4-:R-:W-:Y:S05]  /*2b9b0*/  @!P2 BRA `(.L_x_1053) ;  /* 0x0000002c00a8a947 */ /* 0x010fea0003800000 */
.L_x_1163:
        /* <DEDUP_REMOVED lines=12> */
.L_x_1056:
[----:B-123--:R-:W1:Y:S02]  /*2ba80*/  LDC R4, c[0x0][0x800] ;  /* 0x00020000ff047b82 */ /* 0x00ee640000000800 */
[----:B-1----:R4:W-:Y:S02]  /*2ba90*/  SYNCS.ARRIVE.TRANS64.RED.A0TR RZ, [UR4+0x40], R4 ;  /* 0x00004004ffff79a7 */ /* 0x0029e40008300404 */
.L_x_1055:
[----:B------:R-:W-:Y:S05]  /*2baa0*/  BSYNC B0 ;  /* 0x0000000000007941 */ /* 0x000fea0003800000 */
.L_x_1054:
[----:B------:R-:W-:Y:S05]  /*2bab0*/  @!P1 BRA `(.L_x_1057) ;  /* 0x0000000000049947 */ /* 0x000fea0003800000 */
[----:B------:R-:W-:Y:S01]  /*2bac0*/  BPT.TRAP 0x1 ;  /* 0x000000040000795c */ /* 0x000fe20000300000 */
.L_x_1057:
[----:B------:R-:W-:Y:S01]  /*2bad0*/  SYNCS.ARRIVE.TRANS64.RED.A1T0 RZ, [UR15], RZ ;  /* 0x000000ffffff79a7 */ /* 0x000fe2000810040f */
[----:B------:R-:W-:Y:S05]  /*2bae0*/  @!P1 BRA `(.L_x_1058) ;  /* 0x0000000000049947 */ /* 0x000fea0003800000 */
[----:B------:R-:W-:Y:S01]  /*2baf0*/  BPT.TRAP 0x1 ;  /* 0x000000040000795c */ /* 0x000fe20000300000 */
.L_x_1058:
[----:B------:R-:W5:Y:S02]  /*2bb00*/  SYNCS.PHASECHK.TRANS64.TRYWAIT P2, [UR4+0x68], R3 ;  /* 0x00006803ff0075a7 */ /* 0x000f640008040144 */
[----:B-----5:R-:W-:Y:S05]  /*2bb10*/  @!P2 BRA `(.L_x_1059) ;  /* 0x0000002c0068a947 */ /* 0x020fea0003800000 */
.L_x_1164:
        /* <DEDUP_REMOVED lines=11> */
[----:B-1----:R-:W-:Y:S05]  /*2bbd0*/  @!P1 BRA `(.L_x_1062) ;  /* 0x0000000000049947 */ /* 0x002fea0003800000 */
[----:B------:R-:W-:Y:S01]  /*2bbe0*/  BPT.TRAP 0x1 ;  /* 0x000000040000795c */ /* 0x000fe20000300000 */
.L_x_1062:
[----:B--234-:R-:W1:Y:S02]  /*2bbf0*/  LDC R4, c[0x0][0x800] ;  /* 0x00020000ff047b82 */ /* 0x01ce640000000800 */
[----:B-1----:R1:W-:Y:S02]  /*2bc00*/  SYNCS.ARRIVE.TRANS64.RED.A0TR RZ, [UR4+0x48], R4 ;  /* 0x00004804ffff79a7 */ /* 0x0023e40008300404 */
.L_x_1061:
[----:B------:R-:W-:Y:S05]  /*2bc10*/  BSYNC B0 ;  /* 0x0000000000007941 */ /* 0x000fea0003800000 */
.L_x_1060:
[----:B------:R-:W-:Y:S05]  /*2bc20*/  @!P1 BRA `(.L_x_1063) ;  /* 0x0000000000049947 */ /* 0x000fea0003800000 */
[----:B------:R-:W-:Y:S01]  /*2bc30*/  BPT.TRAP 0x1 ;  /* 0x000000040000795c */ /* 0x000fe20000300000 */
.L_x_1063:
[----:B------:R-:W-:Y:S01]  /*2bc40*/  SYNCS.ARRIVE.TRANS64.RED.A1T0 RZ, [UR5], RZ ;  /* 0x000000ffffff79a7 */ /* 0x000fe20008100405 */
[----:B------:R-:W-:Y:S01]  /*2bc50*/  UIADD3 UR10, UR50, 0x80, URZ ;  /* 0x00000080320a7890 */ /* 0x000fe2000fffe03f */
[----:B------:R-:W-:Y:S11]  /*2bc60*/  @!P1 BRA `(.L_x_1064) ;  /* 0x0000000000049947 */ /* 0x000ff60003800000 */
[----:B------:R-:W-:Y:S01]  /*2bc70*/  BPT.TRAP 0x1 ;  /* 0x000000040000795c */ /* 0x000fe20000300000 */
.L_x_1064:
[----:B------:R-:W5:Y:S02]  /*2bc80*/  SYNCS.PHASECHK.TRANS64.TRYWAIT P2, [UR4+0x50], R2 ;  /* 0x00005002ff0075a7 */ /* 0x000f640008040144 */
[----:B-----5:R-:W-:Y:S05]  /*2bc90*/  @!P2 BRA `(.L_x_1065) ;  /* 0x0000002c0020a947 */ /* 0x020fea0003800000 */
.L_x_1165:
        /* <DEDUP_REMOVED lines=8> */
[----:B------:R-:W-:Y:S01]  /*2bd20*/  UMOV UR9, UR41 ;  /* 0x0000002900097c82 */ /* 0x000fe20008000000 */
[----:B------:R-:W-:-:S05]  /*2bd30*/  UMOV UR11, UR51 ;  /* 0x00000033000b7c82 */ /* 0x000fca0008000000 */
[----:B------:R1:W-:Y:S02]  /*2bd40*/  UTMALDG.3D [UR8], [UR18], desc[UR26] ;  /* 0x00001a08120075b4 */ /* 0x0003e40008011000 */
[----:B-1----:R-:W-:Y:S05]  /*2bd50*/  @!P1 BRA `(.L_x_1068) ;  /* 0x0000000000049947 */ /* 0x002fea0003800000 */
[----:B------:R-:W-:Y:S01]  /*2bd60*/  BPT.TRAP 0x1 ;  /* 0x000000040000795c */ /* 0x000fe20000300000 */
.L_x_1068:
[----:B--234-:R-:W1:Y:S02]  /*2bd70*/  LDC R4, c[0x0][0x800] ;  /* 0x00020000ff047b82 */ /* 0x01ce640000000800 */
[----:B-1----:R1:W-:Y:S02]  /*2bd80*/  SYNCS.ARRIVE.TRANS64.RED.A0TR RZ, [UR4+0x30], R4 ;  /* 0x00003004ffff79a7 */ /* 0x0023e40008300404 */
.L_x_1067:
[----:B------:R-:W-:Y:S05]  /*2bd90*/  BSYNC B0 ;  /* 0x0000000000007941 */ /* 0x000fea0003800000 */
.L_x_1066:
[----:B------:R-:W-:Y:S05]  /*2bda0*/  @!P1 BRA `(.L_x_1069) ;  /* 0x0000000000049947 */ /* 0x000fea0003800000 */
[----:B------:R-:W-:Y:S01]  /*2bdb0*/  BPT.TRAP 0x1 ;  /* 0x000000040000795c */ /* 0x000fe20000300000 */
.L_x_1069:
[----:B------:R-:W-:Y:S01]  /*2bdc0*/  SYNCS.ARRIVE.TRANS64.RED.A1T0 RZ, [UR14], RZ ;  /* 0x000000ffffff79a7 */ /* 0x000fe2000810040e */
[----:B------:R-:W-:Y:S05]  /*2bdd0*/  @!P1 BRA `(.L_x_1070) ;  /* 0x0000000000049947 */ /* 0x000fea0003800000 */
[----:B------:R-:W-:Y:S01]  /*2bde0*/  BPT.TRAP 0x1 ;  /* 0x000000040000795c */ /* 0x000fe20000300000 */
.L_x_1070:
[----:B------:R-:W5:Y:S02]  /*2bdf0*/  SYNCS.PHASECHK.TRANS64.TRYWAIT P2, [UR4+0x58], R2 ;  /* 0x00005802ff0075a7 */ /* 0x000f640008040144 */
[----:B-----5:R-:W-:Y:S05]  /*2be00*/  @!P2 BRA `(.L_x_1071) ;  /* 0x0000002800dca947 */ /* 0x020fea0003800000 */
.L_x_1166:
        /* <DEDUP_REMOVED lines=13> */
.L_x_1074:
[----:B--234-:R-:W1:Y:S02]  /*2bee0*/  LDC R4, c[0x0][0x800] ;  /* 0x00020000ff047b82 */ /* 0x01ce640000000800 */
[----:B-1----:R1:W-:Y:S02]  /*2bef0*/  SYNCS.ARRIVE.TRANS64.RED.A0TR RZ, [UR4+0x38], R4 ;  /* 0x00003804ffff79a7 */ /* 0x0023e40008300404 */
.L_x_1073:
[----:B------:R-:W-:Y:S05]  /*2bf00*/  BSYNC B0 ;  /* 0x0000000000007941 */ /* 0x000fea0003800000 */
.L_x_1072:
[----:B------:R-:W-:Y:S05]  /*2bf10*/  @!P1 BRA `(.L_x_1075) ;  /* 0x0000000000049947 */ /* 0x000fea0003800000 */
[----:B------:R-:W-:Y:S01]  /*2bf20*/  BPT.TRAP 0x1 ;  /* 0x000000040000795c */ /* 0x000fe20000300000 */
.L_x_1075:
[----:B------:R-:W-:Y:S01]  /*2bf30*/  SYNCS.ARRIVE.TRANS64.RED.A1T0 RZ, [UR13], RZ ;  /* 0x000000ffffff79a7 */ /* 0x000fe2000810040d */
[----:B------:R-:W-:Y:S01]  /*2bf40*/  UIADD3 UR10, UR50, 0xa0, URZ ;  /* 0x000000a0320a7890 */ /* 0x000fe2000fffe03f */
[----:B------:R-:W-:Y:S11]  /*2bf50*/  @!P1 BRA `(.L_x_1076) ;  /* 0x0000000000049947 */ /* 0x000ff60003800000 */
[----:B------:R-:W-:Y:S01]  /*2bf60*/  BPT.TRAP 0x1 ;  /* 0x000000040000795c */ /* 0x000fe20000300000 */
.L_x_1076:
[----:B------:R-:W5:Y:S02]  /*2bf70*/  SYNCS.PHASECHK.TRANS64.TRYWAIT P2, [UR4+0x60], R2 ;  /* 0x00006002ff0075a7 */ /* 0x000f640008040144 */
[----:B-----5:R-:W-:Y:S05]  /*2bf80*/  @!P2 BRA `(.L_x_1077) ;  /* 0x000000280094a947 */ /* 0x020fea0003800000 */
.L_x_1167:
        /* <DEDUP_REMOVED lines=13> */
.L_x_1080:
[----:B--234-:R-:W1:Y:S02]  /*2c060*/  LDC R4, c[0x0][0x800] ;  /* 0x00020000ff047b82 */ /* 0x01ce640000000800 */
[----:B-1----:R1:W-:Y:S02]  /*2c070*/  SYNCS.ARRIVE.TRANS64.RED.A0TR RZ, [UR4+0x40], R4 ;  /* 0x00004004ffff79a7 */ /* 0x0023e40008300404 */
.L_x_1079:
[----:B------:R-:W-:Y:S05]  /*2c080*/  BSYNC B0 ;  /* 0x0000000000007941 */ /* 0x000fea0003800000 */
.L_x_1078:
[----:B------:R-:W-:Y:S05]  /*2c090*/  @!P1 BRA `(.L_x_1081) ;  /* 0x0000000000049947 */ /* 0x000fea0003800000 */
[----:B------:R-:W-:Y:S01]  /*2c0a0*/  BPT.TRAP 0x1 ;  /* 0x000000040000795c */ /* 0x000fe20000300000 */
.L_x_1081:
[----:B------:R-:W-:Y:S01]  /*2c0b0*/  SYNCS.ARRIVE.TRANS64.RED.A1T0 RZ, [UR15], RZ ;  /* 0x000000ffffff79a7 */ /* 0x000fe2000810040f */
[----:B------:R-:W-:Y:S05]  /*2c0c0*/  @!P1 BRA `(.L_x_1082) ;  /* 0x0000000000049947 */ /* 0x000fea0003800000 */
[----:B------:R-:W-:Y:S01]  /*2c0d0*/  BPT.TRAP 0x1 ;  /* 0x000000040000795c */ /* 0x000fe20000300000 */
.L_x_1082:
[----:B------:R-:W5:Y:S02]  /*2c0e0*/  SYNCS.PHASECHK.TRANS64.TRYWAIT P2, [UR4+0x68], R2 ;  /* 0x00006802ff0075a7 */ /* 0x000f640008040144 */
[----:B-----5:R-:W-:Y:S05]  /*2c0f0*/  @!P2 BRA `(.L_x_1083) ;  /* 0x000000280050a947 */ /* 0x020fea0003800000 */
.L_x_1168:
        /* <DEDUP_REMOVED lines=13> */
.L_x_1086:
[----:B------:R-:W1:Y:S02]  /*2c1d0*/  LDC R2, c[0x0][0x800] ;  /* 0x00020000ff027b82 */ /* 0x000e640000000800 */
[----:B-1----:R1:W-:Y:S02]  /*2c1e0*/  SYNCS.ARRIVE.TRANS64.RED.A0TR RZ, [UR4+0x48], R2 ;  /* 0x00004802ffff79a7 */ /* 0x0023e40008300404 */
.L_x_1085:
[----:B------:R-:W-:Y:S05]  /*2c1f0*/  BSYNC B0 ;  /* 0x0000000000007941 */ /* 0x000fea0003800000 */
.L_x_1084:
[----:B------:R-:W-:Y:S05]  /*2c200*/  @!P1 BRA `(.L_x_1087) ;  /* 0x0000000000049947 */ /* 0x000fea0003800000 */
[----:B------:R-:W-:Y:S01]  /*2c210*/  BPT.TRAP 0x1 ;  /* 0x000000040000795c */ /* 0x000fe20000300000 */
.L_x_1087:
[----:B------:R-:W-:Y:S01]  /*2c220*/  SYNCS.ARRIVE.TRANS64.RED.A1T0 RZ, [UR5], RZ ;  /* 0x000000ffffff79a7 */ /* 0x000fe20008100405 */
[----:B------:R-:W-:Y:S01]  /*2c230*/  UIADD3 UR10, UR50, 0xc0, URZ ;  /* 0x000000c0320a7890 */ /* 0x000fe2000fffe03f */
[----:B------:R-:W-:Y:S11]  /*2c240*/  @!P1 BRA `(.L_x_1088) ;  /* 0x0000000000049947 */ /* 0x000ff60003800000 */
[----:B------:R-:W-:Y:S01]  /*2c250*/  BPT.TRAP 0x1 ;  /* 0x000000040000795c */ /* 0x000fe20000300000 */
.L_x_1088:
[----:B------:R-:W5:Y:S02]  /*2c260*/  SYNCS.PHASECHK.TRANS64.TRYWAIT P2, [UR4+0x50], R3 ;  /* 0x00005003ff0075a7 */ /* 0x000f640008040144 */
[----:B-----5:R-:W-:Y:S05]  /*2c270*/  @!P2 BRA `(.L_x_1089) ;  /* 0x000000280008a947 */ /* 0x020fea0003800000 */
.L_x_1169:
        /* <DEDUP_REMOVED lines=13> */
.L_x_1092:
[----:B------:R-:W1:Y:S02]  /*2c350*/  LDC R2, c[0x0][0x800] ;  /* 0x00020000ff027b82 */ /* 0x000e640000000800 */
[----:B-1----:R1:W-:Y:S02]  /*2c360*/  SYNCS.ARRIVE.TRANS64.RED.A0TR RZ, [UR4+0x30], R2 ;  /* 0x00003002ffff79a7 */ /* 0x0023e40008300404 */
.L_x_1091:
[----:B------:R-:W-:Y:S05]  /*2c370*/  BSYNC B0 ;  /* 0x0000000000007941 */ /* 0x000fea0003800000 */
.L_x_1090:
[----:B------:R-:W-:Y:S05]  /*2c380*/  @!P1 BRA `(.L_x_1093) ;  /* 0x0000000000049947 */ /* 0x000fea0003800000 */
[----:B------:R-:W-:Y:S01]  /*2c390*/  BPT.TRAP 0x1 ;  /* 0x000000040000795c */ /* 0x000fe20000300000 */
.L_x_1093:
[----:B------:R-:W-:Y:S01]  /*2c3a0*/  SYNCS.ARRIVE.TRANS64.RED.A1T0 RZ, [UR14], RZ ;  /* 0x000000ffffff79a7 */ /* 0x000fe2000810040e */
[----:B------:R-:W-:Y:S05]  /*2c3b0*/  @!P1 BRA `(.L_x_1094) ;  /* 0x0000000000049947 */ /* 0x000fea0003800000 */
[----:B------:R-:W-:Y:S01]  /*2c3c0*/  BPT.TRAP 0x1 ;  /* 0x000000040000795c */ /* 0x000fe20000300000 */
.L_x_1094:
[----:B------:R-:W5:Y:S02]  /*2c3d0*/  SYNCS.PHASECHK.TRANS64.TRYWAIT P2, [UR4+0x58], R3 ;  /* 0x00005803ff0075a7 */ /* 0x000f640008040144 */
[----:B-----5:R-:W-:Y:S05]  /*2c3e0*/  @!P2 BRA `(.L_x_1095) ;  /* 0x0000002400c4a947 */ /* 0x020fea0003800000 */
.L_x_1170:
        /* <DEDUP_REMOVED lines=13> */
.L_x_1098:
[----:B------:R-:W1:Y:S02]  /*2c4c0*/  LDC R2, c[0x0][0x800] ;  /* 0x00020000ff027b82 */ /* 0x000e640000000800 */
[----:B-1----:R1:W-:Y:S02]  /*2c4d0*/  SYNCS.ARRIVE.TRANS64.RED.A0TR RZ, [UR4+0x38], R2 ;  /* 0x00003802ffff79a7 */ /* 0x0023e40008300404 */
.L_x_1097:
[----:B------:R-:W-:Y:S05]  /*2c4e0*/  BSYNC B0 ;  /* 0x0000000000007941 */ /* 0x000fea0003800000 */
.L_x_1096:
[----:B------:R-:W-:Y:S05]  /*2c4f0*/  @!P1 BRA `(.L_x_1099) ;  /* 0x0000000000049947 */ /* 0x000fea0003800000 */
[----:B------:R-:W-:Y:S01]  /*2c500*/  BPT.TRAP 0x1 ;  /* 0x000000040000795c */ /* 0x000fe20000300000 */
.L_x_1099:
[----:B------:R-:W-:Y:S01]  /*2c510*/  SYNCS.ARRIVE.TRANS64.RED.A1T0 RZ, [UR13], RZ ;  /* 0x000000ffffff79a7 */ /* 0x000fe2000810040d */
[----:B------:R-:W-:Y:S01]  /*2c520*/  UIADD3 UR10, UR50, 0xe0, URZ ;  /* 0x000000e0320a7890 */ /* 0x000fe2000fffe03f */
[----:B------:R-:W-:Y:S11]  /*2c530*/  @!P1 BRA `(.L_x_1100) ;  /* 0x0000000000049947 */ /* 0x000ff60003800000 */
[----:B------:R-:W-:Y:S01]  /*2c540*/  BPT.TRAP 0x1 ;  /* 0x000000040000795c */ /* 0x000fe20000300000 */
.L_x_1100:
[----:B------:R-:W5:Y:S02]  /*2c550*/  SYNCS.PHASECHK.TRANS64.TRYWAIT P2, [UR4+0x60], R3 ;  /* 0x00006003ff0075a7 */ /* 0x000f640008040144 */
[----:B-----5:R-:W-:Y:S05]  /*2c560*/  @!P2 BRA `(.L_x_1101) ;  /* 0x00000024007ca947 */ /* 0x020fea0003800000 */
.L_x_1171:
        /* <DEDUP_REMOVED lines=13> */
.L_x_1104:
[----:B------:R-:W1:Y:S02]  /*2c640*/  LDC R2, c[0x0][0x800] ;  /* 0x00020000ff027b82 */ /* 0x000e640000000800 */
[----:B-1----:R1:W-:Y:S02]  /*2c650*/  SYNCS.ARRIVE.TRANS64.RED.A0TR RZ, [UR4+0x40], R2 ;  /* 0x00004002ffff79a7 */ /* 0x0023e40008300404 */
.L_x_1103:
[----:B------:R-:W-:Y:S05]  /*2c660*/  BSYNC B0 ;  /* 0x0000000000007941 */ /* 0x000fea0003800000 */
.L_x_1102:
[----:B------:R-:W-:Y:S05]  /*2c670*/  @!P1 BRA `(.L_x_1105) ;  /* 0x0000000000049947 */ /* 0x000fea0003800000 */
[----:B------:R-:W-:Y:S01]  /*2c680*/  BPT.TRAP 0x1 ;  /* 0x000000040000795c */ /* 0x000fe20000300000 */
.L_x_1105:
[----:B------:R-:W-:Y:S01]  /*2c690*/  SYNCS.ARRIVE.TRANS64.RED.A1T0 RZ, [UR15], RZ ;  /* 0x000000ffffff79a7 */ /* 0x000fe2000810040f */
[----:B------:R-:W-:Y:S05]  /*2c6a0*/  @!P1 BRA `(.L_x_1106) ;  /* 0x0000000000049947 */ /* 0x000fea0003800000 */
[----:B------:R-:W-:Y:S01]  /*2c6b0*/  BPT.TRAP 0x1 ;  /* 0x000000040000795c */ /* 0x000fe20000300000 */
.L_x_1106:
[----:B------:R-:W5:Y:S02]  /*2c6c0*/  SYNCS.PHASECHK.TRANS64.TRYWAIT P2, [UR4+0x68], R3 ;  /* 0x00006803ff0075a7 */ /* 0x000f640008040144 */
[----:B-----5:R-:W-:Y:S05]  /*2c6d0*/  @!P2 BRA `(.L_x_1107) ;  /* 0x000000240038a947 */ /* 0x020fea0003800000 */
.L_x_1172:
        /* <DEDUP_REMOVED lines=13> */
.L_x_1110:
[----:B------:R-:W1:Y:S02]  /*2c7b0*/  LDC R2, c[0x0][0x800] ;  /* 0x00020000ff027b82 */ /* 0x000e640000000800 */
[----:B-1----:R1:W-:Y:S02]  /*2c7c0*/  SYNCS.ARRIVE.TRANS64.RED.A0TR RZ, [UR4+0x48], R2 ;  /* 0x00004802ffff79a7 */ /* 0x0023e40008300404 */
.L_x_1109:
[----:B------:R-:W-:Y:S05]  /*2c7d0*/  BSYNC B0 ;  /* 0x0000000000007941 */ /* 0x000fea0003800000 */
.L_x_1108:
[----:B------:R-:W-:Y:S05]  /*2c7e0*/  @!P1 BRA `(.L_x_1111) ;  /* 0x0000000000049947 */ /* 0x000fea0003800000 */
[----:B------:R-:W-:Y:S01]  /*2c7f0*/  BPT.TRAP 0x1 ;  /* 0x000000040000795c */ /* 0x000fe20000300000 */
.L_x_1111:
[----:B------:R-:W5:Y:S01]  /*2c800*/  LDL.LU R15, [R1+0x208] ;  /* 0x00020800010f7983 */ /* 0x000f620000300800 */
[----:B------:R-:W-:Y:S03]  /*2c810*/  SYNCS.ARRIVE.TRANS64.RED.A1T0 RZ, [UR5], RZ ;  /* 0x000000ffffff79a7 */ /* 0x000fe60008100405 */
[----:B------:R-:W5:Y:S01]  /*2c820*/  LDL.LU R12, [R1+0x204] ;  /* 0x00020400010c7983 */ /* 0x000f620000300800 */
[----:B-1234-:R-:W-:Y:S02]  /*2c830*/  PRMT R4, RZ, 0x7610, R4 ;  /* 0x00007610ff047816 */ /* 0x01efe40000000004 */
[----:B------:R-:W-:Y:S02]  /*2c840*/  MOV R3, 0xffffffff ;  /* 0xffffffff00037802 */ /* 0x000fe40000000f00 */
[----:B------:R-:W-:Y:S02]  /*2c850*/  MOV R2, 0xffffffff ;  /* 0xffffffff00027802 */ /* 0x000fe40000000f00 */
[----:B------:R-:W-:-:S02]  /*2c860*/  MOV R10, 0xffffffff ;  /* 0xffffffff000a7802 */ /* 0x000fc40000000f00 */
[----:B-----5:R-:W-:-:S04]  /*2c870*/  IADD3 R12, P0, R12, UR54, RZ ;  /* 0x000000360c0c7c10 */ /* 0x020fc8000ff1e0ff */
[----:B------:R-:W-:Y:S01]  /*2c880*/  IADD3.X R15, R15, UR53, RZ, P0, !PT ;  /* 0x000000350f0f7c10 */ /* 0x000fe200087fe4ff */
[----:B------:R1:W-:Y:S01]  /*2c890*/  STL [R1+0x204], R12 ;  /* 0x0002040c01007387 */ /* 0x0003e20000100800 */
[----:B------:R-:W-:-:S03]  /*2c8a0*/  ISETP.GE.U32.AND P0, PT, R12, UR30, PT ;  /* 0x0000001e0c007c0c */ /* 0x000fc6000bf06070 */
[----:B------:R1:W-:Y:S01]  /*2c8b0*/  STL [R1+0x208], R15 ;  /* 0x0002080f01007387 */ /* 0x0003e20000100800 */
[----:B------:R-:W-:-:S13]  /*2c8c0*/  ISETP.GE.U32.AND.EX P0, PT, R15, UR31, PT, P0 ;  /* 0x0000001f0f007c0c */ /* 0x000fda000bf06100 */
[----:B-1----:R-:W-:Y:S05]  /*2c8d0*/  @P0 BRA `(.L_x_1112) ;  /* 0x0000000400580947 */ /* 0x002fea0003800000 */
[----:B------:R-:W1:Y:S01]  /*2c8e0*/  S2R R7, SR_CTAID.X ;  /* 0x0000000000077919 */ /* 0x000e620000002500 */
[----:B------:R-:W2:Y:S01]  /*2c8f0*/  LDC R13, c[0x0][0x904] ;  /* 0x00024100ff0d7b82 */ /* 0x000ea20000000800 */
[----:B------:R-:W-:Y:S01]  /*2c900*/  ULDC UR4, c[0x0][0x150] ;  /* 0x0000540000047ab9 */ /* 0x000fe20000000800 */
[----:B------:R-:W3:Y:S06]  /*2c910*/  S2R R2, SR_CTAID.Y ;  /* 0x0000000000027919 */ /* 0x000eec0000002600 */
[----:B------:R-:W4:Y:S08]  /*2c920*/  LDC R4, c[0x0][0x144] ;  /* 0x00005100ff047b82 */ /* 0x000f300000000800 */
[----:B------:R-:W5:Y:S08]  /*2c930*/  LDC R11, c[0x0][0x148] ;  /* 0x00005200ff0b7b82 */ /* 0x000f700000000800 */
[----:B------:R-:W4:Y:S01]  /*2c940*/  LDC.64 R8, c[0x0][0x8d0] ;  /* 0x00023400ff087b82 */ /* 0x000f220000000a00 */
[----:B--2---:R-:W-:-:S02]  /*2c950*/  ISETP.NE.AND P2, PT, R13, 0x1, PT ;  /* 0x000000010d00780c */ /* 0x004fc40003f45270 */
[----:B-1----:R-:W-:Y:S02]  /*2c960*/  I2FP.F32.U32 R3, R7 ;  /* 0x0000000700037245 */ /* 0x002fe40000201000 */
[----:B---3--:R-:W-:-:S03]  /*2c970*/  I2FP.F32.U32 R5, R2 ;  /* 0x0000000200057245 */ /* 0x008fc60000201000 */
[----:B------:R-:W-:Y:S01]  /*2c980*/  FMUL R3, R3, UR4 ;  /* 0x0000000403037c20 */ /* 0x000fe20008400000 */
[----:B------:R-:W-:Y:S02]  /*2c990*/  ULDC UR4, c[0x0][0x154] ;  /* 0x0000550000047ab9 */ /* 0x000fe40000000800 */
[----:B------:R-:W-:-:S03]  /*2c9a0*/  FMUL R10, R5, UR4 ;  /* 0x00000004050a7c20 */ /* 0x000fc60008400000 */
[----:B------:R-:W1:Y:S01]  /*2c9b0*/  F2I.U32.TRUNC.NTZ R3, R3 ;  /* 0x0000000300037305 */ /* 0x000e62000020f000 */
[----:B----4-:R-:W-:-:S07]  /*2c9c0*/  ISETP.NE.U32.AND P0, PT, R8, RZ, PT ;  /* 0x000000ff0800720c */ /* 0x010fce0003f05070 */
[----:B------:R-:W2:Y:S01]  /*2c9d0*/  F2I.U32.TRUNC.NTZ R10, R10 ;  /* 0x0000000a000a7305 */ /* 0x000ea2000020f000 */
[----:B------:R-:W-:Y:S01]  /*2c9e0*/  ISETP.NE.AND.EX P0, PT, R9, RZ, PT, P0 ;  /* 0x000000ff0900720c */ /* 0x000fe20003f05300 */
[----:B-1----:R-:W-:Y:S01]  /*2c9f0*/  IMAD.MOV R5, RZ, RZ, -R3 ;  /* 0x000000ffff057224 */ /* 0x002fe200078e0a03 */
[----:B------:R-:W-:-:S03]  /*2ca00*/  MOV R3, R15 ;  /* 0x0000000f00037202 */ /* 0x000fc60000000f00 */
[----:B------:R-:W-:Y:S01]  /*2ca10*/  IMAD R7, R4, R5, R7 ;  /* 0x0000000504077224 */ /* 0x000fe200078e0207 */
[----:B--2---:R-:W-:-:S05]  /*2ca20*/  IADD3 R4, -R10, RZ, RZ ;  /* 0x000000ff0a047210 */ /* 0x004fca0007ffe1ff */
[----:B-----5:R-:W-:Y:S01]  /*2ca30*/  @P2 IMAD R7, R11, R4, R2 ;  /* 0x000000040b072224 */ /* 0x020fe200078e0202 */
[----:B------:R-:W-:Y:S01]  /*2ca40*/  MOV R2, R12 ;  /* 0x0000000c00027202 */ /* 0x000fe20000000f00 */
[----:B------:R-:W1:Y:S01]  /*2ca50*/  LDC R11, c[0x0][0x8d8] ;  /* 0x00023600ff0b7b82 */ /* 0x000e620000000800 */
[----:B------:R-:W-:Y:S05]  /*2ca60*/  @!P0 BRA `(.L_x_1113) ;  /* 0x0000000000288947 */ /* 0x000fea0003800000 */
[----:B------:R-:W2:Y:S02]  /*2ca70*/  LDC R2, c[0x0][0x8dc] ;  /* 0x00023700ff027b82 */ /* 0x000ea40000000800 */
[----:B--2---:R-:W-:-:S04]  /*2ca80*/  IADD3 R3, P0, R12, R2, RZ ;  /* 0x000000020c037210 */ /* 0x004fc80007f1e0ff */
[----:B------:R-:W-:-:S05]  /*2ca90*/  IADD3.X R13, RZ, R15, RZ, P0, !PT ;  /* 0x0000000fff0d7210 */ /* 0x000fca00007fe4ff */
[----:B------:R-:W-:-:S04]  /*2caa0*/  IMAD.WIDE.U32 R4, R13, R8, RZ ;  /* 0x000000080d047225 */ /* 0x000fc800078e00ff */
[----:B------:R-:W-:-:S04]  /*2cab0*/  IMAD.WIDE.U32 R4, P0, R3, R9, R4 ;  /* 0x0000000903047225 */ /* 0x000fc80007800004 */
[----:B------:R-:W-:Y:S01]  /*2cac0*/  IMAD.WIDE.U32 R2, R3, R8, RZ ;  /* 0x0000000803027225 */ /* 0x000fe200078e00ff */
[----:B------:R-:W-:-:S04]  /*2cad0*/  MOV R2, R5 ;  /* 0x0000000500027202 */ /* 0x000fc80000000f00 */
[----:B------:R-:W-:Y:S02]  /*2cae0*/  IADD3 RZ, P1, R3, R4, RZ ;  /* 0x0000000403ff7210 */ /* 0x000fe40007f3e0ff */
[----:B------:R-:W-:-:S03]  /*2caf0*/  IADD3.X R3, RZ, RZ, RZ, P0, !PT ;  /* 0x000000ffff037210 */ /* 0x000fc600007fe4ff */
[----:B------:R-:W-:-:S08]  /*2cb00*/  IMAD.WIDE.U32.X R2, R13, R9, R2, P1 ;  /* 0x000000090d027225 */ /* 0x000fd000008e0402 */
.L_x_1113:
[----:B------:R-:W2:Y:S01]  /*2cb10*/  LDC.64 R4, c[0x0][0x8c8] ;  /* 0x00023200ff047b82 */ /* 0x000ea20000000a00 */
[-CC-:B-1----:R-:W-:Y:S02]  /*2cb20*/  SHF.R.U64 R10, R2, R11.reuse, R3.reuse ;  /* 0x0000000b020a7219 */ /* 0x182fe40000001203 */
[----:B------:R-:W-:Y:S01]  /*2cb30*/  SHF.R.U32.HI R11, RZ, R11, R3 ;  /* 0x0000000bff0b7219 */ /* 0x000fe20000011603 */
[----:B------:R-:W-:Y:S01]  /*2cb40*/  IMAD.MOV.U32 R3, RZ, RZ, R15 ;  /* 0x000000ffff037224 */ /* 0x000fe200078e000f */
[----:B------:R-:W-:-:S04]  /*2cb50*/  IADD3 R9, P0, RZ, -R10, RZ ;  /* 0x8000000aff097210 */ /* 0x000fc80007f1e0ff */
[----:B------:R-:W-:-:S05]  /*2cb60*/  IADD3.X R11, RZ, ~R11, RZ, P0, !PT ;  /* 0x8000000bff0b7210 */ /* 0x000fca00007fe4ff */
[----:B--2---:R-:W-:-:S04]  /*2cb70*/  IMAD R2, R11, R4, RZ ;  /* 0x000000040b027224 */ /* 0x004fc800078e02ff */
[C---:B------:R-:W-:Y:S01]  /*2cb80*/  IMAD R11, R9.reuse, R5, R2 ;  /* 0x00000005090b7224 */ /* 0x040fe200078e0202 */
[----:B------:R-:W-:Y:S01]  /*2cb90*/  MOV R2, R12 ;  /* 0x0000000c00027202 */ /* 0x000fe20000000f00 */
[----:B------:R-:W1:Y:S04]  /*2cba0*/  LDC R5, c[0x0][0x900] ;  /* 0x00024000ff057b82 */ /* 0x000e680000000800 */
[----:B------:R-:W-:-:S04]  /*2cbb0*/  IMAD.WIDE.U32 R2, R9, R4, R2 ;  /* 0x0000000409027225 */ /* 0x000fc800078e0002 */
[----:B------:R-:W2:Y:S01]  /*2cbc0*/  LDC.64 R8, c[0x0][0x8e8] ;  /* 0x00023a00ff087b82 */ /* 0x000ea20000000a00 */
[----:B------:R-:W-:-:S07]  /*2cbd0*/  IADD3 R3, R3, R11, RZ ;  /* 0x0000000b03037210 */ /* 0x000fce0007ffe0ff */
[----:B------:R-:W3:Y:S08]  /*2cbe0*/  LDC R12, c[0x0][0x8c0] ;  /* 0x00023000ff0c7b82 */ /* 0x000ef00000000800 */
[----:B------:R-:W4:Y:S01]  /*2cbf0*/  LDC R4, c[0x0][0x8b0] ;  /* 0x00022c00ff047b82 */ /* 0x000f220000000800 */
[----:B--2---:R-:W-:-:S04]  /*2cc00*/  ISETP.NE.U32.AND P0, PT, R8, RZ, PT ;  /* 0x000000ff0800720c */ /* 0x004fc80003f05070 */
[----:B------:R-:W-:Y:S02]  /*2cc10*/  ISETP.NE.AND.EX P0, PT, R9, RZ, PT, P0 ;  /* 0x000000ff0900720c */ /* 0x000fe40003f05300 */
[-CC-:B---3--:R-:W-:Y:S02]  /*2cc20*/  SHF.R.U64 R11, R2, R12.reuse, R3.reuse ;  /* 0x0000000c020b7219 */ /* 0x188fe40000001203 */
[----:B------:R-:W-:-:S04]  /*2cc30*/  SHF.R.U32.HI R3, RZ, R12, R3 ;  /* 0x0000000cff037219 */ /* 0x000fc80000011603 */
[-CC-:B----4-:R-:W-:Y:S02]  /*2cc40*/  SHF.R.U64 R12, R11, R4.reuse, R3.reuse ;  /* 0x000000040b0c7219 */ /* 0x190fe40000001203 */
[----:B------:R-:W-:-:S04]  /*2cc50*/  SHF.R.U32.HI R4, RZ, R4, R3 ;  /* 0x00000004ff047219 */ /* 0x000fc80000011603 */
[-CC-:B-1----:R-:W-:Y:S02]  /*2cc60*/  SHF.R.U64 R13, R12, R5.reuse, R4.reuse ;  /* 0x000000050c0d7219 */ /* 0x182fe40000001204 */
[----:B------:R-:W-:Y:S02]  /*2cc70*/  SHF.R.U32.HI R4, RZ, R5, R4 ;  /* 0x00000005ff047219 */ /* 0x000fe40000011604 */
[----:B------:R-:W-:Y:S02]  /*2cc80*/  MOV R2, R13 ;  /* 0x0000000d00027202 */ /* 0x000fe40000000f00 */
[----:B------:R-:W-:Y:S01]  /*2cc90*/  MOV R3, R4 ;  /* 0x0000000400037202 */ /* 0x000fe20000000f00 */
[----:B------:R-:W-:Y:S06]  /*2cca0*/  @!P0 BRA `(.L_x_1114) ;  /* 0x0000000000288947 */ /* 0x000fec0003800000 */
[----:B------:R-:W1:Y:S02]  /*2ccb0*/  LDC R2, c[0x0][0x8f4] ;  /* 0x00023d00ff027b82 */ /* 0x000e640000000800 */
[----:B-1----:R-:W-:-:S04]  /*2ccc0*/  IADD3 R3, P0, R13, R2, RZ ;  /* 0x000000020d037210 */ /* 0x002fc80007f1e0ff */
        /* <DEDUP_REMOVED lines=8> */
.L_x_1114:
[----:B------:R-:W1:Y:S08]  /*2cd50*/  LDC R4, c[0x0][0x8f0] ;  /* 0x00023c00ff047b82 */ /* 0x000e700000000800 */
[----:B------:R-:W2:Y:S08]  /*2cd60*/  LDC R5, c[0x0][0x8e0] ;  /* 0x00023800ff057b82 */ /* 0x000eb00000000800 */
[----:B------:R-:W3:Y:S01]  /*2cd70*/  LDC R9, c[0x0][0x8b8] ;  /* 0x00022e00ff097b82 */ /* 0x000ee20000000800 */
[----:B-1----:R-:W-:-:S07]  /*2cd80*/  SHF.R.U64 R4, R2, R4, R3 ;  /* 0x0000000402047219 */ /* 0x002fce0000001203 */
[----:B------:R-:W1:Y:S01]  /*2cd90*/  LDC R2, c[0x0][0x8a8] ;  /* 0x00022a00ff027b82 */ /* 0x000e620000000800 */
[----:B------:R-:W-:-:S05]  /*2cda0*/  LOP3.LUT R3, R12, R14, RZ, 0xc0, !PT ;  /* 0x0000000e0c037212 */ /* 0x000fca00078ec0ff */
[----:B------:R-:W-:Y:S01]  /*2cdb0*/  IMAD R8, R16, R4, R3 ;  /* 0x0000000410087224 */ /* 0x000fe200078e0203 */
[----:B------:R-:W-:-:S05]  /*2cdc0*/  IADD3 R4, -R4, RZ, RZ ;  /* 0x000000ff04047210 */ /* 0x000fca0007ffe1ff */
[----:B--2---:R-:W-:Y:S01]  /*2cdd0*/  IMAD R13, R4, R5, R13 ;  /* 0x00000005040d7224 */ /* 0x004fe200078e020d */
[----:B------:R-:W-:Y:S01]  /*2cde0*/  LOP3.LUT R4, R11, R17, RZ, 0xc0, !PT ;  /* 0x000000110b047212 */ /* 0x000fe200078ec0ff */
[----:B---3--:R-:W-:-:S04]  /*2cdf0*/  IMAD R7, R8, R9, R7 ;  /* 0x0000000908077224 */ /* 0x008fc800078e0207 */
[----:B-1----:R-:W-:-:S05]  /*2ce00*/  IMAD R4, R13, R2, R4 ;  /* 0x000000020d047224 */ /* 0x002fca00078e0204 */
[----:B------:R-:W-:Y:S02]  /*2ce10*/  SEL R2, R4, R7, !P2 ;  /* 0x0000000704027207 */ /* 0x000fe40005000000 */
[----:B------:R-:W-:Y:S02]  /*2ce20*/  SEL R3, R7, R4, !P2 ;  /* 0x0000000407037207 */ /* 0x000fe40005000000 */
[----:B------:R-:W-:-:S07]  /*2ce30*/  MOV R4, 0x1 ;  /* 0x0000000100047802 */ /* 0x000fce0000000f00 */
.L_x_1112:
[----:B------:R-:W-:-:S13]  /*2ce40*/  LOP3.LUT P0, RZ, R4, 0xff, RZ, 0xc0, !PT ;  /* 0x000000ff04ff7812 */ /* 0x000fda000780c0ff */
[----:B------:R-:W-:Y:S05]  /*2ce50*/  @P0 BRA `(.L_x_1115) ;  /* 0xffffffdc00e40947 */ /* 0x000fea000383ffff */
.L_x_1011:
[----:B------:R-:W-:-:S13]  /*2ce60*/  ELECT P0, URZ, PT ;  /* 0x00000000003f782f */ /* 0x000fda0003800000 */
[----:B------:R-:W-:Y:S05]  /*2ce70*/  @!P0 BRA `(.L_x_14) ;  /* 0x0000001000588947 */ /* 0x000fea0003800000 */
[----:B------:R-:W-:-:S06]  /*2ce80*/  ULOP3.LUT UR4, UR59, 0x2, URZ, 0xfc, !UPT ;  /* 0x000000023b047892 */ /* 0x000fcc000f8efc3f */
[----:B------:R-:W-:-:S05]  /*2ce90*/  IMAD.U32 R0, RZ, RZ, UR4 ;  /* 0x00000004ff007e24 */ /* 0x000fca000f8e00ff */
[----:B------:R-:W-:-:S13]  /*2cea0*/  ISETP.NE.AND P1, PT, R0, 0x3, PT ;  /* 0x000000030000780c */ /* 0x000fda0003f25270 */
[----:B------:R-:W-:Y:S05]  /*2ceb0*/  @!P1 BRA `(.L_x_1116) ;  /* 0x0000000000049947 */ /* 0x000fea0003800000 */
[----:B--2---:R-:W-:Y:S01]  /*2cec0*/  BPT.TRAP 0x1 ;  /* 0x000000040000795c */ /* 0x004fe20000300000 */
.L_x_1116:
[----:B------:R-:W-:Y:S02]  /*2ced0*/  MOV R0, 0x400 ;  /* 0x0000040000007802 */ /* 0x000fe40000000f00 */
[----:B--2---:R-:W-:Y:S02]  /*2cee0*/  MOV R3, UR45 ;  /* 0x0000002d00037c02 */ /* 0x004fe40008000f00 */
[----:B------:R-:W-:Y:S02]  /*2cef0*/  MOV R2, 0x1 ;  /* 0x0000000100027802 */ /* 0x000fe40000000f00 */
[----:B------:R-:W-:Y:S02]  /*2cf00*/  LEA R0, R3, R0, 0x18 ;  /* 0x0000000003007211 */ /* 0x000fe400078ec0ff */
[----:B------:R-:W-:-:S04]  /*2cf10*/  SHF.L.U32 R3, R2, 0x1f, RZ ;  /* 0x0000001f02037819 */ /* 0x000fc800000006ff */
[----:B------:R-:W2:Y:S02]  /*2cf20*/  SYNCS.PHASECHK.TRANS64.TRYWAIT P0, [R0+URZ+0x50], R3 ;  /* 0x00005003000075a7 */ /* 0x000ea4000800017f */
[----:B--2---:R-:W-:Y:S05]  /*2cf30*/  @!P0 BRA `(.L_x_1117) ;  /* 0x0000001c00388947 */ /* 0x004fea0003800000 */
.L_x_1173:
[----:B------:R-:W-:Y:S05]  /*2cf40*/  @!P1 BRA `(.L_x_1118) ;  /* 0x0000000000049947 */ /* 0x000fea0003800000 */
[----:B------:R-:W-:Y:S01]  /*2cf50*/  BPT.TRAP 0x1 ;  /* 0x000000040000795c */ /* 0x000fe20000300000 */
.L_x_1118:
[----:B------:R-:W4:Y:S02]  /*2cf60*/  SYNCS.PHASECHK.TRANS64.TRYWAIT P0, [R0+URZ+0x58], R3 ;  /* 0x00005803000075a7 */ /* 0x000f24000800017f */
[----:B----4-:R-:W-:Y:S05]  /*2cf70*/  @!P0 BRA `(.L_x_1119) ;  /* 0x0000001c003c8947 */ /* 0x010fea0003800000 */
.L_x_1174:
[----:B------:R-:W-:Y:S05]  /*2cf80*/  @!P1 BRA `(.L_x_1120) ;  /* 0x0000000000049947 */ /* 0x000fea0003800000 */
[----:B------:R-:W-:Y:S01]  /*2cf90*/  BPT.TRAP 0x1 ;  /* 0x000000040000795c */ /* 0x000fe20000300000 */
.L_x_1120:
[----:B------:R-:W1:Y:S02]  /*2cfa0*/  SYNCS.PHASECHK.TRANS64.TRYWAIT P0, [R0+URZ+0x60], R3 ;  /* 0x00006003000075a7 */ /* 0x000e64000800017f */
[----:B-1----:R-:W-:Y:S05]  /*2cfb0*/  @!P0 BRA `(.L_x_1121) ;  /* 0x0000001c00408947 */ /* 0x002fea0003800000 */
.L_x_1175:
[----:B------:R-:W-:Y:S05]  /*2cfc0*/  @!P1 BRA `(.L_x_1122) ;  /* 0x0000000000049947 */ /* 0x000fea0003800000 */
[----:B------:R-:W-:Y:S01]  /*2cfd0*/  BPT.TRAP 0x1 ;  /* 0x000000040000795c */ /* 0x000fe20000300000 */
.L_x_1122:
[----:B--2-4-:R-:W-:-:S04]  /*2cfe0*/  MOV R3, 0x1 ;  /* 0x0000000100037802 */ /* 0x014fc80000000f00 */
[----:B------:R-:W-:-:S07]  /*2cff0*/  SHF.L.U32 R3, R3, 0x1f, RZ ;  /* 0x0000001f03037819 */ /* 0x000fce00000006ff */
.L_x_1123:
[----:B-1----:R1:W2:Y:S02]  /*2d000*/  SYNCS.PHASECHK.TRANS64.TRYWAIT P0, [R0+URZ+0x68], R3 ;  /* 0x00006803000075a7 */ /* 0x0022a4000800017f */
[----:B--2---:R-:W-:Y:S05]  /*2d010*/  @!P0 NANOSLEEP.SYNCS 0x989680 ;  /* 0x009896800000895d */ /* 0x004fea0003900000 */
[----:B------:R-:W2:Y:S02]  /*2d020*/  @!P0 SYNCS.PHASECHK.TRANS64 P0, [R0+URZ+0x68], R3 ;  /* 0x00006803000085a7 */ /* 0x000ea4000800007f */
[----:B--2---:R-:W-:Y:S05]  /*2d030*/  @P0 BRA `(.L_x_14) ;  /* 0x0000000c00e80947 */ /* 0x004fea0003800000 */
[----:B------:R-:W-:Y:S05]  /*2d040*/  BRA `(.L_x_1123) ;  /* 0xfffffffc00ec7947 */ /* 0x000fea000383ffff */
.L_x_1006:
[----:B------:R-:W-:Y:S02]  /*2d050*/  LOP3.LUT P0, RZ, R6, 0xff, RZ, 0xc0, !PT ;  /* 0x000000ff06ff7812 */ /* 0x000fe4000780c0ff */
[----:B------:R-:W-:Y:S02]  /*2d060*/  MOV R0, 0x1 ;  /* 0x0000000100007802 */ /* 0x000fe40000000f00 */
[----:B------:R-:W-:-:S09]  /*2d070*/  MOV R7, RZ ;  /* 0x000000ff00077202 */ /* 0x000fd20000000f00 */
[----:B------:R-:W-:Y:S05]  /*2d080*/  @!P0 BRA `(.L_x_1124) ;  /* 0x0000000c00408947 */ /* 0x000fea0003800000 */
[----:B------:R-:W1:Y:S01]  /*2d090*/  LDC R0, c[0x0][0x28c] ;  /* 0x0000a300ff007b82 */ /* 0x000e620000000800 */
[----:B------:R-:W-:Y:S01]  /*2d0a0*/  ULDC UR7, c[0x0][0x900] ;  /* 0x0002400000077ab9 */ /* 0x000fe20000000800 */
[----:B------:R-:W-:Y:S01]  /*2d0b0*/  UMOV UR8, 0xffffffff ;  /* 0xffffffff00087882 */ /* 0x000fe20000000000 */
[----:B------:R-:W-:Y:S01]  /*2d0c0*/  BSSY B0, `(.L_x_1124) ;  /* 0x00000cc000007945 */ /* 0x000fe20003800000 */
[----:B--2---:R-:W-:Y:S01]  /*2d0d0*/  USHF.L.U32 UR4, UR45, 0x7, URZ ;  /* 0x000000072d047899 */ /* 0x004fe2000800063f */
[----:B------:R-:W-:Y:S01]  /*2d0e0*/  MOV R9, 0x1 ;  /* 0x0000000100097802 */ /* 0x000fe20000000f00 */
[----:B------:R-:W-:Y:S01]  /*2d0f0*/  USHF.L.U32 UR5, UR45, 0xd, URZ ;  /* 0x0000000d2d057899 */ /* 0x000fe2000800063f */
[----:B------:R-:W-:Y:S01]  /*2d100*/  IMAD.MOV.U32 R7, RZ, RZ, RZ ;  /* 0x000000ffff077224 */ /* 0x000fe200078e00ff */
[----:B------:R-:W-:Y:S01]  /*2d110*/  USHF.L.U32 UR8, UR8, UR7, URZ ;  /* 0x0000000708087299 */ /* 0x000fe2000800063f */
[----:B------:R-:W-:Y:S01]  /*2d120*/  ULDC UR6, c[0x0][0x8a8] ;  /* 0x00022a0000067ab9 */ /* 0x000fe20000000800 */
[----:B------:R-:W-:Y:S01]  /*2d130*/  UMOV UR9, 0x1 ;  /* 0x0000000100097882 */ /* 0x000fe20000000000 */
[----:B------:R-:W-:-:S02]  /*2d140*/  ULOP3.LUT UR21, UR37, 0x2, URZ, 0xfc, !UPT ;  /* 0x0000000225157892 */ /* 0x000fc4000f8efc3f */
[----:B------:R-:W-:Y:S02]  /*2d150*/  ULOP3.LUT UR4, UR4, 0x80, URZ, 0xc0, !UPT ;  /* 0x0000008004047892 */ /* 0x000fe4000f8ec03f */
[----:B------:R-:W-:Y:S02]  /*2d160*/  ULOP3.LUT UR5, UR5, 0x2000, URZ, 0xc0, !UPT ;  /* 0x0000200005057892 */ /* 0x000fe4000f8ec03f */
[----:B------:R-:W-:Y:S02]  /*2d170*/  UIADD3 UR6, UR6, -0x1, URZ ;  /* 0xffffffff06067890 */ /* 0x000fe4000fffe03f */
[----:B------:R-:W-:Y:S02]  /*2d180*/  USHF.L.U32 UR7, UR9, UR7, URZ ;  /* 0x0000000709077299 */ /* 0x000fe4000800063f */
[----:B------:R-:W-:Y:S01]  /*2d190*/  ULOP3.LUT UR13, URZ, UR8, URZ, 0x33, !UPT ;  /* 0x000000083f0d7292 */ /* 0x000fe2000f8e333f */
[----:B-1----:R-:W-:Y:S01]  /*2d1a0*/  IADD3 R0, R0, 0x3f, RZ ;  /* 0x0000003f00007810 */ /* 0x002fe20007ffe0ff */
[----:B------:R-:W-:-:S03]  /*2d1b0*/  ULDC.64 UR22, c[0x0][0x198] ;  /* 0x0000660000167ab9 */ /* 0x000fc60000000a00 */
[----:B------:R-:W-:-:S04]  /*2d1c0*/  SHF.R.S32.HI R5, RZ, 0x1f, R0 ;  /* 0x0000001fff057819 */ /* 0x000fc80000011400 */
[----:B------:R-:W-:Y:S02]  /*2d1d0*/  LEA.HI R5, R5, R0, RZ, 0x6 ;  /* 0x0000000005057211 */ /* 0x000fe400078f30ff */
[----:B------:R-:W-:Y:S02]  /*2d1e0*/  MOV R0, 0x1 ;  /* 0x0000000100007802 */ /* 0x000fe40000000f00 */
[----:B------:R-:W-:-:S04]  /*2d1f0*/  SHF.R.S32.HI R6, RZ, 0x6, R5 ;  /* 0x00000006ff067819 */ /* 0x000fc80000011405 */
[----:B------:R-:W-:-:S07]  /*2d200*/  IADD3 R16, R6, 0x1, RZ ;  /* 0x0000000106107810 */ /* 0x000fce0007ffe0ff */
.L_x_1135:
[----:B------:R-:W-:-:S03]  /*2d210*/  UMOV UR8, 0xffffffff ;  /* 0xffffffff00087882 */ /* 0x000fc60000000000 */
[----:B------:R-:W-:Y:S05]  /*2d220*/  BRA.DIV UR8, `(.L_x_1125) ;  /* 0x0000001a08b87947 */ /* 0x000fea000b800000 */
[----:B------:R-:W-:-:S13]  /*2d230*/  ELECT P6, URZ, PT ;  /* 0x00000000003f782f */ /* 0x000fda00038c0000 */
.L_x_1178:
[----:B------:R-:W1:Y:S01]  /*2d240*/  LDC R4, c[0x0][0x28c] ;  /* 0x0000a300ff047b82 */ /* 0x000e620000000800 */
[----:B------:R-:W-:Y:S01]  /*2d250*/  BSSY B1, `(.L_x_1126) ;  /* 0x000003a000017945 */ /* 0x000fe20003800000 */
[----:B-1----:R-:W-:-:S13]  /*2d260*/  ISETP.LT.OR P6, PT, R4, 0x1, !P6 ;  /* 0x000000010400780c */ /* 0x002fda00077c1670 */
[----:B------:R-:W-:Y:S05]  /*2d270*/  @P6 BRA `(.L_x_1127) ;  /* 0x0000000000dc6947 */ /* 0x000fea0003800000 */
[----:B------:R-:W-:Y:S02]  /*2d280*/  SHF.L.U32 R5, R3, 0x8, RZ ;  /* 0x0000000803057819 */ /* 0x000fe400000006ff */
[----:B------:R-:W-:Y:S02]  /*2d290*/  LEA R2, R2, UR4, 0x8 ;  /* 0x0000000402027c11 */ /* 0x000fe4000f8e40ff */
[----:B------:R-:W-:Y:S02]  /*2d2a0*/  MOV R14, RZ ;  /* 0x000000ff000e7202 */ /* 0x000fe40000000f00 */
[----:B------:R-:W-:Y:S02]  /*2d2b0*/  MOV R4, R16 ;  /* 0x0000001000047202 */ /* 0x000fe40000000f00 */
[----:B------:R-:W-:Y:S02]  /*2d2c0*/  MOV R3, R0 ;  /* 0x0000000000037202 */ /* 0x000fe40000000f00 */
[----:B------:R-:W-:-:S07]  /*2d2d0*/  MOV R8, R7 ;  /* 0x0000000700087202 */ /* 0x000fce0000000f00 */
.L_x_1130:
[----:B------:R-:W1:Y:S01]  /*2d2e0*/  S2R R12, SR_CgaCtaId ;  /* 0x00000000000c7919 */ /* 0x000e620000008800 */
[----:B------:R-:W-:Y:S01]  /*2d2f0*/  MOV R13, 0x400 ;  /* 0x00000400000d7802 */ /* 0x000fe20000000f00 */
[----:B------:R-:W2:Y:S03]  /*2d300*/  S2R R15, SR_TID.X ;  /* 0x00000000000f7919 */ /* 0x000ea60000002100 */
[----:B-1----:R-:W-:Y:S02]  /*2d310*/  LEA R13, R12, R13, 0x18 ;  /* 0x0000000d0c0d7211 */ /* 0x002fe400078ec0ff */
[----:B------:R-:W-:Y:S02]  /*2d320*/  SHF.L.U32 R12, R3, 0x1f, RZ ;  /* 0x0000001f030c7819 */ /* 0x000fe400000006ff */
[----:B------:R-:W-:Y:S02]  /*2d330*/  LEA R11, R8, R13, 0x3 ;  /* 0x0000000d080b7211 */ /* 0x000fe400078e18ff */
[----:B--2---:R-:W-:-:S02]  /*2d340*/  LOP3.LUT P1, RZ, R15, 0x7f, RZ, 0xc0, !PT ;  /* 0x0000007f0fff7812 */ /* 0x004fc4000782c0ff */
[----:B------:R-:W1:Y:S02]  /*2d350*/  SYNCS.PHASECHK.TRANS64.TRYWAIT P0, [R11+URZ+0x18], R12 ;  /* 0x0000180c0b0075a7 */ /* 0x000e64000800017f */
[----:B-1----:R-:W-:Y:S09]  /*2d360*/  @!P0 BRA `(.L_x_1128) ;  /* 0x0000001800888947 */ /* 0x002ff20003800000 */
.L_x_1179:
[----:B-1----:R-:W1:Y:S01]  /*2d370*/  @!P1 LDC R12, c[0x0][0x500] ;  /* 0x00014000ff0c9b82 */ /* 0x002e620000000800 */
[----:B------:R-:W-:-:S04]  /*2d380*/  UPRMT UR8, UR21, 0x9910, URZ ;  /* 0x0000991015087896 */ /* 0x000fc8000800003f */
[----:B------:R-:W-:-:S06]  /*2d390*/  UISETP.NE.AND UP0, UPT, UR8, 0x2, UPT ;  /* 0x000000020800788c */ /* 0x000fcc000bf05270 */
[----:B------:R-:W-:Y:S01]  /*2d3a0*/  PLOP3.LUT P0, PT, PT, PT, UP0, 0x80, 0x0 ;  /* 0x000000000000781c */ /* 0x000fe20003f0f008 */
[----:B-1----:R1:W-:-:S12]  /*2d3b0*/  @!P1 SYNCS.ARRIVE.TRANS64 RZ, [R11+URZ], R12 ;  /* 0x0000000c0bff99a7 */ /* 0x0023d8000800003f */
[----:B------:R-:W-:Y:S05]  /*2d3c0*/  @P0 BRA `(.L_x_1129) ;  /* 0x0000000000040947 */ /* 0x000fea0003800000 */
[----:B------:R-:W-:Y:S01]  /*2d3d0*/  BPT.TRAP 0x1 ;  /* 0x000000040000795c */ /* 0x000fe20000300000 */
.L_x_1129:
[----:B-1----:R-:W-:Y:S01]  /*2d3e0*/  LEA R12, R8, R13, 0xf ;  /* 0x0000000d080c7211 */ /* 0x002fe200078e78ff */
[----:B------:R-:W-:Y:S01]  /*2d3f0*/  UIADD3 UR14, UP0, UR22, 0xf0, URZ ;  /* 0x000000f0160e7890 */ /* 0x000fe2000ff1e03f */
[----:B------:R-:W-:Y:S01]  /*2d400*/  R2UR UR19, R5 ;  /* 0x00000000051372ca */ /* 0x000fe200000e0000 */
[----:B------:R-:W-:Y:S01]  /*2d410*/  UIADD3 UR24, UP1, UR22, 0x1f0, URZ ;  /* 0x000001f016187890 */ /* 0x000fe2000ff3e03f */
[----:B------:R-:W-:Y:S01]  /*2d420*/  R2UR UR8, R12 ;  /* 0x000000000c0872ca */ /* 0x000fe200000e0000 */
[----:B------:R-:W-:Y:S01]  /*2d430*/  UIADD3.X UR15, URZ, UR23, URZ, UP0, !UPT ;  /* 0x000000173f0f7290 */ /* 0x000fe200087fe43f */
[----:B------:R-:W-:Y:S01]  /*2d440*/  LEA R12, R8, UR5, 0xe ;  /* 0x00000005080c7c11 */ /* 0x000fe2000f8e70ff */
[----:B------:R-:W-:Y:S01]  /*2d450*/  UIADD3.X UR25, URZ, UR23, URZ, UP1, !UPT ;  /* 0x000000173f197290 */ /* 0x000fe20008ffe43f */
[----:B------:R-:W-:Y:S01]  /*2d460*/  R2UR UR9, R11 ;  /* 0x000000000b0972ca */ /* 0x000fe200000e0000 */
[----:B------:R-:W-:Y:S01]  /*2d470*/  UMOV UR16, 0x0 ;  /* 0x0000000000107882 */ /* 0x000fe20000000000 */
[----:B------:R-:W-:Y:S01]  /*2d480*/  R2UR UR10, R14 ;  /* 0x000000000e0a72ca */ /* 0x000fe200000e0000 */
[----:B------:R-:W-:Y:S01]  /*2d490*/  IMAD R12, R12, 0x2, R13 ;  /* 0x000000020c0c7824 */ /* 0x000fe200078e020d */
[----:B------:R-:W-:Y:S01]  /*2d4a0*/  R2UR UR12, R10 ;  /* 0x000000000a0c72ca */ /* 0x000fe200000e0000 */
[----:B------:R-:W-:Y:S01]  /*2d4b0*/  UMOV UR17, 0x10000000 ;  /* 0x1000000000117882 */ /* 0x000fe20000000000 */
[----:B------:R-:W-:Y:S01]  /*2d4c0*/  IADD3 R4, R4, -0x1, RZ ;  /* 0xffffffff04047810 */ /* 0x000fe20007ffe0ff */
[----:B------:R-:W-:Y:S01]  /*2d4d0*/  UMOV UR26, 0x30000 ;  /* 0x00030000001a7882 */ /* 0x000fe20000000000 */
[----:B------:R-:W-:Y:S01]  /*2d4e0*/  R2UR UR11, R12 ;  /* 0x000000000c0b72ca */ /* 0x000fe200000e0000 */
[----:B------:R-:W-:Y:S01]  /*2d4f0*/  UIADD3 UR8, UR8, 0x8400, URZ ;  /* 0x0000840008087890 */ /* 0x000fe2000fffe03f */
[----:B------:R-:W-:-:S02]  /*2d500*/  R2UR UR20, R2 ;  /* 0x00000000021472ca */ /* 0x000fc400000e0000 */
[----:B------:R-:W-:Y:S02]  /*2d510*/  ISETP.GT.AND P1, PT, R4, 0x1, PT ;  /* 0x000000010400780c */ /* 0x000fe40003f24270 */
[----:B------:R-:W-:Y:S02]  /*2d520*/  IADD3 R8, R8, 0x1, RZ ;  /* 0x0000000108087810 */ /* 0x000fe40007ffe0ff */
[----:B------:R-:W-:Y:S02]  /*2d530*/  IADD3 R14, R14, 0x40, RZ ;  /* 0x000000400e0e7810 */ /* 0x000fe40007ffe0ff */
[----:B------:R-:W-:-:S03]  /*2d540*/  ISETP.NE.AND P0, PT, R8, 0x3, PT ;  /* 0x000000030800780c */ /* 0x000fc60003f05270 */
[----:B------:R-:W-:Y:S01]  /*2d550*/  UIADD3 UR18, UR11, 0x20400, URZ ;  /* 0x000204000b127890 */ /* 0x000fe2000fffe03f */
[----:B------:R-:W-:Y:S02]  /*2d560*/  SEL R12, RZ, 0x1, P0 ;  /* 0x00000001ff0c7807 */ /* 0x000fe40000000000 */
[----:B------:R-:W-:Y:S01]  /*2d570*/  UMOV UR11, UR19 ;  /* 0x00000013000b7c82 */ /* 0x000fe20008000000 */
[----:B------:R-:W-:Y:S01]  /*2d580*/  SEL R8, R8, RZ, P0 ;  /* 0x000000ff08087207 */ /* 0x000fe20000000000 */
[----:B------:R1:W-:Y:S01]  /*2d590*/  UTMALDG.3D [UR8], [UR14], desc[UR16] ;  /* 0x000010080e0075b4 */ /* 0x0003e20008011000 */
[----:B------:R-:W-:Y:S01]  /*2d5a0*/  LOP3.LUT R3, R3, R12, RZ, 0x3c, !PT ;  /* 0x0000000c03037212 */ /* 0x000fe200078e3cff */
[----:B-1----:R-:W-:Y:S01]  /*2d5b0*/  UMOV UR8, UR18 ;  /* 0x0000001200087c82 */ /* 0x002fe20008000000 */
[----:B------:R-:W-:Y:S02]  /*2d5c0*/  UMOV UR11, UR20 ;  /* 0x00000014000b7c82 */ /* 0x000fe40008000000 */
[----:B------:R1:W-:Y:S02]  /*2d5d0*/  UTMALDG.3D.MULTICAST [UR8], [UR24], UR26, desc[UR16] ;  /* 0x00001008180073b4 */ /* 0x0003e4000801181a */
[----:B-1----:R-:W-:Y:S05]  /*2d5e0*/  @P1 BRA `(.L_x_1130) ;  /* 0xfffffffc003c1947 */ /* 0x002fea000383ffff */
.L_x_1127:
[----:B------:R-:W-:Y:S05]  /*2d5f0*/  BSYNC B1 ;  /* 0x0000000000017941 */ /* 0x000fea0003800000 */
.L_x_1126:
[----:B------:R-:W2:Y:S01]  /*2d600*/  LDL.LU R13, [R1+0x208] ;  /* 0x00020800010d7983 */ /* 0x000ea20000300800 */
[----:B------:R-:W-:Y:S01]  /*2d610*/  LOP3.LUT P0, RZ, R9, 0xff, RZ, 0xc0, !PT ;  /* 0x000000ff09ff7812 */ /* 0x000fe2000780c0ff */
[----:B------:R-:W-:Y:S02]  /*2d620*/  ULDC.64 UR8, c[0x0][0x8f8] ;  /* 0x00023e0000087ab9 */ /* 0x000fe40000000a00 */
[----:B------:R-:W3:Y:S01]  /*2d630*/  LDL.LU R12, [R1+0x204] ;  /* 0x00020400010c7983 */ /* 0x000ee20000300800 */
[C---:B------:R-:W-:Y:S01]  /*2d640*/  IADD3 R4, R6.reuse, R7, RZ ;  /* 0x0000000706047210 */ /* 0x040fe20007ffe0ff */
[----:B------:R-:W-:Y:S01]  /*2d650*/  BSSY B1, `(.L_x_1131) ;  /* 0x0000070000017945 */ /* 0x000fe20003800000 */
[----:B------:R-:W-:Y:S02]  /*2d660*/  ISETP.GE.U32.AND P1, PT, R6, 0x3, PT ;  /* 0x000000030600780c */ /* 0x000fe40003f26070 */
[----:B------:R-:W-:Y:S02]  /*2d670*/  MOV R10, 0xffffffff ;  /* 0xffffffff000a7802 */ /* 0x000fe40000000f00 */
[----:B------:R-:W-:-:S03]  /*2d680*/  PRMT R9, RZ, 0x7610, R9 ;  /* 0x00007610ff097816 */ /* 0x000fc60000000009 */
[----:B------:R-:W1:Y:S01]  /*2d690*/  @P0 S2R R3, SR_CgaCtaId ;  /* 0x0000000000030919 */ /* 0x000e620000008800 */
[----:B------:R-:W-:-:S04]  /*2d6a0*/  @P0 MOV R2, 0x400 ;  /* 0x0000040000020802 */ /* 0x000fc80000000f00 */
[----:B-1----:R-:W-:-:S04]  /*2d6b0*/  @P0 LEA R2, R3, R2, 0x18 ;  /* 0x0000000203020211 */ /* 0x002fc800078ec0ff */
[----:B------:R1:W-:Y:S01]  /*2d6c0*/  @P0 SYNCS.ARRIVE.TRANS64.A1T0 RZ, [R2+URZ+0x78], RZ ;  /* 0x000078ff02ff09a7 */ /* 0x0003e2000810003f */
[----:B------:R-:W-:-:S04]  /*2d6d0*/  ISETP.GT.U32.AND P0, PT, R4, 0x2, PT ;  /* 0x000000020400780c */ /* 0x000fc80003f04070 */
[----:B------:R-:W-:Y:S01]  /*2d6e0*/  ISETP.LT.U32.AND P0, PT, R6, 0x3, P0 ;  /* 0x000000030600780c */ /* 0x000fe20000701070 */
[----:B-1----:R-:W-:Y:S01]  /*2d6f0*/  IMAD.WIDE.U32 R2, R4, -0x55555555, RZ ;  /* 0xaaaaaaab04027825 */ /* 0x002fe200078e00ff */
[----:B------:R-:W-:-:S04]  /*2d700*/  MOV R2, 0xffffffff ;  /* 0xffffffff00027802 */ /* 0x000fc80000000f00 */
[----:B------:R-:W-:Y:S02]  /*2d710*/  SHF.R.U32.HI R5, RZ, 0x1, R3 ;  /* 0x00000001ff057819 */ /* 0x000fe40000011603 */
[----:B------:R-:W-:-:S03]  /*2d720*/  SEL R3, RZ, 0x1, !P0 ;  /* 0x00000001ff037807 */ /* 0x000fc60004000000 */
[--C-:B------:R-:W-:Y:S01]  /*2d730*/  IMAD R7, R5, -0x3, R4.reuse ;  /* 0xfffffffd05077824 */ /* 0x100fe200078e0204 */
[----:B------:R-:W-:Y:S02]  /*2d740*/  LOP3.LUT R0, R0, R3, RZ, 0x3c, !PT ;  /* 0x0000000300007212 */ /* 0x000fe400078e3cff */
[----:B------:R-:W-:Y:S02]  /*2d750*/  MOV R3, 0xffffffff ;  /* 0xffffffff00037802 */ /* 0x000fe40000000f00 */
[----:B------:R-:W-:Y:S02]  /*2d760*/  @P1 LOP3.LUT R0, R0, 0x1, R5, 0x78, !PT ;  /* 0x0000000100001812 */ /* 0x000fe400078e7805 */
[----:B------:R-:W-:Y:S02]  /*2d770*/  PRMT R4, RZ, 0x7610, R4 ;  /* 0x00007610ff047816 */ /* 0x000fe40000000004 */
[----:B---3--:R-:W-:-:S04]  /*2d780*/  IADD3 R12, P0, R12, UR54, RZ ;  /* 0x000000360c0c7c10 */ /* 0x008fc8000ff1e0ff */
[----:B--2---:R-:W-:Y:S01]  /*2d790*/  IADD3.X R13, R13, UR53, RZ, P0, !PT ;  /* 0x000000350d0d7c10 */ /* 0x004fe200087fe4ff */
        /* <DEDUP_REMOVED lines=8> */
[----:B------:R-:W-:Y:S01]  /*2d820*/  ULDC UR11, c[0x0][0x8d8] ;  /* 0x00023600000b7ab9 */ /* 0x000fe20000000800 */
[----:B------:R-:W3:Y:S05]  /*2d830*/  S2R R2, SR_CTAID.Y ;  /* 0x0000000000027919 */ /* 0x000eea0000002600 */
[----:B------:R-:W4:Y:S08]  /*2d840*/  LDC R5, c[0x0][0x144] ;  /* 0x00005100ff057b82 */ /* 0x000f300000000800 */
[----:B------:R-:W5:Y:S01]  /*2d850*/  LDC R11, c[0x0][0x148] ;  /* 0x00005200ff0b7b82 */ /* 0x000f620000000800 */
[----:B--2---:R-:W-:-:S02]  /*2d860*/  ISETP.NE.AND P2, PT, R15, 0x1, PT ;  /* 0x000000010f00780c */ /* 0x004fc40003f45270 */
[----:B-1----:R-:W-:Y:S02]  /*2d870*/  I2FP.F32.U32 R3, R8 ;  /* 0x0000000800037245 */ /* 0x002fe40000201000 */
[----:B---3--:R-:W-:-:S03]  /*2d880*/  I2FP.F32.U32 R4, R2 ;  /* 0x0000000200047245 */ /* 0x008fc60000201000 */
[----:B------:R-:W-:Y:S01]  /*2d890*/  FMUL R3, R3, UR8 ;  /* 0x0000000803037c20 */ /* 0x000fe20008400000 */
[----:B------:R-:W-:Y:S02]  /*2d8a0*/  ULDC UR8, c[0x0][0x154] ;  /* 0x0000550000087ab9 */ /* 0x000fe40000000800 */
[----:B------:R-:W-:Y:S01]  /*2d8b0*/  FMUL R10, R4, UR8 ;  /* 0x00000008040a7c20 */ /* 0x000fe20008400000 */
[----:B------:R-:W-:Y:S02]  /*2d8c0*/  ULDC.64 UR8, c[0x0][0x8d0] ;  /* 0x0002340000087ab9 */ /* 0x000fe40000000a00 */
[----:B------:R-:W1:Y:S01]  /*2d8d0*/  F2I.U32.TRUNC.NTZ R3, R3 ;  /* 0x0000000300037305 */ /* 0x000e62000020f000 */
[----:B------:R-:W-:-:S04]  /*2d8e0*/  ISETP.NE.U32.AND P0, PT, RZ, UR8, PT ;  /* 0x00000008ff007c0c */ /* 0x000fc8000bf05070 */
[----:B------:R-:W-:-:S03]  /*2d8f0*/  ISETP.NE.AND.EX P0, PT, RZ, UR9, PT, P0 ;  /* 0x00000009ff007c0c */ /* 0x000fc6000bf05300 */
[----:B------:R-:W2:Y:S01]  /*2d900*/  F2I.U32.TRUNC.NTZ R10, R10 ;  /* 0x0000000a000a7305 */ /* 0x000ea2000020f000 */
[----:B-1----:R-:W-:Y:S02]  /*2d910*/  IADD3 R4, -R3, RZ, RZ ;  /* 0x000000ff03047210 */ /* 0x002fe40007ffe1ff */
[----:B------:R-:W-:-:S03]  /*2d920*/  MOV R3, R13 ;  /* 0x0000000d00037202 */ /* 0x000fc60000000f00 */
[----:B----4-:R-:W-:Y:S02]  /*2d930*/  IMAD R8, R5, R4, R8 ;  /* 0x0000000405087224 */ /* 0x010fe400078e0208 */
[----:B--2---:R-:W-:-:S04]  /*2d940*/  IMAD.MOV R4, RZ, RZ, -R10 ;  /* 0x000000ffff047224 */ /* 0x004fc800078e0a0a */
[----:B-----5:R-:W-:Y:S01]  /*2d950*/  @P2 IMAD R8, R11, R4, R2 ;  /* 0x000000040b082224 */ /* 0x020fe200078e0202 */
[----:B------:R-:W-:Y:S01]  /*2d960*/  MOV R2, R12 ;  /* 0x0000000c00027202 */ /* 0x000fe20000000f00 */
[----:B------:R-:W-:Y:S06]  /*2d970*/  @!P0 BRA `(.L_x_1133) ;  /* 0x0000000000288947 */ /* 0x000fec0003800000 */
[----:B------:R-:W-:Y:S02]  /*2d980*/  ULDC UR10, c[0x0][0x8dc] ;  /* 0x00023700000a7ab9 */ /* 0x000fe40000000800 */
[----:B------:R-:W-:-:S04]  /*2d990*/  IADD3 R3, P0, R12, UR10, RZ ;  /* 0x0000000a0c037c10 */ /* 0x000fc8000ff1e0ff */
[----:B------:R-:W-:-:S05]  /*2d9a0*/  IADD3.X R11, RZ, R13, RZ, P0, !PT ;  /* 0x0000000dff0b7210 */ /* 0x000fca00007fe4ff */
[----:B------:R-:W-:-:S04]  /*2d9b0*/  IMAD.WIDE.U32 R4, R11, UR8, RZ ;  /* 0x000000080b047c25 */ /* 0x000fc8000f8e00ff */
[----:B------:R-:W-:-:S04]  /*2d9c0*/  IMAD.WIDE.U32 R4, P0, R3, UR9, R4 ;  /* 0x0000000903047c25 */ /* 0x000fc8000f800004 */
[----:B------:R-:W-:Y:S01]  /*2d9d0*/  IMAD.WIDE.U32 R2, R3, UR8, RZ ;  /* 0x0000000803027c25 */ /* 0x000fe2000f8e00ff */
[----:B------:R-:W-:-:S04]  /*2d9e0*/  MOV R2, R5 ;  /* 0x0000000500027202 */ /* 0x000fc80000000f00 */
[----:B------:R-:W-:Y:S02]  /*2d9f0*/  IADD3 RZ, P1, R3, R4, RZ ;  /* 0x0000000403ff7210 */ /* 0x000fe40007f3e0ff */
[----:B------:R-:W-:-:S03]  /*2da00*/  IADD3.X R3, RZ, RZ, RZ, P0, !PT ;  /* 0x000000ffff037210 */ /* 0x000fc600007fe4ff */
[----:B------:R-:W-:-:S08]  /*2da10*/  IMAD.WIDE.U32.X R2, R11, UR9, R2, P1 ;  /* 0x000000090b027c25 */ /* 0x000fd000088e0402 */
.L_x_1133:
[--C-:B------:R-:W-:Y:S01]  /*2da20*/  SHF.R.U64 R10, R2, UR11, R3.reuse ;  /* 0x0000000b020a7c19 */ /* 0x100fe20008001203 */
[----:B------:R-:W-:Y:S01]  /*2da30*/  ULDC.64 UR8, c[0x0][0x8c8] ;  /* 0x0002320000087ab9 */ /* 0x000fe20000000a00 */
[----:B------:R-:W-:Y:S01]  /*2da40*/  SHF.R.U32.HI R2, RZ, UR11, R3 ;  /* 0x0000000bff027c19 */ /* 0x000fe20008011603 */
[----:B------:R-:W-:Y:S01]  /*2da50*/  ULDC.64 UR10, c[0x0][0x8e8] ;  /* 0x00023a00000a7ab9 */ /* 0x000fe20000000a00 */
[----:B------:R-:W-:Y:S02]  /*2da60*/  IADD3 R11, P0, RZ, -R10, RZ ;  /* 0x8000000aff0b7210 */ /* 0x000fe40007f1e0ff */
[----:B------:R-:W-:Y:S02]  /*2da70*/  MOV R3, R13 ;  /* 0x0000000d00037202 */ /* 0x000fe40000000f00 */
[----:B------:R-:W-:Y:S02]  /*2da80*/  IADD3.X R2, RZ, ~R2, RZ, P0, !PT ;  /* 0x80000002ff027210 */ /* 0x000fe400007fe4ff */
[----:B------:R-:W-:-:S03]  /*2da90*/  ISETP.NE.U32.AND P0, PT, RZ, UR10, PT ;  /* 0x0000000aff007c0c */ /* 0x000fc6000bf05070 */
[----:B------:R-:W-:Y:S01]  /*2daa0*/  IMAD R2, R2, UR8, RZ ;  /* 0x0000000802027c24 */ /* 0x000fe2000f8e02ff */
[----:B------:R-:W-:-:S03]  /*2dab0*/  ISETP.NE.AND.EX P0, PT, RZ, UR11, PT, P0 ;  /* 0x0000000bff007c0c */ /* 0x000fc6000bf05300 */
[----:B------:R-:W-:Y:S01]  /*2dac0*/  IMAD R5, R11, UR9, R2 ;  /* 0x000000090b057c24 */ /* 0x000fe2000f8e0202 */
[----:B------:R-:W-:-:S05]  /*2dad0*/  MOV R2, R12 ;  /* 0x0000000c00027202 */ /* 0x000fca0000000f00 */
[----:B------:R-:W-:Y:S01]  /*2dae0*/  IMAD.WIDE.U32 R2, R11, UR8, R2 ;  /* 0x000000080b027c25 */ /* 0x000fe2000f8e0002 */
[----:B------:R-:W-:-:S03]  /*2daf0*/  ULDC UR8, c[0x0][0x8c0] ;  /* 0x0002300000087ab9 */ /* 0x000fc60000000800 */
[----:B------:R-:W-:-:S05]  /*2db00*/  IMAD.IADD R3, R3, 0x1, R5 ;  /* 0x0000000103037824 */ /* 0x000fca00078e0205 */
[--C-:B------:R-:W-:Y:S02]  /*2db10*/  SHF.R.U64 R11, R2, UR8, R3.reuse ;  /* 0x00000008020b7c19 */ /* 0x100fe40008001203 */
[----:B------:R-:W-:Y:S01]  /*2db20*/  SHF.R.U32.HI R2, RZ, UR8, R3 ;  /* 0x00000008ff027c19 */ /* 0x000fe20008011603 */
[----:B------:R-:W-:-:S03]  /*2db30*/  ULDC UR8, c[0x0][0x8b0] ;  /* 0x00022c0000087ab9 */ /* 0x000fc60000000800 */
[--C-:B------:R-:W-:Y:S02]  /*2db40*/  SHF.R.U64 R12, R11, UR8, R2.reuse ;  /* 0x000000080b0c7c19 */ /* 0x100fe40008001202 */
[----:B------:R-:W-:Y:S01]  /*2db50*/  SHF.R.U32.HI R3, RZ, UR8, R2 ;  /* 0x00000008ff037c19 */ /* 0x000fe20008011602 */
[----:B------:R-:W-:-:S03]  /*2db60*/  ULDC UR8, c[0x0][0x900] ;  /* 0x0002400000087ab9 */ /* 0x000fc60000000800 */
[--C-:B------:R-:W-:Y:S02]  /*2db70*/  SHF.R.U64 R13, R12, UR8, R3.reuse ;  /* 0x000000080c0d7c19 */ /* 0x100fe40008001203 */
[----:B------:R-:W-:Y:S02]  /*2db80*/  SHF.R.U32.HI R14, RZ, UR8, R3 ;  /* 0x00000008ff0e7c19 */ /* 0x000fe40008011603 */
[----:B------:R-:W-:Y:S02]  /*2db90*/  MOV R2, R13 ;  /* 0x0000000d00027202 */ /* 0x000fe40000000f00 */
        /* <DEDUP_REMOVED lines=12> */
.L_x_1134:
[----:B------:R-:W-:Y:S01]  /*2dc60*/  ULDC UR8, c[0x0][0x8f0] ;  /* 0x00023c0000087ab9 */ /* 0x000fe20000000800 */
[----:B------:R-:W-:Y:S02]  /*2dc70*/  LOP3.LUT R12, R12, UR13, RZ, 0xc0, !PT ;  /* 0x0000000d0c0c7c12 */ /* 0x000fe4000f8ec0ff */
[----:B------:R-:W-:Y:S01]  /*2dc80*/  SHF.R.U64 R3, R2, UR8, R3 ;  /* 0x0000000802037c19 */ /* 0x000fe20008001203 */
[----:B------:R-:W-:Y:S01]  /*2dc90*/  ULDC UR8, c[0x0][0x8e0] ;  /* 0x0002380000087ab9 */ /* 0x000fe20000000800 */
[----:B------:R-:W-:Y:S02]  /*2dca0*/  MOV R4, 0x1 ;  /* 0x0000000100047802 */ /* 0x000fe40000000f00 */
[C---:B------:R-:W-:Y:S01]  /*2dcb0*/  IADD3 R2, -R3.reuse, RZ, RZ ;  /* 0x000000ff03027210 */ /* 0x040fe20007ffe1ff */
[----:B------:R-:W-:-:S04]  /*2dcc0*/  IMAD R5, R3, UR7, R12 ;  /* 0x0000000703057c24 */ /* 0x000fc8000f8e020c */
[----:B------:R-:W-:Y:S01]  /*2dcd0*/  IMAD R13, R2, UR8, R13 ;  /* 0x00000008020d7c24 */ /* 0x000fe2000f8e020d */
[----:B------:R-:W-:Y:S01]  /*2dce0*/  ULDC UR8, c[0x0][0x8b8] ;  /* 0x00022e0000087ab9 */ /* 0x000fe20000000800 */
[----:B------:R-:W-:Y:S01]  /*2dcf0*/  LOP3.LUT R2, R11, UR6, RZ, 0xc0, !PT ;  /* 0x000000060b027c12 */ /* 0x000fe2000f8ec0ff */
[----:B------:R-:W-:Y:S01]  /*2dd00*/  IMAD R8, R5, UR8, R8 ;  /* 0x0000000805087c24 */ /* 0x000fe2000f8e0208 */
[----:B------:R-:W-:-:S03]  /*2dd10*/  ULDC UR8, c[0x0][0x8a8] ;  /* 0x00022a0000087ab9 */ /* 0x000fc60000000800 */
[----:B------:R-:W-:-:S05]  /*2dd20*/  IMAD R13, R13, UR8, R2 ;  /* 0x000000080d0d7c24 */ /* 0x000fca000f8e0202 */
[----:B------:R-:W-:Y:S02]  /*2dd30*/  SEL R2, R13, R8, !P2 ;  /* 0x000000080d027207 */ /* 0x000fe40005000000 */
[----:B------:R-:W-:-:S07]  /*2dd40*/  SEL R3, R8, R13, !P2 ;  /* 0x0000000d08037207 */ /* 0x000fce0005000000 */
.L_x_1132:
[----:B------:R-:W-:Y:S05]  /*2dd50*/  BSYNC B1 ;  /* 0x0000000000017941 */ /* 0x000fea0003800000 */
.L_x_1131:
[----:B------:R-:W-:-:S13]  /*2dd60*/  LOP3.LUT P0, RZ, R4, 0xff, RZ, 0xc0, !PT ;  /* 0x000000ff04ff7812 */ /* 0x000fda000780c0ff */
[----:B------:R-:W-:Y:S05]  /*2dd70*/  @P0 BRA `(.L_x_1135) ;  /* 0xfffffff400240947 */ /* 0x000fea000383ffff */
[----:B------:R-:W-:Y:S05]  /*2dd80*/  BSYNC B0 ;  /* 0x0000000000007941 */ /* 0x000fea0003800000 */
.L_x_1124:
[----:B------:R-:W-:-:S03]  /*2dd90*/  UMOV UR8, 0xffffffff ;  /* 0xffffffff00087882 */ /* 0x000fc60000000000 */
[----:B------:R-:W-:Y:S05]  /*2dda0*/  BRA.DIV UR8, `(.L_x_1136) ;  /* 0x00000012080c7947 */ /* 0x000fea000b800000 */
[----:B------:R-:W-:-:S13]  /*2ddb0*/  ELECT P6, URZ, PT ;  /* 0x00000000003f782f */ /* 0x000fda00038c0000 */
.L_x_1182:
[----:B------:R-:W-:Y:S05]  /*2ddc0*/  @!P6 BRA `(.L_x_14) ;  /* 0x000000000084e947 */ /* 0x000fea0003800000 */
[----:B------:R-:W-:-:S04]  /*2ddd0*/  ULOP3.LUT UR8, UR37, 0x2, URZ, 0xfc, !UPT ;  /* 0x0000000225087892 */ /* 0x000fc8000f8efc3f */
[----:B------:R-:W-:-:S06]  /*2dde0*/  UISETP.NE.AND UP0, UPT, UR8, 0x3, UPT ;  /* 0x000000030800788c */ /* 0x000fcc000bf05270 */
[----:B------:R-:W-:-:S13]  /*2ddf0*/  PLOP3.LUT P0, PT, PT, PT, UP0, 0x80, 0x0 ;  /* 0x000000000000781c */ /* 0x000fda0003f0f008 */
[----:B------:R-:W-:Y:S05]  /*2de00*/  @!P0 BRA `(.L_x_1137) ;  /* 0x0000000000048947 */ /* 0x000fea0003800000 */
[----:B--2---:R-:W-:Y:S01]  /*2de10*/  BPT.TRAP 0x1 ;  /* 0x000000040000795c */ /* 0x004fe20000300000 */
.L_x_1137:
[----:B------:R-:W1:Y:S01]  /*2de20*/  S2R R3, SR_CgaCtaId ;  /* 0x0000000000037919 */ /* 0x000e620000008800 */
[----:B------:R-:W-:-:S04]  /*2de30*/  MOV R2, 0x400 ;  /* 0x0000040000027802 */ /* 0x000fc80000000f00 */
[----:B-1----:R-:W-:Y:S02]  /*2de40*/  LEA R2, R3, R2, 0x18 ;  /* 0x0000000203027211 */ /* 0x002fe400078ec0ff */
[----:B------:R-:W-:Y:S02]  /*2de50*/  SHF.L.U32 R3, R0, 0x1f, RZ ;  /* 0x0000001f00037819 */ /* 0x000fe400000006ff */
[----:B------:R-:W-:-:S05]  /*2de60*/  IADD3 R2, R2, 0x18, RZ ;  /* 0x0000001802027810 */ /* 0x000fca0007ffe0ff */
[----:B------:R-:W-:-:S04]  /*2de70*/  IMAD R4, R7, 0x8, R2 ;  /* 0x0000000807047824 */ /* 0x000fc800078e0202 */
[----:B------:R-:W1:Y:S02]  /*2de80*/  SYNCS.PHASECHK.TRANS64.TRYWAIT P0, [R4+URZ], R3 ;  /* 0x00000003040075a7 */ /* 0x000e64000800017f */
[----:B-1----:R-:W-:Y:S05]  /*2de90*/  @!P0 BRA `(.L_x_1138) ;  /* 0x0000000c00f08947 */ /* 0x002fea0003800000 */
.L_x_1183:
[----:B------:R-:W-:-:S04]  /*2dea0*/  IADD3 R7, R7, 0x1, RZ ;  /* 0x0000000107077810 */ /* 0x000fc80007ffe0ff */
[----:B------:R-:W-:-:S04]  /*2deb0*/  ISETP.NE.AND P0, PT, R7, 0x3, PT ;  /* 0x000000030700780c */ /* 0x000fc80003f05270 */
[----:B-1----:R-:W-:Y:S02]  /*2dec0*/  SEL R3, RZ, 0x1, P0 ;  /* 0x00000001ff037807 */ /* 0x002fe40000000000 */
[----:B------:R-:W-:Y:S02]  /*2ded0*/  SEL R7, R7, RZ, P0 ;  /* 0x000000ff07077207 */ /* 0x000fe40000000000 */
[----:B------:R-:W-:Y:S02]  /*2dee0*/  LOP3.LUT R5, R0, R3, RZ, 0x3c, !PT ;  /* 0x0000000300057212 */ /* 0x000fe400078e3cff */
[----:B------:R-:W-:Y:S02]  /*2def0*/  LEA R3, R7, R2, 0x3 ;  /* 0x0000000207037211 */ /* 0x000fe400078e18ff */
[----:B------:R-:W-:-:S04]  /*2df00*/  SHF.L.U32 R0, R5, 0x1f, RZ ;  /* 0x0000001f05007819 */ /* 0x000fc800000006ff */
[----:B------:R-:W1:Y:S02]  /*2df10*/  SYNCS.PHASECHK.TRANS64.TRYWAIT P0, [R3+URZ], R0 ;  /* 0x00000000030075a7 */ /* 0x000e64000800017f */
[----:B-1----:R-:W-:Y:S05]  /*2df20*/  @!P0 BRA `(.L_x_1139) ;  /* 0x0000000c00e08947 */ /* 0x002fea0003800000 */
.L_x_1184:
[----:B-1----:R-:W-:-:S04]  /*2df30*/  IADD3 R0, R7, 0x1, RZ ;  /* 0x0000000107007810 */ /* 0x002fc80007ffe0ff */
[----:B------:R-:W-:-:S04]  /*2df40*/  ISETP.NE.AND P0, PT, R0, 0x3, PT ;  /* 0x000000030000780c */ /* 0x000fc80003f05270 */
[----:B------:R-:W-:Y:S02]  /*2df50*/  SEL R4, RZ, 0x1, P0 ;  /* 0x00000001ff047807 */ /* 0x000fe40000000000 */
[----:B------:R-:W-:Y:S02]  /*2df60*/  SEL R3, R0, RZ, P0 ;  /* 0x000000ff00037207 */ /* 0x000fe40000000000 */
[----:B------:R-:W-:Y:S02]  /*2df70*/  LOP3.LUT R0, R5, R4, RZ, 0x3c, !PT ;  /* 0x0000000405007212 */ /* 0x000fe400078e3cff */
[----:B------:R-:W-:Y:S02]  /*2df80*/  LEA R3, R3, R2, 0x3 ;  /* 0x0000000203037211 */ /* 0x000fe400078e18ff */
[----:B------:R-:W-:-:S07]  /*2df90*/  SHF.L.U32 R0, R0, 0x1f, RZ ;  /* 0x0000001f00007819 */ /* 0x000fce00000006ff */
.L_x_1140:
[----:B-1----:R1:W3:Y:S02]  /*2dfa0*/  SYNCS.PHASECHK.TRANS64.TRYWAIT P0, [R3+URZ], R0 ;  /* 0x00000000030075a7 */ /* 0x0022e4000800017f */
[----:B---3--:R-:W-:Y:S05]  /*2dfb0*/  @!P0 NANOSLEEP.SYNCS 0x989680 ;  /* 0x009896800000895d */ /* 0x008fea0003900000 */
[----:B------:R-:W3:Y:S02]  /*2dfc0*/  @!P0 SYNCS.PHASECHK.TRANS64 P0, [R3+URZ], R0 ;  /* 0x00000000030085a7 */ /* 0x000ee4000800007f */
[----:B---3--:R-:W-:Y:S05]  /*2dfd0*/  @!P0 BRA `(.L_x_1140) ;  /* 0xfffffffc00f08947 */ /* 0x008fea000383ffff */
.L_x_14:
[----:B--2---:R-:W-:Y:S05]  /*2dfe0*/  BSYNC B6 ;  /* 0x0000000000067941 */ /* 0x004fea0003800000 */
.L_x_12:
[----:B------:R-:W-:Y:S05]  /*2dff0*/  EXIT ;  /* 0x000000000000794d */ /* 0x000fea0003800000 */
.L_x_27:
[----:B----4-:R4:W1:Y:S02]  /*2e000*/  SYNCS.PHASECHK.TRANS64.TRYWAIT P1, [R3+URZ], R0 ;  /* 0x00000000030075a7 */ /* 0x010864000802017f */
[----:B-1----:R-:W-:Y:S05]  /*2e010*/  @!P1 NANOSLEEP.SYNCS 0x989680 ;  /* 0x009896800000995d */ /* 0x002fea0003900000 */
[----:B------:R-:W1:Y:S02]  /*2e020*/  @!P1 SYNCS.PHASECHK.TRANS64 P1, [R3+URZ], R0 ;  /* 0x00000000030095a7 */ /* 0x000e64000802007f */
[----:B-1----:R-:W-:Y:S05]  /*2e030*/  @!P1 BRA `(.L_x_27) ;  /* 0xfffffffc00f09947 */ /* 0x002fea000383ffff */
[----:B------:R-:W-:Y:S05]  /*2e040*/  BRA `(.L_x_26) ;  /* 0xfffffd3800c07947 */ /* 0x000fea000383ffff */
.L_x_32:
[----:B--2---:R-:W-:-:S04]  /*2e050*/  MOV R4, UR8 ;  /* 0x0000000800047c02 */ /* 0x004fc80008000f00 */
[----:B------:R2:W3:Y:S03]  /*2e060*/  SYNCS.PHASECHK.TRANS64.TRYWAIT P1, [R4+URZ], R3 ;  /* 0x00000003040075a7 */ /* 0x0004e6000802017f */
[----:B---3--:R-:W-:Y:S05]  /*2e070*/  @!P1 NANOSLEEP.SYNCS 0x989680 ;  /* 0x009896800000995d */ /* 0x008fea0003900000 */
[----:B------:R-:W3:Y:S02]  /*2e080*/  @!P1 SYNCS.PHASECHK.TRANS64 P1, [R4+URZ], R3 ;  /* 0x00000003040095a7 */ /* 0x000ee4000802007f */
[----:B---3--:R-:W-:Y:S05]  /*2e090*/  @!P1 BRA `(.L_x_32) ;  /* 0xfffffffc00ec9947 */ /* 0x008fea000383ffff */
[----:B------:R-:W-:Y:S05]  /*2e0a0*/  BRA `(.L_x_31) ;  /* 0xfffffd7000447947 */ /* 0x000fea000383ffff */
.L_x_55:
[----:B-1----:R-:W-:-:S04]  /*2e0b0*/  MOV R3, UR46 ;  /* 0x0000002e00037c02 */ /* 0x002fc80008000f00 */
[----:B------:R1:W2:Y:S03]  /*2e0c0*/  SYNCS.PHASECHK.TRANS64.TRYWAIT P2, [R3+URZ+0x30], R0 ;  /* 0x00003000030075a7 */ /* 0x0002a6000804017f */
[----:B--2---:R-:W-:Y:S05]  /*2e0d0*/  @!P2 NANOSLEEP.SYNCS 0x989680 ;  /* 0x009896800000a95d */ /* 0x004fea0003900000 */
[----:B------:R-:W2:Y:S02]  /*2e0e0*/  @!P2 SYNCS.PHASECHK.TRANS64 P2, [R3+URZ+0x30], R0 ;  /* 0x000030000300a5a7 */ /* 0x000ea4000804007f */
[----:B--2---:R-:W-:Y:S05]  /*2e0f0*/  @!P2 BRA `(.L_x_55) ;  /* 0xfffffffc00eca947 */ /* 0x004fea000383ffff */
[----:B------:R-:W-:Y:S05]  /*2e100*/  BRA `(.L_x_1141) ;  /* 0xfffffdbc00107947 */ /* 0x000fea000383ffff */
.L_x_114:
[----:B-1----:R1:W2:Y:S02]  /*2e110*/  SYNCS.PHASECHK.TRANS64.TRYWAIT P2, [R0+URZ+0x30], R2 ;  /* 0x00003002000075a7 */ /* 0x0022a4000804017f */
[----:B--2---:R-:W-:Y:S05]  /*2e120*/  @!P2 NANOSLEEP.SYNCS 0x989680 ;  /* 0x009896800000a95d */ /* 0x004fea0003900000 */
[----:B------:R-:W2:Y:S02]  /*2e130*/  @!P2 SYNCS.PHASECHK.TRANS64 P2, [R0+URZ+0x30], R2 ;  /* 0x000030020000a5a7 */ /* 0x000ea4000804007f */
[----:B--2---:R-:W-:Y:S05]  /*2e140*/  @!P2 BRA `(.L_x_114) ;  /* 0xfffffffc00f0a947 */ /* 0x004fea000383ffff */
[----:B------:R-:W-:Y:S05]  /*2e150*/  BRA `(.L_x_1142) ;  /* 0xfffffddc007c7947 */ /* 0x000fea000383ffff */
.L_x_173:
[----:B-1----:R1:W2:Y:S02]  /*2e160*/  SYNCS.PHASECHK.TRANS64.TRYWAIT P2, [R0+URZ+0x30], R2 ;  /* 0x00003002000075a7 */ /* 0x0022a4000804017f */
[----:B--2---:R-:W-:Y:S05]  /*2e170*/  @!P2 NANOSLEEP.SYNCS 0x989680 ;  /* 0x009896800000a95d */ /* 0x004fea0003900000 */
[----:B------:R-:W2:Y:S02]  /*2e180*/  @!P2 SYNCS.PHASECHK.TRANS64 P2, [R0+URZ+0x30], R2 ;  /* 0x000030020000a5a7 */ /* 0x000ea4000804007f */
[----:B--2---:R-:W-:Y:S05]  /*2e190*/  @!P2 BRA `(.L_x_173) ;  /* 0xfffffffc00f0a947 */ /* 0x004fea000383ffff */
[----:B------:R-:W-:Y:S05]  /*2e1a0*/  BRA `(.L_x_1143) ;  /* 0xfffffdfc003c7947 */ /* 0x000fea000383ffff */
.L_x_232:
[----:B-1----:R1:W2:Y:S02]  /*2e1b0*/  SYNCS.PHASECHK.TRANS64.TRYWAIT P2, [R0+URZ+0x30], R2 ;  /* 0x00003002000075a7 */ /* 0x0022a4000804017f */
[----:B--2---:R-:W-:Y:S05]  /*2e1c0*/  @!P2 NANOSLEEP.SYNCS 0x989680 ;  /* 0x009896800000a95d */ /* 0x004fea0003900000 */
[----:B------:R-:W2:Y:S02]  /*2e1d0*/  @!P2 SYNCS.PHASECHK.TRANS64 P2, [R0+URZ+0x30], R2 ;  /* 0x000030020000a5a7 */ /* 0x000ea4000804007f */
[----:B--2---:R-:W-:Y:S05]  /*2e1e0*/  @!P2 BRA `(.L_x_232) ;  /* 0xfffffffc00f0a947 */ /* 0x004fea000383ffff */
[----:B------:R-:W-:Y:S05]  /*2e1f0*/  BRA `(.L_x_1144) ;  /* 0xfffffe1c00447947 */ /* 0x000fea000383ffff */
.L_x_291:
[----:B-1----:R1:W2:Y:S02]  /*2e200*/  SYNCS.PHASECHK.TRANS64.TRYWAIT P2, [R2+URZ+0x30], R3 ;  /* 0x00003003020075a7 */ /* 0x0022a4000804017f */
[----:B--2---:R-:W-:Y:S05]  /*2e210*/  @!P2 NANOSLEEP.SYNCS 0x989680 ;  /* 0x009896800000a95d */ /* 0x004fea0003900000 */
[----:B------:R-:W2:Y:S02]  /*2e220*/  @!P2 SYNCS.PHASECHK.TRANS64 P2, [R2+URZ+0x30], R3 ;  /* 0x000030030200a5a7 */ /* 0x000ea4000804007f */
[----:B--2---:R-:W-:Y:S05]  /*2e230*/  @!P2 BRA `(.L_x_291) ;  /* 0xfffffffc00f0a947 */ /* 0x004fea000383ffff */
[----:B------:R-:W-:Y:S05]  /*2e240*/  BRA `(.L_x_1145) ;  /* 0xfffffe3c00187947 */ /* 0x000fea000383ffff */
.L_x_350:
[----:B--2---:R2:W3:Y:S02]  /*2e250*/  SYNCS.PHASECHK.TRANS64.TRYWAIT P2, [R3+URZ+0x30], R14 ;  /* 0x0000300e030075a7 */ /* 0x0044e4000804017f */
[----:B---3--:R-:W-:Y:S05]  /*2e260*/  @!P2 NANOSLEEP.SYNCS 0x989680 ;  /* 0x009896800000a95d */ /* 0x008fea0003900000 */
[----:B------:R-:W3:Y:S02]  /*2e270*/  @!P2 SYNCS.PHASECHK.TRANS64 P2, [R3+URZ+0x30], R14 ;  /* 0x0000300e0300a5a7 */ /* 0x000ee4000804007f */
[----:B---3--:R-:W-:Y:S05]  /*2e280*/  @!P2 BRA `(.L_x_350) ;  /* 0xfffffffc00f0a947 */ /* 0x008fea000383ffff */
[----:B------:R-:W-:Y:S05]  /*2e290*/  BRA `(.L_x_1146) ;  /* 0xfffffe5c001c7947 */ /* 0x000fea000383ffff */
.L_x_409:
[----:B-1----:R1:W2:Y:S02]  /*2e2a0*/  SYNCS.PHASECHK.TRANS64.TRYWAIT P2, [R0+URZ+0x30], R3 ;  /* 0x00003003000075a7 */ /* 0x0022a4000804017f */
[----:B--2---:R-:W-:Y:S05]  /*2e2b0*/  @!P2 NANOSLEEP.SYNCS 0x989680 ;  /* 0x009896800000a95d */ /* 0x004fea0003900000 */
[----:B------:R-:W2:Y:S02]  /*2e2c0*/  @!P2 SYNCS.PHASECHK.TRANS64 P2, [R0+URZ+0x30], R3 ;  /* 0x000030030000a5a7 */ /* 0x000ea4000804007f */
[----:B--2---:R-:W-:Y:S05]  /*2e2d0*/  @!P2 BRA `(.L_x_409) ;  /* 0xfffffffc00f0a947 */ /* 0x004fea000383ffff */
[----:B------:R-:W-:Y:S05]  /*2e2e0*/  BRA `(.L_x_1147) ;  /* 0xfffffe7800dc7947 */ /* 0x000fea000383ffff */
.L_x_468:
[----:B-1----:R1:W2:Y:S02]  /*2e2f0*/  SYNCS.PHASECHK.TRANS64.TRYWAIT P2, [R0+URZ+0x30], R3 ;  /* 0x00003003000075a7 */ /* 0x0022a4000804017f */
[----:B--2---:R-:W-:Y:S05]  /*2e300*/  @!P2 NANOSLEEP.SYNCS 0x989680 ;  /* 0x009896800000a95d */ /* 0x004fea0003900000 */
[----:B------:R-:W2:Y:S02]  /*2e310*/  @!P2 SYNCS.PHASECHK.TRANS64 P2, [R0+URZ+0x30], R3 ;  /* 0x000030030000a5a7 */ /* 0x000ea4000804007f */
[----:B--2---:R-:W-:Y:S05]  /*2e320*/  @!P2 BRA `(.L_x_468) ;  /* 0xfffffffc00f0a947 */ /* 0x004fea000383ffff */
[----:B------:R-:W-:Y:S05]  /*2e330*/  BRA `(.L_x_1148) ;  /* 0xfffffe9800dc7947 */ /* 0x000fea000383ffff */
.L_x_527:
[----:B-1----:R1:W2:Y:S02]  /*2e340*/  SYNCS.PHASECHK.TRANS64.TRYWAIT P2, [R0+URZ+0x30], R3 ;  /* 0x00003003000075a7 */ /* 0x0022a4000804017f */
[----:B--2---:R-:W-:Y:S05]  /*2e350*/  @!P2 NANOSLEEP.SYNCS 0x989680 ;  /* 0x009896800000a95d */ /* 0x004fea0003900000 */
[----:B------:R-:W2:Y:S02]  /*2e360*/  @!P2 SYNCS.PHASECHK.TRANS64 P2, [R0+URZ+0x30], R3 ;  /* 0x000030030000a5a7 */ /* 0x000ea4000804007f */
[----:B--2---:R-:W-:Y:S05]  /*2e370*/  @!P2 BRA `(.L_x_527) ;  /* 0xfffffffc00f0a947 */ /* 0x004fea000383ffff */
[----:B------:R-:W-:Y:S05]  /*2e380*/  BRA `(.L_x_1149) ;  /* 0xfffffeb8009c7947 */ /* 0x000fea000383ffff */
.L_x_586:
[----:B-1----:R1:W2:Y:S02]  /*2e390*/  SYNCS.PHASECHK.TRANS64.TRYWAIT P2, [R0+URZ+0x30], R3 ;  /* 0x00003003000075a7 */ /* 0x0022a4000804017f */
[----:B--2---:R-:W-:Y:S05]  /*2e3a0*/  @!P2 NANOSLEEP.SYNCS 0x989680 ;  /* 0x009896800000a95d */ /* 0x004fea0003900000 */
[----:B------:R-:W2:Y:S02]  /*2e3b0*/  @!P2 SYNCS.PHASECHK.TRANS64 P2, [R0+URZ+0x30], R3 ;  /* 0x000030030000a5a7 */ /* 0x000ea4000804007f */
[----:B--2---:R-:W-:Y:S05]  /*2e3c0*/  @!P2 BRA `(.L_x_586) ;  /* 0xfffffffc00f0a947 */ /* 0x004fea000383ffff */
[----:B------:R-:W-:Y:S05]  /*2e3d0*/  BRA `(.L_x_1150) ;  /* 0xfffffed8009c7947 */ /* 0x000fea000383ffff */
.L_x_645:
[----:B-1----:R1:W2:Y:S02]  /*2e3e0*/  SYNCS.PHASECHK.TRANS64.TRYWAIT P2, [R0+URZ+0x30], R3 ;  /* 0x00003003000075a7 */ /* 0x0022a4000804017f */
[----:B--2---:R-:W-:Y:S05]  /*2e3f0*/  @!P2 NANOSLEEP.SYNCS 0x989680 ;  /* 0x009896800000a95d */ /* 0x004fea0003900000 */
[----:B------:R-:W2:Y:S02]  /*2e400*/  @!P2 SYNCS.PHASECHK.TRANS64 P2, [R0+URZ+0x30], R3 ;  /* 0x000030030000a5a7 */ /* 0x000ea4000804007f */
[----:B--2---:R-:W-:Y:S05]  /*2e410*/  @!P2 BRA `(.L_x_645) ;  /* 0xfffffffc00f0a947 */ /* 0x004fea000383ffff */
[----:B------:R-:W-:Y:S05]  /*2e420*/  BRA `(.L_x_1151) ;  /* 0xfffffef800607947 */ /* 0x000fea000383ffff */
.L_x_704:
[----:B-1----:R1:W2:Y:S02]  /*2e430*/  SYNCS.PHASECHK.TRANS64.TRYWAIT P2, [R0+URZ+0x30], R3 ;  /* 0x00003003000075a7 */ /* 0x0022a4000804017f */
[----:B--2---:R-:W-:Y:S05]  /*2e440*/  @!P2 NANOSLEEP.SYNCS 0x989680 ;  /* 0x009896800000a95d */ /* 0x004fea0003900000 */
[----:B------:R-:W2:Y:S02]  /*2e450*/  @!P2 SYNCS.PHASECHK.TRANS64 P2, [R0+URZ+0x30], R3 ;  /* 0x000030030000a5a7 */ /* 0x000ea4000804007f */
[----:B--2---:R-:W-:Y:S05]  /*2e460*/  @!P2 BRA `(.L_x_704) ;  /* 0xfffffffc00f0a947 */ /* 0x004fea000383ffff */
[----:B------:R-:W-:Y:S05]  /*2e470*/  BRA `(.L_x_1152) ;  /* 0xffffff1800647947 */ /* 0x000fea000383ffff */
.L_x_763:
[----:B-1----:R1:W2:Y:S02]  /*2e480*/  SYNCS.PHASECHK.TRANS64.TRYWAIT P2, [R0+URZ+0x30], R3 ;  /* 0x00003003000075a7 */ /* 0x0022a4000804017f */
[----:B--2---:R-:W-:Y:S05]  /*2e490*/  @!P2 NANOSLEEP.SYNCS 0x989680 ;  /* 0x009896800000a95d */ /* 0x004fea0003900000 */
[----:B------:R-:W2:Y:S02]  /*2e4a0*/  @!P2 SYNCS.PHASECHK.TRANS64 P2, [R0+URZ+0x30], R3 ;  /* 0x000030030000a5a7 */ /* 0x000ea4000804007f */
[----:B--2---:R-:W-:Y:S05]  /*2e4b0*/  @!P2 BRA `(.L_x_763) ;  /* 0xfffffffc00f0a947 */ /* 0x004fea000383ffff */
[----:B------:R-:W-:Y:S05]  /*2e4c0*/  BRA `(.L_x_1153) ;  /* 0xffffff3800287947 */ /* 0x000fea000383ffff */
.L_x_822:
[----:B-1----:R1:W2:Y:S02]  /*2e4d0*/  SYNCS.PHASECHK.TRANS64.TRYWAIT P2, [R0+URZ+0x30], R3 ;  /* 0x00003003000075a7 */ /* 0x0022a4000804017f */
[----:B--2---:R-:W-:Y:S05]  /*2e4e0*/  @!P2 NANOSLEEP.SYNCS 0x989680 ;  /* 0x009896800000a95d */ /* 0x004fea0003900000 */
[----:B------:R-:W2:Y:S02]  /*2e4f0*/  @!P2 SYNCS.PHASECHK.TRANS64 P2, [R0+URZ+0x30], R3 ;  /* 0x000030030000a5a7 */ /* 0x000ea4000804007f */
[----:B--2---:R-:W-:Y:S05]  /*2e500*/  @!P2 BRA `(.L_x_822) ;  /* 0xfffffffc00f0a947 */ /* 0x004fea000383ffff */
[----:B------:R-:W-:Y:S05]  /*2e510*/  BRA `(.L_x_1154) ;  /* 0xffffff58002c7947 */ /* 0x000fea000383ffff */
.L_x_881:
[----:B-1----:R1:W2:Y:S02]  /*2e520*/  SYNCS.PHASECHK.TRANS64.TRYWAIT P2, [R0+URZ+0x30], R3 ;  /* 0x00003003000075a7 */ /* 0x0022a4000804017f */
[----:B--2---:R-:W-:Y:S05]  /*2e530*/  @!P2 NANOSLEEP.SYNCS 0x989680 ;  /* 0x009896800000a95d */ /* 0x004fea0003900000 */
[----:B------:R-:W2:Y:S02]  /*2e540*/  @!P2 SYNCS.PHASECHK.TRANS64 P2, [R0+URZ+0x30], R3 ;  /* 0x000030030000a5a7 */ /* 0x000ea4000804007f */
[----:B--2---:R-:W-:Y:S05]  /*2e550*/  @!P2 BRA `(.L_x_881) ;  /* 0xfffffffc00f0a947 */ /* 0x004fea000383ffff */
[----:B------:R-:W-:Y:S05]  /*2e560*/  BRA `(.L_x_1155) ;  /* 0xffffff7400f07947 */ /* 0x000fea000383ffff */
.L_x_940:
[----:B--2---:R2:W3:Y:S02]  /*2e570*/  SYNCS.PHASECHK.TRANS64.TRYWAIT P2, [R0+URZ+0x30], R9 ;  /* 0x00003009000075a7 */ /* 0x0044e4000804017f */
[----:B---3--:R-:W-:Y:S05]  /*2e580*/  @!P2 NANOSLEEP.SYNCS 0x989680 ;  /* 0x009896800000a95d */ /* 0x008fea0003900000 */
[----:B------:R-:W3:Y:S02]  /*2e590*/  @!P2 SYNCS.PHASECHK.TRANS64 P2, [R0+URZ+0x30], R9 ;  /* 0x000030090000a5a7 */ /* 0x000ee4000804007f */
[----:B---3--:R-:W-:Y:S05]  /*2e5a0*/  @!P2 BRA `(.L_x_940) ;  /* 0xfffffffc00f0a947 */ /* 0x008fea000383ffff */
[----:B------:R-:W-:Y:S05]  /*2e5b0*/  BRA `(.L_x_1156) ;  /* 0xffffff9400e87947 */ /* 0x000fea000383ffff */
.L_x_1008:
[----:B-1----:R-:W-:-:S04]  /*2e5c0*/  MOV R5, UR4 ;  /* 0x0000000400057c02 */ /* 0x002fc80008000f00 */
[----:B------:R1:W2:Y:S03]  /*2e5d0*/  SYNCS.PHASECHK.TRANS64.TRYWAIT P0, [R5+URZ+0x78], R0 ;  /* 0x00007800050075a7 */ /* 0x0002a6000800017f */
[----:B--2---:R-:W-:Y:S05]  /*2e5e0*/  @!P0 NANOSLEEP.SYNCS 0x989680 ;  /* 0x009896800000895d */ /* 0x004fea0003900000 */
[----:B------:R-:W2:Y:S02]  /*2e5f0*/  @!P0 SYNCS.PHASECHK.TRANS64 P0, [R5+URZ+0x78], R0 ;  /* 0x00007800050085a7 */ /* 0x000ea4000800007f */
[----:B--2---:R-:W-:Y:S05]  /*2e600*/  @!P0 BRA `(.L_x_1008) ;  /* 0xfffffffc00ec8947 */ /* 0x004fea000383ffff */
[----:B------:R-:W-:Y:S05]  /*2e610*/  BRA `(.L_x_1007) ;  /* 0xffffffc400847947 */ /* 0x000fea000383ffff */
.L_x_1017:
[----:B-1----:R-:W-:-:S04]  /*2e620*/  MOV R3, UR4 ;  /* 0x0000000400037c02 */ /* 0x002fc80008000f00 */
[----:B------:R1:W2:Y:S03]  /*2e630*/  SYNCS.PHASECHK.TRANS64.TRYWAIT P2, [R3+URZ+0x50], R2 ;  /* 0x00005002030075a7 */ /* 0x0002a6000804017f */
[----:B--2---:R-:W-:Y:S05]  /*2e640*/  @!P2 NANOSLEEP.SYNCS 0x989680 ;  /* 0x009896800000a95d */ /* 0x004fea0003900000 */
[----:B------:R-:W2:Y:S02]  /*2e650*/  @!P2 SYNCS.PHASECHK.TRANS64 P2, [R3+URZ+0x50], R2 ;  /* 0x000050020300a5a7 */ /* 0x000ea4000804007f */
[----:B--2---:R-:W-:Y:S05]  /*2e660*/  @!P2 BRA `(.L_x_1017) ;  /* 0xfffffffc00eca947 */ /* 0x004fea000383ffff */
[----:B------:R-:W-:Y:S05]  /*2e670*/  BRA `(.L_x_1157) ;  /* 0xffffffc8007c7947 */ /* 0x000fea000383ffff */
.L_x_1023:
[----:B-12---:R-:W-:-:S04]  /*2e680*/  IMAD.U32 R3, RZ, RZ, UR4 ;  /* 0x00000004ff037e24 */ /* 0x006fc8000f8e00ff */
[----:B------:R1:W2:Y:S03]  /*2e690*/  SYNCS.PHASECHK.TRANS64.TRYWAIT P2, [R3+URZ+0x58], R2 ;  /* 0x00005802030075a7 */ /* 0x0002a6000804017f */
[----:B--2---:R-:W-:Y:S05]  /*2e6a0*/  @!P2 NANOSLEEP.SYNCS 0x989680 ;  /* 0x009896800000a95d */ /* 0x004fea0003900000 */
[----:B------:R-:W2:Y:S02]  /*2e6b0*/  @!P2 SYNCS.PHASECHK.TRANS64 P2, [R3+URZ+0x58], R2 ;  /* 0x000058020300a5a7 */ /* 0x000ea4000804007f */
[----:B--2---:R-:W-:Y:S05]  /*2e6c0*/  @!P2 BRA `(.L_x_1023) ;  /* 0xfffffffc00eca947 */ /* 0x004fea000383ffff */
[----:B------:R-:W-:Y:S05]  /*2e6d0*/  BRA `(.L_x_1158) ;  /* 0xffffffc800c47947 */ /* 0x000fea000383ffff */
.L_x_1029:
[----:B-123--:R-:W-:-:S04]  /*2e6e0*/  MOV R3, UR4 ;  /* 0x0000000400037c02 */ /* 0x00efc80008000f00 */
[----:B------:R1:W2:Y:S03]  /*2e6f0*/  SYNCS.PHASECHK.TRANS64.TRYWAIT P2, [R3+URZ+0x60], R2 ;  /* 0x00006002030075a7 */ /* 0x0002a6000804017f */
[----:B--2---:R-:W-:Y:S05]  /*2e700*/  @!P2 NANOSLEEP.SYNCS 0x989680 ;  /* 0x009896800000a95d */ /* 0x004fea0003900000 */
[----:B------:R-:W2:Y:S02]  /*2e710*/  @!P2 SYNCS.PHASECHK.TRANS64 P2, [R3+URZ+0x60], R2 ;  /* 0x000060020300a5a7 */ /* 0x000ea4000804007f */
[----:B--2---:R-:W-:Y:S05]  /*2e720*/  @!P2 BRA `(.L_x_1029) ;  /* 0xfffffffc00eca947 */ /* 0x004fea000383ffff */
[----:B------:R-:W-:Y:S05]  /*2e730*/  BRA `(.L_x_1159) ;  /* 0xffffffcc00187947 */ /* 0x000fea000383ffff */
.L_x_1035:
[----:B-1234-:R-:W-:-:S04]  /*2e740*/  MOV R3, UR4 ;  /* 0x0000000400037c02 */ /* 0x01efc80008000f00 */
[----:B------:R1:W2:Y:S03]  /*2e750*/  SYNCS.PHASECHK.TRANS64.TRYWAIT P2, [R3+URZ+0x68], R2 ;  /* 0x00006802030075a7 */ /* 0x0002a6000804017f */
[----:B--2---:R-:W-:Y:S05]  /*2e760*/  @!P2 NANOSLEEP.SYNCS 0x989680 ;  /* 0x009896800000a95d */ /* 0x004fea0003900000 */
[----:B------:R-:W2:Y:S02]  /*2e770*/  @!P2 SYNCS.PHASECHK.TRANS64 P2, [R3+URZ+0x68], R2 ;  /* 0x000068020300a5a7 */ /* 0x000ea4000804007f */
[----:B--2---:R-:W-:Y:S05]  /*2e780*/  @!P2 BRA `(.L_x_1035) ;  /* 0xfffffffc00eca947 */ /* 0x004fea000383ffff */
[----:B------:R-:W-:Y:S05]  /*2e790*/  BRA `(.L_x_1160) ;  /* 0xffffffcc00647947 */ /* 0x000fea000383ffff */
.L_x_1041:
[----:B-1----:R-:W-:-:S04]  /*2e7a0*/  MOV R4, UR4 ;  /* 0x0000000400047c02 */ /* 0x002fc80008000f00 */
[----:B------:R1:W2:Y:S03]  /*2e7b0*/  SYNCS.PHASECHK.TRANS64.TRYWAIT P2, [R4+URZ+0x50], R3 ;  /* 0x00005003040075a7 */ /* 0x0002a6000804017f */
[----:B--2---:R-:W-:Y:S05]  /*2e7c0*/  @!P2 NANOSLEEP.SYNCS 0x989680 ;  /* 0x009896800000a95d */ /* 0x004fea0003900000 */
[----:B------:R-:W2:Y:S02]  /*2e7d0*/  @!P2 SYNCS.PHASECHK.TRANS64 P2, [R4+URZ+0x50], R3 ;  /* 0x000050030400a5a7 */ /* 0x000ea4000804007f */
[----:B--2---:R-:W-:Y:S05]  /*2e7e0*/  @!P2 BRA `(.L_x_1041) ;  /* 0xfffffffc00eca947 */ /* 0x004fea000383ffff */
[----:B------:R-:W-:Y:S05]  /*2e7f0*/  BRA `(.L_x_1161) ;  /* 0xffffffcc00b87947 */ /* 0x000fea000383ffff */
.L_x_1047:
[----:B-12---:R-:W-:-:S04]  /*2e800*/  MOV R4, UR4 ;  /* 0x0000000400047c02 */ /* 0x006fc80008000f00 */
[----:B------:R1:W2:Y:S03]  /*2e810*/  SYNCS.PHASECHK.TRANS64.TRYWAIT P2, [R4+URZ+0x58], R3 ;  /* 0x00005803040075a7 */ /* 0x0002a6000804017f */
[----:B--2---:R-:W-:Y:S05]  /*2e820*/  @!P2 NANOSLEEP.SYNCS 0x989680 ;  /* 0x009896800000a95d */ /* 0x004fea0003900000 */
[----:B------:R-:W2:Y:S02]  /*2e830*/  @!P2 SYNCS.PHASECHK.TRANS64 P2, [R4+URZ+0x58], R3 ;  /* 0x000058030400a5a7 */ /* 0x000ea4000804007f */
[----:B--2---:R-:W-:Y:S05]  /*2e840*/  @!P2 BRA `(.L_x_1047) ;  /* 0xfffffffc00eca947 */ /* 0x004fea000383ffff */
[----:B------:R-:W-:Y:S05]  /*2e850*/  BRA `(.L_x_1162) ;  /* 0xffffffcc00f87947 */ /* 0x000fea000383ffff */
.L_x_1053:
[----:B-123--:R-:W-:-:S04]  /*2e860*/  MOV R4, UR4 ;  /* 0x0000000400047c02 */ /* 0x00efc80008000f00 */
[----:B------:R1:W2:Y:S03]  /*2e870*/  SYNCS.PHASECHK.TRANS64.TRYWAIT P2, [R4+URZ+0x60], R3 ;  /* 0x00006003040075a7 */ /* 0x0002a6000804017f */
[----:B--2---:R-:W-:Y:S05]  /*2e880*/  @!P2 NANOSLEEP.SYNCS 0x989680 ;  /* 0x009896800000a95d */ /* 0x004fea0003900000 */
[----:B------:R-:W2:Y:S02]  /*2e890*/  @!P2 SYNCS.PHASECHK.TRANS64 P2, [R4+URZ+0x60], R3 ;  /* 0x000060030400a5a7 */ /* 0x000ea4000804007f */
[----:B--2---:R-:W-:Y:S05]  /*2e8a0*/  @!P2 BRA `(.L_x_1053) ;  /* 0xfffffffc00eca947 */ /* 0x004fea000383ffff */
[----:B------:R-:W-:Y:S05]  /*2e8b0*/  BRA `(.L_x_1163) ;  /* 0xffffffd000407947 */ /* 0x000fea000383ffff */
.L_x_1059:
[----:B-1234-:R-:W-:-:S04]  /*2e8c0*/  MOV R4, UR4 ;  /* 0x0000000400047c02 */ /* 0x01efc80008000f00 */
[----:B------:R1:W2:Y:S03]  /*2e8d0*/  SYNCS.PHASECHK.TRANS64.TRYWAIT P2, [R4+URZ+0x68], R3 ;  /* 0x00006803040075a7 */ /* 0x0002a6000804017f */
[----:B--2---:R-:W-:Y:S05]  /*2e8e0*/  @!P2 NANOSLEEP.SYNCS 0x989680 ;  /* 0x009896800000a95d */ /* 0x004fea0003900000 */
[----:B------:R-:W2:Y:S02]  /*2e8f0*/  @!P2 SYNCS.PHASECHK.TRANS64 P2, [R4+URZ+0x68], R3 ;  /* 0x000068030400a5a7 */ /* 0x000ea4000804007f */
[----:B--2---:R-:W-:Y:S05]  /*2e900*/  @!P2 BRA `(.L_x_1059) ;  /* 0xfffffffc00eca947 */ /* 0x004fea000383ffff */
[----:B------:R-:W-:Y:S05]  /*2e910*/  BRA `(.L_x_1164) ;  /* 0xffffffd000807947 */ /* 0x000fea000383ffff */
.L_x_1065:
[----:B------:R-:W-:-:S04]  /*2e920*/  MOV R5, UR4 ;  /* 0x0000000400057c02 */ /* 0x000fc80008000f00 */
[----:B------:R1:W1:Y:S03]  /*2e930*/  SYNCS.PHASECHK.TRANS64.TRYWAIT P2, [R5+URZ+0x50], R2 ;  /* 0x00005002050075a7 */ /* 0x000266000804017f */
[----:B-1----:R-:W-:Y:S05]  /*2e940*/  @!P2 NANOSLEEP.SYNCS 0x989680 ;  /* 0x009896800000a95d */ /* 0x002fea0003900000 */
[----:B------:R-:W1:Y:S02]  /*2e950*/  @!P2 SYNCS.PHASECHK.TRANS64 P2, [R5+URZ+0x50], R2 ;  /* 0x000050020500a5a7 */ /* 0x000e64000804007f */
[----:B-1----:R-:W-:Y:S05]  /*2e960*/  @!P2 BRA `(.L_x_1065) ;  /* 0xfffffffc00eca947 */ /* 0x002fea000383ffff */
[----:B------:R-:W-:Y:S05]  /*2e970*/  BRA `(.L_x_1165) ;  /* 0xffffffd000c87947 */ /* 0x000fea000383ffff */
.L_x_1071:
[----:B------:R-:W-:-:S04]  /*2e980*/  MOV R5, UR4 ;  /* 0x0000000400057c02 */ /* 0x000fc80008000f00 */
[----:B------:R1:W1:Y:S03]  /*2e990*/  SYNCS.PHASECHK.TRANS64.TRYWAIT P2, [R5+URZ+0x58], R2 ;  /* 0x00005802050075a7 */ /* 0x000266000804017f */
[----:B-1----:R-:W-:Y:S05]  /*2e9a0*/  @!P2 NANOSLEEP.SYNCS 0x989680 ;  /* 0x009896800000a95d */ /* 0x002fea0003900000 */
[----:B------:R-:W1:Y:S02]  /*2e9b0*/  @!P2 SYNCS.PHASECHK.TRANS64 P2, [R5+URZ+0x58], R2 ;  /* 0x000058020500a5a7 */ /* 0x000e64000804007f */
[----:B-1----:R-:W-:Y:S05]  /*2e9c0*/  @!P2 BRA `(.L_x_1071) ;  /* 0xfffffffc00eca947 */ /* 0x002fea000383ffff */
[----:B------:R-:W-:Y:S05]  /*2e9d0*/  BRA `(.L_x_1166) ;  /* 0xffffffd4000c7947 */ /* 0x000fea000383ffff */
.L_x_1077:
[----:B------:R-:W-:-:S04]  /*2e9e0*/  IMAD.U32 R5, RZ, RZ, UR4 ;  /* 0x00000004ff057e24 */ /* 0x000fc8000f8e00ff */
[----:B------:R1:W1:Y:S03]  /*2e9f0*/  SYNCS.PHASECHK.TRANS64.TRYWAIT P2, [R5+URZ+0x60], R2 ;  /* 0x00006002050075a7 */ /* 0x000266000804017f */
[----:B-1----:R-:W-:Y:S05]  /*2ea00*/  @!P2 NANOSLEEP.SYNCS 0x989680 ;  /* 0x009896800000a95d */ /* 0x002fea0003900000 */
[----:B------:R-:W1:Y:S02]  /*2ea10*/  @!P2 SYNCS.PHASECHK.TRANS64 P2, [R5+URZ+0x60], R2 ;  /* 0x000060020500a5a7 */ /* 0x000e64000804007f */
[----:B-1----:R-:W-:Y:S05]  /*2ea20*/  @!P2 BRA `(.L_x_1077) ;  /* 0xfffffffc00eca947 */ /* 0x002fea000383ffff */
[----:B------:R-:W-:Y:S05]  /*2ea30*/  BRA `(.L_x_1167) ;  /* 0xffffffd400547947 */ /* 0x000fea000383ffff */
.L_x_1083:
[----:B------:R-:W-:-:S04]  /*2ea40*/  MOV R5, UR4 ;  /* 0x0000000400057c02 */ /* 0x000fc80008000f00 */
[----:B------:R1:W1:Y:S03]  /*2ea50*/  SYNCS.PHASECHK.TRANS64.TRYWAIT P2, [R5+URZ+0x68], R2 ;  /* 0x00006802050075a7 */ /* 0x000266000804017f */
[----:B-1----:R-:W-:Y:S05]  /*2ea60*/  @!P2 NANOSLEEP.SYNCS 0x989680 ;  /* 0x009896800000a95d */ /* 0x002fea0003900000 */
[----:B------:R-:W1:Y:S02]  /*2ea70*/  @!P2 SYNCS.PHASECHK.TRANS64 P2, [R5+URZ+0x68], R2 ;  /* 0x000068020500a5a7 */ /* 0x000e64000804007f */
[----:B-1----:R-:W-:Y:S05]  /*2ea80*/  @!P2 BRA `(.L_x_1083) ;  /* 0xfffffffc00eca947 */ /* 0x002fea000383ffff */
[----:B------:R-:W-:Y:S05]  /*2ea90*/  BRA `(.L_x_1168) ;  /* 0xffffffd400987947 */ /* 0x000fea000383ffff */
.L_x_1089:
[----:B-1----:R-:W-:-:S04]  /*2eaa0*/  MOV R2, UR4 ;  /* 0x0000000400027c02 */ /* 0x002fc80008000f00 */
[----:B------:R1:W1:Y:S03]  /*2eab0*/  SYNCS.PHASECHK.TRANS64.TRYWAIT P2, [R2+URZ+0x50], R3 ;  /* 0x00005003020075a7 */ /* 0x000266000804017f */
[----:B-1----:R-:W-:Y:S05]  /*2eac0*/  @!P2 NANOSLEEP.SYNCS 0x989680 ;  /* 0x009896800000a95d */ /* 0x002fea0003900000 */
[----:B------:R-:W1:Y:S02]  /*2ead0*/  @!P2 SYNCS.PHASECHK.TRANS64 P2, [R2+URZ+0x50], R3 ;  /* 0x000050030200a5a7 */ /* 0x000e64000804007f */
[----:B-1----:R-:W-:Y:S05]  /*2eae0*/  @!P2 BRA `(.L_x_1089) ;  /* 0xfffffffc00eca947 */ /* 0x002fea000383ffff */
[----:B------:R-:W-:Y:S05]  /*2eaf0*/  BRA `(.L_x_1169) ;  /* 0xffffffd400e07947 */ /* 0x000fea000383ffff */
.L_x_1095:
[----:B-1----:R-:W-:-:S04]  /*2eb00*/  MOV R2, UR4 ;  /* 0x0000000400027c02 */ /* 0x002fc80008000f00 */
[----:B------:R1:W1:Y:S03]  /*2eb10*/  SYNCS.PHASECHK.TRANS64.TRYWAIT P2, [R2+URZ+0x58], R3 ;  /* 0x00005803020075a7 */ /* 0x000266000804017f */
[----:B-1----:R-:W-:Y:S05]  /*2eb20*/  @!P2 NANOSLEEP.SYNCS 0x989680 ;  /* 0x009896800000a95d */ /* 0x002fea0003900000 */
[----:B------:R-:W1:Y:S02]  /*2eb30*/  @!P2 SYNCS.PHASECHK.TRANS64 P2, [R2+URZ+0x58], R3 ;  /* 0x000058030200a5a7 */ /* 0x000e64000804007f */
[----:B-1----:R-:W-:Y:S05]  /*2eb40*/  @!P2 BRA `(.L_x_1095) ;  /* 0xfffffffc00eca947 */ /* 0x002fea000383ffff */
[----:B------:R-:W-:Y:S05]  /*2eb50*/  BRA `(.L_x_1170) ;  /* 0xffffffd800247947 */ /* 0x000fea000383ffff */
.L_x_1101:
[----:B-1----:R-:W-:-:S04]  /*2eb60*/  MOV R2, UR4 ;  /* 0x0000000400027c02 */ /* 0x002fc80008000f00 */
[----:B------:R1:W1:Y:S03]  /*2eb70*/  SYNCS.PHASECHK.TRANS64.TRYWAIT P2, [R2+URZ+0x60], R3 ;  /* 0x00006003020075a7 */ /* 0x000266000804017f */
[----:B-1----:R-:W-:Y:S05]  /*2eb80*/  @!P2 NANOSLEEP.SYNCS 0x989680 ;  /* 0x009896800000a95d */ /* 0x002fea0003900000 */
[----:B------:R-:W1:Y:S02]  /*2eb90*/  @!P2 SYNCS.PHASECHK.TRANS64 P2, [R2+URZ+0x60], R3 ;  /* 0x000060030200a5a7 */ /* 0x000e64000804007f */
[----:B-1----:R-:W-:Y:S05]  /*2eba0*/  @!P2 BRA `(.L_x_1101) ;  /* 0xfffffffc00eca947 */ /* 0x002fea000383ffff */
[----:B------:R-:W-:Y:S05]  /*2ebb0*/  BRA `(.L_x_1171) ;  /* 0xffffffd8006c7947 */ /* 0x000fea000383ffff */
.L_x_1107:
[----:B-1----:R-:W-:-:S04]  /*2ebc0*/  MOV R2, UR4 ;  /* 0x0000000400027c02 */ /* 0x002fc80008000f00 */
[----:B------:R1:W1:Y:S03]  /*2ebd0*/  SYNCS.PHASECHK.TRANS64.TRYWAIT P2, [R2+URZ+0x68], R3 ;  /* 0x00006803020075a7 */ /* 0x000266000804017f */
[----:B-1----:R-:W-:Y:S05]  /*2ebe0*/  @!P2 NANOSLEEP.SYNCS 0x989680 ;  /* 0x009896800000a95d */ /* 0x002fea0003900000 */
[----:B------:R-:W1:Y:S02]  /*2ebf0*/  @!P2 SYNCS.PHASECHK.TRANS64 P2, [R2+URZ+0x68], R3 ;  /* 0x000068030200a5a7 */ /* 0x000e64000804007f */
[----:B-1----:R-:W-:Y:S05]  /*2ec00*/  @!P2 BRA `(.L_x_1107) ;  /* 0xfffffffc00eca947 */ /* 0x002fea000383ffff */
[----:B------:R-:W-:Y:S05]  /*2ec10*/  BRA `(.L_x_1172) ;  /* 0xffffffd800b07947 */ /* 0x000fea000383ffff */
.L_x_1117:
[----:B--2---:R2:W4:Y:S02]  /*2ec20*/  SYNCS.PHASECHK.TRANS64.TRYWAIT P0, [R0+URZ+0x50], R3 ;  /* 0x00005003000075a7 */ /* 0x004524000800017f */
[----:B----4-:R-:W-:Y:S05]  /*2ec30*/  @!P0 NANOSLEEP.SYNCS 0x989680 ;  /* 0x009896800000895d */ /* 0x010fea0003900000 */
[----:B------:R-:W4:Y:S02]  /*2ec40*/  @!P0 SYNCS.PHASECHK.TRANS64 P0, [R0+URZ+0x50], R3 ;  /* 0x00005003000085a7 */ /* 0x000f24000800007f */
[----:B----4-:R-:W-:Y:S05]  /*2ec50*/  @!P0 BRA `(.L_x_1117) ;  /* 0xfffffffc00f08947 */ /* 0x010fea000383ffff */
[----:B------:R-:W-:Y:S05]  /*2ec60*/  BRA `(.L_x_1173) ;  /* 0xffffffe000b47947 */ /* 0x000fea000383ffff */
.L_x_1119:
[----:B----4-:R4:W1:Y:S02]  /*2ec70*/  SYNCS.PHASECHK.TRANS64.TRYWAIT P0, [R0+URZ+0x58], R3 ;  /* 0x00005803000075a7 */ /* 0x010864000800017f */
[----:B-1----:R-:W-:Y:S05]  /*2ec80*/  @!P0 NANOSLEEP.SYNCS 0x989680 ;  /* 0x009896800000895d */ /* 0x002fea0003900000 */
[----:B------:R-:W1:Y:S02]  /*2ec90*/  @!P0 SYNCS.PHASECHK.TRANS64 P0, [R0+URZ+0x58], R3 ;  /* 0x00005803000085a7 */ /* 0x000e64000800007f */
[----:B-1----:R-:W-:Y:S05]  /*2eca0*/  @!P0 BRA `(.L_x_1119) ;  /* 0xfffffffc00f08947 */ /* 0x002fea000383ffff */
[----:B------:R-:W-:Y:S05]  /*2ecb0*/  BRA `(.L_x_1174) ;  /* 0xffffffe000b07947 */ /* 0x000fea000383ffff */
.L_x_1121:
[----:B------:R1:W1:Y:S02]  /*2ecc0*/  SYNCS.PHASECHK.TRANS64.TRYWAIT P0, [R0+URZ+0x60], R3 ;  /* 0x00006003000075a7 */ /* 0x000264000800017f */
[----:B-1----:R-:W-:Y:S05]  /*2ecd0*/  @!P0 NANOSLEEP.SYNCS 0x989680 ;  /* 0x009896800000895d */ /* 0x002fea0003900000 */
[----:B------:R-:W1:Y:S02]  /*2ece0*/  @!P0 SYNCS.PHASECHK.TRANS64 P0, [R0+URZ+0x60], R3 ;  /* 0x00006003000085a7 */ /* 0x000e64000800007f */
[----:B-1----:R-:W-:Y:S05]  /*2ecf0*/  @!P0 BRA `(.L_x_1121) ;  /* 0xfffffffc00f08947 */ /* 0x002fea000383ffff */
[----:B------:R-:W-:Y:S05]  /*2ed00*/  BRA `(.L_x_1175) ;  /* 0xffffffe000ac7947 */ /* 0x000fea000383ffff */
.L_x_1125:
[----:B------:R-:W-:Y:S01]  /*2ed10*/  BSSY B1, `(.L_x_1176) ;  /* 0x0000006000017945 */ /* 0x000fe20003800000 */
[----:B------:R-:W-:-:S07]  /*2ed20*/  MOV R15, 0xffffffff ;  /* 0xffffffff000f7802 */ /* 0x000fce0000000f00 */
[----:B------:R-:W-:Y:S05]  /*2ed30*/  WARPSYNC.COLLECTIVE R15, `(.L_x_1177) ;  /* 0x000000000f0c7348 */ /* 0x000fea0003c00000 */
[----:B------:R-:W-:Y:S02]  /*2ed40*/  ELECT P6, UR62, PT ;  /* 0x00000000003e782f */ /* 0x000fe400038c0000 */
[----:B------:R-:W-:Y:S01]  /*2ed50*/  MOV R14, UR62 ;  /* 0x0000003e000e7c02 */ /* 0x000fe20008000f00 */
[----:B------:R-:W-:Y:S10]  /*2ed60*/  ENDCOLLECTIVE ;  /* 0x000000000000791b */ /* 0x000ff40003800000 */
.L_x_1177:
[----:B------:R-:W-:Y:S05]  /*2ed70*/  BSYNC B1 ;  /* 0x0000000000017941 */ /* 0x000fea0003800000 */
.L_x_1176:
[----:B------:R-:W-:Y:S05]  /*2ed80*/  BRA `(.L_x_1178) ;  /* 0xffffffe4002c7947 */ /* 0x000fea000383ffff */
.L_x_1128:
[----:B-1----:R1:W2:Y:S02]  /*2ed90*/  SYNCS.PHASECHK.TRANS64.TRYWAIT P0, [R11+URZ+0x18], R12 ;  /* 0x0000180c0b0075a7 */ /* 0x0022a4000800017f */
[----:B--2---:R-:W-:Y:S05]  /*2eda0*/  @!P0 NANOSLEEP.SYNCS 0x989680 ;  /* 0x009896800000895d */ /* 0x004fea0003900000 */
[----:B------:R-:W2:Y:S02]  /*2edb0*/  @!P0 SYNCS.PHASECHK.TRANS64 P0, [R11+URZ+0x18], R12 ;  /* 0x0000180c0b0085a7 */ /* 0x000ea4000800007f */
[----:B--2---:R-:W-:Y:S05]  /*2edc0*/  @!P0 BRA `(.L_x_1128) ;  /* 0xfffffffc00f08947 */ /* 0x004fea000383ffff */
[----:B------:R-:W-:Y:S05]  /*2edd0*/  BRA `(.L_x_1179) ;  /* 0xffffffe400647947 */ /* 0x000fea000383ffff */
.L_x_1136:
[----:B------:R-:W-:Y:S01]  /*2ede0*/  BSSY B0, `(.L_x_1180) ;  /* 0x0000006000007945 */ /* 0x000fe20003800000 */
[----:B------:R-:W-:-:S07]  /*2edf0*/  MOV R15, 0xffffffff ;  /* 0xffffffff000f7802 */ /* 0x000fce0000000f00 */
[----:B--2---:R-:W-:Y:S05]  /*2ee00*/  WARPSYNC.COLLECTIVE R15, `(.L_x_1181) ;  /* 0x000000000f0c7348 */ /* 0x004fea0003c00000 */
[----:B------:R-:W-:Y:S02]  /*2ee10*/  ELECT P6, UR62, PT ;  /* 0x00000000003e782f */ /* 0x000fe400038c0000 */
[----:B------:R-:W-:Y:S01]  /*2ee20*/  MOV R14, UR62 ;  /* 0x0000003e000e7c02 */ /* 0x000fe20008000f00 */
[----:B--2---:R-:W-:Y:S10]  /*2ee30*/  ENDCOLLECTIVE ;  /* 0x000000000000791b */ /* 0x004ff40003800000 */
.L_x_1181:
[----:B------:R-:W-:Y:S05]  /*2ee40*/  BSYNC B0 ;  /* 0x0000000000007941 */ /* 0x000fea0003800000 */
.L_x_1180:
[----:B------:R-:W-:Y:S05]  /*2ee50*/  BRA `(.L_x_1182) ;  /* 0xffffffec00d87947 */ /* 0x000fea000383ffff */
.L_x_1138:
[----:B-1----:R1:W3:Y:S02]  /*2ee60*/  SYNCS.PHASECHK.TRANS64.TRYWAIT P0, [R4+URZ], R3 ;  /* 0x00000003040075a7 */ /* 0x0022e4000800017f */
[----:B---3--:R-:W-:Y:S05]  /*2ee70*/  @!P0 NANOSLEEP.SYNCS 0x989680 ;  /* 0x009896800000895d */ /* 0x008fea0003900000 */
[----:B------:R-:W3:Y:S02]  /*2ee80*/  @!P0 SYNCS.PHASECHK.TRANS64 P0, [R4+URZ], R3 ;  /* 0x00000003040085a7 */ /* 0x000ee4000800007f */
[----:B---3--:R-:W-:Y:S05]  /*2ee90*/  @!P0 BRA `(.L_x_1138) ;  /* 0xfffffffc00f08947 */ /* 0x008fea000383ffff */
[----:B------:R-:W-:Y:S05]  /*2eea0*/  BRA `(.L_x_1183) ;  /* 0xffffffec00fc7947 */ /* 0x000fea000383ffff */
.L_x_1139:
[----:B-1----:R1:W3:Y:S02]  /*2eeb0*/  SYNCS.PHASECHK.TRANS64.TRYWAIT P0, [R3+URZ], R0 ;  /* 0x00000000030075a7 */ /* 0x0022e4000800017f */
[----:B---3--:R-:W-:Y:S05]  /*2eec0*/  @!P0 NANOSLEEP.SYNCS 0x989680 ;  /* 0x009896800000895d */ /* 0x008fea0003900000 */
[----:B------:R-:W3:Y:S02]  /*2eed0*/  @!P0 SYNCS.PHASECHK.TRANS64 P0, [R3+URZ], R0 ;  /* 0x00000000030085a7 */ /* 0x000ee4000800007f */
[----:B---3--:R-:W-:Y:S05]  /*2eee0*/  @!P0 BRA `(.L_x_1139) ;  /* 0xfffffffc00f08947 */ /* 0x008fea000383ffff */
[----:B------:R-:W-:Y:S05]  /*2eef0*/  BRA `(.L_x_1184) ;  /* 0xfffffff0000c7947 */ /* 0x000fea000383ffff */
        .weak           $__internal_0_$__cuda_sm20_rcp_rn_f32_slowpath
        .type           $__internal_0_$__cuda_sm20_rcp_rn_f32_slowpath,@function
        .size           $__internal_0_$__cuda_sm20_rcp_rn_f32_slowpath,(.L_x_1190 - $__internal_0_$__cuda_sm20_rcp_rn_f32_slowpath)
$__internal_0_$__cuda_sm20_rcp_rn_f32_slowpath:
[----:B------:R-:W-:Y:S01]  /*2ef00*/  SHF.L.U32 R3, R0, 0x1, RZ ;  /* 0x0000000100037819 */ /* 0x000fe200000006ff */
[----:B------:R-:W-:Y:S03]  /*2ef10*/  BSSY B0, `(.L_x_1185) ;  /* 0x0000030000007945 */ /* 0x000fe60003800000 */
[----:B------:R-:W-:-:S04]  /*2ef20*/  SHF.R.U32.HI R3, RZ, 0x18, R3 ;  /* 0x00000018ff037819 */ /* 0x000fc80000011603 */
[----:B------:R-:W-:-:S13]  /*2ef30*/  ISETP.NE.U32.AND P2, PT, R3, RZ, PT ;  /* 0x000000ff0300720c */ /* 0x000fda0003f45070 */
[----:B------:R-:W-:Y:S05]  /*2ef40*/  @P2 BRA `(.L_x_1186) ;  /* 0x0000000000282947 */ /* 0x000fea0003800000 */
[----:B------:R-:W-:-:S05]  /*2ef50*/  IMAD.SHL.U32 R3, R0, 0x2, RZ ;  /* 0x0000000200037824 */ /* 0x000fca00078e00ff */
[----:B------:R-:W-:-:S13]  /*2ef60*/  ISETP.NE.AND P2, PT, R3, RZ, PT ;  /* 0x000000ff0300720c */ /* 0x000fda0003f45270 */
[----:B------:R-:W-:Y:S02]  /*2ef70*/  @P2 FFMA R185, R0, 1.84467440737095516160e+19, RZ ;  /* 0x5f80000000b92823 */ /* 0x000fe400000000ff */
[----:B------:R-:W-:Y:S08]  /*2ef80*/  @!P2 MUFU.RCP R0, R0 ;  /* 0x000000000000a308 */ /* 0x000ff00000001000 */
[----:B------:R-:W1:Y:S02]  /*2ef90*/  @P2 MUFU.RCP R3, R185 ;  /* 0x000000b900032308 */ /* 0x000e640000001000 */
[----:B-1----:R-:W-:-:S04]  /*2efa0*/  @P2 FFMA R185, R185, R3, -1 ;  /* 0xbf800000b9b92423 */ /* 0x002fc80000000003 */
[----:B------:R-:W-:-:S04]  /*2efb0*/  @P2 FADD.FTZ R185, -R185, -RZ ;  /* 0x800000ffb9b92221 */ /* 0x000fc80000010100 */
[----:B------:R-:W-:-:S04]  /*2efc0*/  @P2 FFMA R3, R3, R185, R3 ;  /* 0x000000b903032223 */ /* 0x000fc80000000003 */
[----:B------:R-:W-:Y:S01]  /*2efd0*/  @P2 FFMA R0, R3, 1.84467440737095516160e+19, RZ ;  /* 0x5f80000003002823 */ /* 0x000fe200000000ff */
[----:B------:R-:W-:Y:S06]  /*2efe0*/  BRA `(.L_x_1187) ;  /* 0x0000000000887947 */ /* 0x000fec0003800000 */
.L_x_1186:
[----:B------:R-:W-:-:S04]  /*2eff0*/  IADD3 R188, R3, -0xfd, RZ ;  /* 0xffffff0303bc7810 */ /* 0x000fc80007ffe0ff */
[----:B------:R-:W-:-:S13]  /*2f000*/  ISETP.GT.U32.AND P2, PT, R188, 0x1, PT ;  /* 0x00000001bc00780c */ /* 0x000fda0003f44070 */
[----:B------:R-:W-:Y:S05]  /*2f010*/  @P2 BRA `(.L_x_1188) ;  /* 0x0000000000782947 */ /* 0x000fea0003800000 */
[----:B------:R-:W-:Y:S02]  /*2f020*/  LOP3.LUT R186, R0, 0x7fffff, RZ, 0xc0, !PT ;  /* 0x007fffff00ba7812 */ /* 0x000fe400078ec0ff */
[----:B------:R-:W-:Y:S02]  /*2f030*/  MOV R189, 0x3 ;  /* 0x0000000300bd7802 */ /* 0x000fe40000000f00 */
[----:B------:R-:W-:Y:S02]  /*2f040*/  LOP3.LUT R186, R186, 0x3f800000, RZ, 0xfc, !PT ;  /* 0x3f800000baba7812 */ /* 0x000fe400078efcff */
[----:B------:R-:W-:Y:S02]  /*2f050*/  SHF.L.U32 R189, R189, R188, RZ ;  /* 0x000000bcbdbd7219 */ /* 0x000fe400000006ff */
[----:B------:R-:W1:Y:S01]  /*2f060*/  MUFU.RCP R185, R186 ;  /* 0x000000ba00b97308 */ /* 0x000e620000001000 */
[----:B------:R-:W-:Y:S01]  /*2f070*/  IADD3 R3, R3, -0xfc, RZ ;  /* 0xffffff0403037810 */ /* 0x000fe20007ffe0ff */
[----:B-1----:R-:W-:-:S04]  /*2f080*/  FFMA R187, R186, R185, -1 ;  /* 0xbf800000babb7423 */ /* 0x002fc800000000b9 */
[----:B------:R-:W-:-:S04]  /*2f090*/  FADD.FTZ R187, -R187, -RZ ;  /* 0x800000ffbbbb7221 */ /* 0x000fc80000010100 */
[CCC-:B------:R-:W-:Y:S01]  /*2f0a0*/  FFMA.RM R186, R185.reuse, R187.reuse, R185.reuse ;  /* 0x000000bbb9ba7223 */ /* 0x1c0fe200000040b9 */
[----:B------:R-:W-:-:S05]  /*2f0b0*/  FFMA.RP R185, R185, R187, R185 ;  /* 0x000000bbb9b97223 */ /* 0x000fca00000080b9 */
[C---:B------:R-:W-:Y:S02]  /*2f0c0*/  FSETP.NEU.FTZ.AND P2, PT, R186.reuse, R185, PT ;  /* 0x000000b9ba00720b */ /* 0x040fe40003f5d000 */
[----:B------:R-:W-:Y:S02]  /*2f0d0*/  LOP3.LUT R185, R186, 0x7fffff, RZ, 0xc0, !PT ;  /* 0x007fffffbab97812 */ /* 0x000fe400078ec0ff */
[----:B------:R-:W-:Y:S02]  /*2f0e0*/  SEL R186, RZ, 0xffffffff, !P2 ;  /* 0xffffffffffba7807 */ /* 0x000fe40005000000 */
[----:B------:R-:W-:Y:S02]  /*2f0f0*/  LOP3.LUT R185, R185, 0x800000, RZ, 0xfc, !PT ;  /* 0x00800000b9b97812 */ /* 0x000fe400078efcff */
[----:B------:R-:W-:Y:S02]  /*2f100*/  IADD3 R187, -R186, RZ, RZ ;  /* 0x000000ffbabb7210 */ /* 0x000fe40007ffe1ff */
[----:B------:R-:W-:-:S02]  /*2f110*/  LOP3.LUT R189, R189, R185, RZ, 0xc0, !PT ;  /* 0x000000b9bdbd7212 */ /* 0x000fc400078ec0ff */
[-C--:B------:R-:W-:Y:S02]  /*2f120*/  LOP3.LUT P3, RZ, R187, R188.reuse, R185, 0xf8, !PT ;  /* 0x000000bcbbff7212 */ /* 0x080fe4000786f8b9 */
[----:B------:R-:W-:Y:S02]  /*2f130*/  SHF.R.U32.HI R186, RZ, R188, R189 ;  /* 0x000000bcffba7219 */ /* 0x000fe400000116bd */
[----:B------:R-:W-:Y:S02]  /*2f140*/  SHF.R.U32.HI R3, RZ, R3, R185 ;  /* 0x00000003ff037219 */ /* 0x000fe400000116b9 */
[C---:B------:R-:W-:Y:S02]  /*2f150*/  LOP3.LUT P2, RZ, R186.reuse, 0x1, RZ, 0xc0, !PT ;  /* 0x00000001baff7812 */ /* 0x040fe4000784c0ff */
[----:B------:R-:W-:-:S04]  /*2f160*/  LOP3.LUT P4, RZ, R186, 0x2, RZ, 0xc0, !PT ;  /* 0x00000002baff7812 */ /* 0x000fc8000788c0ff */
[----:B------:R-:W-:Y:S02]  /*2f170*/  PLOP3.LUT P2, PT, P2, P3, P4, 0xe0, 0x0 ;  /* 0x000000000000781c */ /* 0x000fe40001747c40 */
[----:B------:R-:W-:Y:S02]  /*2f180*/  LOP3.LUT P3, RZ, R0, 0x7fffff, RZ, 0xc0, !PT ;  /* 0x007fffff00ff7812 */ /* 0x000fe4000786c0ff */
[----:B------:R-:W-:-:S04]  /*2f190*/  SEL R185, RZ, 0x1, !P2 ;  /* 0x00000001ffb97807 */ /* 0x000fc80005000000 */
[----:B------:R-:W-:-:S04]  /*2f1a0*/  IADD3 R185, -R185, RZ, RZ ;  /* 0x000000ffb9b97210 */ /* 0x000fc80007ffe1ff */
[----:B------:R-:W-:-:S13]  /*2f1b0*/  ISETP.GE.AND P2, PT, R185, RZ, PT ;  /* 0x000000ffb900720c */ /* 0x000fda0003f46270 */
[----:B------:R-:W-:-:S04]  /*2f1c0*/  @!P2 IADD3 R3, R3, 0x1, RZ ;  /* 0x000000010303a810 */ /* 0x000fc80007ffe0ff */
[----:B------:R-:W-:-:S04]  /*2f1d0*/  @!P3 SHF.L.U32 R3, R3, 0x1, RZ ;  /* 0x000000010303b819 */ /* 0x000fc800000006ff */
[----:B------:R-:W-:Y:S01]  /*2f1e0*/  LOP3.LUT R0, R3, 0x80000000, R0, 0xf8, !PT ;  /* 0x8000000003007812 */ /* 0x000fe200078ef800 */
[----:B------:R-:W-:Y:S06]  /*2f1f0*/  BRA `(.L_x_1187) ;  /* 0x0000000000047947 */ /* 0x000fec0003800000 */
.L_x_1188:
[----:B------:R-:W1:Y:S02]  /*2f200*/  MUFU.RCP R0, R0 ;  /* 0x0000000000007308 */ /* 0x000e640000001000 */
.L_x_1187:
[----:B------:R-:W-:Y:S05]  /*2f210*/  BSYNC B0 ;  /* 0x0000000000007941 */ /* 0x000fea0003800000 */
.L_x_1185:
[----:B------:R-:W-:-:S04]  /*2f220*/  MOV R3, 0x0 ;  /* 0x0000000000037802 */ /* 0x000fc80000000f00 */
[----:B-1----:R-:W-:Y:S05]  /*2f230*/  RET.REL.NODEC R2 `(_ZN7cutlass13device_kernelINS_4gemm6kernel13GemmUniversalIN4cute5tupleIJiiiiEEENS1_10collective13CollectiveMmaINS1_34MainloopSm90TmaGmmaWarpSpecializedILi3ENS5_IJNS4_1CILi2EEENSA_ILi1EEESC_EEENS1_35KernelTmaWarpSpecializedCooperativeEEENS5_IJNSA_ILi256EEESG_NSA_ILi64EEEEEENS_10bfloat16_tENS5_IJlSC_lEEESJ_SK_NS4_8TiledMMAINS4_8MMA_AtomIJNS4_4SM904GMMA28MMA_64x256x16_F32BF16BF16_SSILNSO_5MajorE0ELSQ_0ELNSO_7ScaleInE1ELSR_1EEEEEENS4_6LayoutISD_NS5_IJSC_NSA_ILi0EEESV_EEEEENS5_IJNS4_10UnderscoreESY_SY_EEEEENS4_13SM90_TMA_LOADENS4_14ComposedLayoutINS4_7SwizzleILi3ELi4ELi3EEENS4_18smem_ptr_flag_bitsILi16EEENSU_INS5_IJNSA_ILi8EEESH_EEENS5_IJSH_SC_EEEEEEEvNS4_8identityENS4_23SM90_TMA_LOAD_MULTICASTES1B_vS1C_EENS_8epilogue10collective18CollectiveEpilogueINS1F_22Sm90TmaWarpSpecializedILi4ELi2ELi16ELb1ELb0EEEJSI_NS5_IJNSA_ILi128EEENSA_ILi32EEEEEESJ_SK_SJ_SK_NS1F_6fusion15FusionCallbacksIS1J_NS1N_13LinCombEltActINS1F_6thread4SiLuESJ_fSJ_fLNS_15FloatRoundStyleE2EEESI_S1M_JEEES11_NS12_INS13_ILi2ELi4ELi3EEES16_NSU_INS5_IJS17_S1L_EEENS5_IJS1L_SC_EEEEEEENS4_17SM75_U32x4_LDSM_NENS4_14SM90_TMA_STOREES1Z_NS4_17SM90_U32x4_STSM_NENS4_9Copy_AtomIJS22_NS_6half_tEEEEvEEEvvEEEEvNT_6ParamsE) ;  /* 0xfffffd0c02707950 */ /* 0x002fea0003c3ffff */
.L_x_1189:
[----:B------:R-:W-:-:S00]  /*2f240*/  BRA `(.L_x_1189) ;  /* 0xfffffffc00fc7947 */ /* 0x000fc0000383ffff */
[----:B------:R-:W-:-:S00]  /*2f250*/  NOP ;  /* 0x0000000000007918 */ /* 0x000fc00000000000 */
        /* <DEDUP_REMOVED lines=10> */
.L_x_1190:


//--------------------- .nv.global.init           --------------------------
	.section	.nv.global.init,"aw",@progbits
.nv.global.init:
	.type		$str$22,@object
	.size		$str$22,($str$26 - $str$22)
$str$22:
        /*0000*/ 	.byte	0x6b, 0x5f, 0x74, 0x69, 0x6c, 0x65, 0x5f, 0x63, 0x6f, 0x75, 0x6e, 0x74, 0x20, 0x3e, 0x3d, 0x20
        /*0010*/ 	.byte	0x31, 0x00
	.type		$str$26,@object
	.size		$str$26,($str$27 - $str$26)
$str$26:
        /*0012*/ 	.byte	0x28, 0x61, 0x64, 0x64, 0x72, 0x65, 0x73, 0x73, 0x20, 0x26, 0x20, 0x6d, 0x61, 0x73, 0x6b, 0x29
        /*0022*/ 	.byte	0x20, 0x3d, 0x3d, 0x20, 0x30, 0x00
	.type		$str$27,@object
	.size		$str$27,($str$23 - $str$27)
$str$27:
        /*0028*/ 	.byte	0x2f, 0x74, 0x6d, 0x70, 0x2f, 0x63, 0x75, 0x74, 0x6c, 0x61, 0x73, 0x73, 0x5f, 0x73, 0x77, 0x65
        /*0038*/ 	.byte	0x65, 0x70, 0x5f, 0x73, 0x72, 0x63, 0x2f, 0x69, 0x6e, 0x63, 0x6c, 0x75, 0x64, 0x65, 0x2f, 0x63
        /*0048*/ 	.byte	0x75, 0x74, 0x65, 0x2f, 0x70, 0x6f, 0x69, 0x6e, 0x74, 0x65, 0x72, 0x5f, 0x66, 0x6c, 0x61, 0x67
        /*0058*/ 	.byte	0x67, 0x65, 0x64, 0x2e, 0x68, 0x70, 0x70, 0x00
	.type		$str$23,@object
	.size		$str$23,(__unnamed_2 - $str$23)
$str$23:
        /*0060*/ 	.byte	0x2f, 0x74, 0x6d, 0x70, 0x2f, 0x63, 0x75, 0x74, 0x6c, 0x61, 0x73, 0x73, 0x5f, 0x73, 0x77, 0x65
        /*0070*/ 	.byte	0x65, 0x70, 0x5f, 0x73, 0x72, 0x63, 0x2f, 0x69, 0x6e, 0x63, 0x6c, 0x75, 0x64, 0x65, 0x2f, 0x63
        /*0080*/ 	.byte	0x75, 0x74, 0x6c, 0x61, 0x73, 0x73, 0x2f, 0x67, 0x65, 0x6d, 0x6d, 0x2f, 0x63, 0x6f, 0x6c, 0x6c
        /*0090*/ 	.byte	0x65, 0x63, 0x74, 0x69, 0x76, 0x65, 0x2f, 0x73, 0x6d, 0x39, 0x30, 0x5f, 0x6d, 0x6d, 0x61, 0x5f
        /*00a0*/ 	.byte	0x74, 0x6d, 0x61, 0x5f, 0x67, 0x6d, 0x6d, 0x61, 0x5f, 0x73, 0x73, 0x5f, 0x77, 0x61, 0x72, 0x70
        /*00b0*/ 	.byte	0x73, 0x70, 0x65, 0x63, 0x69, 0x61, 0x6c, 0x69, 0x7a, 0x65, 0x64, 0x2e, 0x68, 0x70, 0x70, 0x00
	.type		__unnamed_2,@object
	.size		__unnamed_2,(__unnamed_1 - __unnamed_2)
__unnamed_2:
        /* <DEDUP_REMOVED lines=28> */
        /*0280*/ 	.byte	0x3c, 0x34, 0x30, 0x39, 0x36, 0x3e, 0x3e, 0x3e, 0x3e, 0x3e, 0x5d, 0x00
	.type		__unnamed_1,@object
	.size		__unnamed_1,(.L_0 - __unnamed_1)
__unnamed_1:
        /* <DEDUP_REMOVED lines=182> */
        /*0dec*/ 	.byte	0x5d, 0x00
.L_0:


//--------------------- .nv.shared._ZN7cutlass13device_kernelINS_4gemm6kernel13GemmUniversalIN4cute5tupleIJiiiiEEENS1_10collective13CollectiveMmaINS1_34MainloopSm90TmaGmmaWarpSpecializedILi3ENS5_IJNS4_1CILi2EEENSA_ILi1EEESC_EEENS1_35KernelTmaWarpSpecializedCooperativeEEENS5_IJNSA_ILi256EEESG_NSA_ILi64EEEEEENS_10bfloat16_tENS5_IJlSC_lEEESJ_SK_NS4_8TiledMMAINS4_8MMA_AtomIJNS4_4SM904GMMA28MMA_64x256x16_F32BF16BF16_SSILNSO_5MajorE0ELSQ_0ELNSO_7ScaleInE1ELSR_1EEEEEENS4_6LayoutISD_NS5_IJSC_NSA_ILi0EEESV_EEEEENS5_IJNS4_10UnderscoreESY_SY_EEEEENS4_13SM90_TMA_LOADENS4_14ComposedLayoutINS4_7SwizzleILi3ELi4ELi3EEENS4_18smem_ptr_flag_bitsILi16EEENSU_INS5_IJNSA_ILi8EEESH_EEENS5_IJSH_SC_EEEEEEEvNS4_8identityENS4_23SM90_TMA_LOAD_MULTICASTES1B_vS1C_EENS_8epilogue10collective18CollectiveEpilogueINS1F_22Sm90TmaWarpSpecializedILi4ELi2ELi16ELb1ELb0EEEJSI_NS5_IJNSA_ILi128EEENSA_ILi32EEEEEESJ_SK_SJ_SK_NS1F_6fusion15FusionCallbacksIS1J_NS1N_13LinCombEltActINS1F_6thread4SiLuESJ_fSJ_fLNS_15FloatRoundStyleE2EEESI_S1M_JEEES11_NS12_INS13_ILi2ELi4ELi3EEES16_NSU_INS5_IJS17_S1L_EEENS5_IJS1L_SC_EEEEEEENS4_17SM75_U32x4_LDSM_NENS4_14SM90_TMA_STOREES1Z_NS4_17SM90_U32x4_STSM_NENS4_9Copy_AtomIJS22_NS_6half_tEEEEvEEEvvEEEEvNT_6ParamsE --------------------------
	.section	.nv.shared._ZN7cutlass13device_kernelINS_4gemm6kernel13GemmUniversalIN4cute5tupleIJiiiiEEENS1_10collective13CollectiveMmaINS1_34MainloopSm90TmaGmmaWarpSpecializedILi3ENS5_IJNS4_1CILi2EEENSA_ILi1EEESC_EEENS1_35KernelTmaWarpSpecializedCooperativeEEENS5_IJNSA_ILi256EEESG_NSA_ILi64EEEEEENS_10bfloat16_tENS5_IJlSC_lEEESJ_SK_NS4_8TiledMMAINS4_8MMA_AtomIJNS4_4SM904GMMA28MMA_64x256x16_F32BF16BF16_SSILNSO_5MajorE0ELSQ_0ELNSO_7ScaleInE1ELSR_1EEEEEENS4_6LayoutISD_NS5_IJSC_NSA_ILi0EEESV_EEEEENS5_IJNS4_10UnderscoreESY_SY_EEEEENS4_13SM90_TMA_LOADENS4_14ComposedLayoutINS4_7SwizzleILi3ELi4ELi3EEENS4_18smem_ptr_flag_bitsILi16EEENSU_INS5_IJNSA_ILi8EEESH_EEENS5_IJSH_SC_EEEEEEEvNS4_8identityENS4_23SM90_TMA_LOAD_MULTICASTES1B_vS1C_EENS_8epilogue10collective18CollectiveEpilogueINS1F_22Sm90TmaWarpSpecializedILi4ELi2ELi16ELb1ELb0EEEJSI_NS5_IJNSA_ILi128EEENSA_ILi32EEEEEESJ_SK_SJ_SK_NS1F_6fusion15FusionCallbacksIS1J_NS1N_13LinCombEltActINS1F_6thread4SiLuESJ_fSJ_fLNS_15FloatRoundStyleE2EEESI_S1M_JEEES11_NS12_INS13_ILi2ELi4ELi3EEES16_NSU_INS5_IJS17_S1L_EEENS5_IJS1L_SC_EEEEEEENS4_17SM75_U32x4_LDSM_NENS4_14SM90_TMA_STOREES1Z_NS4_17SM90_U32x4_STSM_NENS4_9Copy_AtomIJS22_NS_6half_tEEEEvEEEvvEEEEvNT_6ParamsE,"aw",@nobits
	.sectionflags	@""
	.align	16
	.zero		1024


//--------------------- .nv.shared.reserved.0     --------------------------
	.section	.nv.shared.reserved.0,"aw",@nobits
	.weak		__nv_reservedSMEM_offset_0_alias
	.size		__nv_reservedSMEM_offset_0_alias, 0, 0
	.other		__nv_reservedSMEM_offset_0_alias,@"STO_CUDA_RESERVED_SHARED STV_DEFAULT"
__nv_reservedSMEM_offset_0_alias:
	.zero		0


//--------------------- .nv.global                --------------------------
	.section	.nv.global,"aw",@nobits
.nv.global:
	.type		_ZN39_INTERNAL_98b50159_4_k_cu_7588aac9_27904cute1_E,@object
	.size		_ZN39_INTERNAL_98b50159_4_k_cu_7588aac9_27904cute1_E,(_ZN39_INTERNAL_98b50159_4_k_cu_7588aac9_27904cuda3std3__45__cpo6cbeginE - _ZN39_INTERNAL_98b50159_4_k_cu_7588aac9_27904cute1_E)
_ZN39_INTERNAL_98b50159_4_k_cu_7588aac9_27904cute1_E:
	.zero		1
	.type		_ZN39_INTERNAL_98b50159_4_k_cu_7588aac9_27904cuda3std3__45__cpo6cbeginE,@object
	.size		_ZN39_INTERNAL_98b50159_4_k_cu_7588aac9_27904cuda3std3__45__cpo6cbeginE,(_ZN39_INTERNAL_98b50159_4_k_cu_7588aac9_27904cuda3std3__48in_placeE - _ZN39_INTERNAL_98b50159_4_k_cu_7588aac9_27904cuda3std3__45__cpo6cbeginE)
_ZN39_INTERNAL_98b50159_4_k_cu_7588aac9_27904cuda3std3__45__cpo6cbeginE:
	.zero		1
	.type		_ZN39_INTERNAL_98b50159_4_k_cu_7588aac9_27904cuda3std3__48in_placeE,@object
	.size		_ZN39_INTERNAL_98b50159_4_k_cu_7588aac9_27904cuda3std3__48in_placeE,(_ZN39_INTERNAL_98b50159_4_k_cu_7588aac9_27904cuda3std6ranges3__45__cpo9iter_moveE - _ZN39_INTERNAL_98b50159_4_k_cu_7588aac9_27904cuda3std3__48in_placeE)
_ZN39_INTERNAL_98b50159_4_k_cu_7588aac9_27904cuda3std3__48in_placeE:
	.zero		1
	.type		_ZN39_INTERNAL_98b50159_4_k_cu_7588aac9_27904cuda3std6ranges3__45__cpo9iter_moveE,@object
	.size		_ZN39_INTERNAL_98b50159_4_k_cu_7588aac9_27904cuda3std6ranges3__45__cpo9iter_moveE,(_ZN39_INTERNAL_98b50159_4_k_cu_7588aac9_27904cuda3std3__45__cpo5beginE - _ZN39_INTERNAL_98b50159_4_k_cu_7588aac9_27904cuda3std6ranges3__45__cpo9iter_moveE)
_ZN39_INTERNAL_98b50159_4_k_cu_7588aac9_27904cuda3std6ranges3__45__cpo9iter_moveE:
	.zero		1
	.type		_ZN39_INTERNAL_98b50159_4_k_cu_7588aac9_27904cuda3std3__45__cpo5beginE,@object
	.size		_ZN39_INTERNAL_98b50159_4_k_cu_7588aac9_27904cuda3std3__45__cpo5beginE,(_ZN39_INTERNAL_98b50159_4_k_cu_7588aac9_27904cuda3std3__441_GLOBAL__N__98b50159_4_k_cu_7588aac9_27906ignoreE - _ZN39_INTERNAL_98b50159_4_k_cu_7588aac9_27904cuda3std3__45__cpo5beginE)
_ZN39_INTERNAL_98b50159_4_k_cu_7588aac9_27904cuda3std3__45__cpo5beginE:
	.zero		1
	.type		_ZN39_INTERNAL_98b50159_4_k_cu_7588aac9_27904cuda3std3__441_GLOBAL__N__98b50159_4_k_cu_7588aac9_27906ignoreE,@object
	.size		_ZN39_INTERNAL_98b50159_4_k_cu_7588aac9_27904cuda3std3__441_GLOBAL__N__98b50159_4_k_cu_7588aac9_27906ignoreE,(_ZN39_INTERNAL_98b50159_4_k_cu_7588aac9_27904cute7productE - _ZN39_INTERNAL_98b50159_4_k_cu_7588aac9_27904cuda3std3__441_GLOBAL__N__98b50159_4_k_cu_7588aac9_27906ignoreE)
_ZN39_INTERNAL_98b50159_4_k_cu_7588aac9_27904cuda3std3__441_GLOBAL__N__98b50159_4_k_cu_7588aac9_27906ignoreE:
	.zero		1
	.type		_ZN39_INTERNAL_98b50159_4_k_cu_7588aac9_27904cute7productE,@object
	.size		_ZN39_INTERNAL_98b50159_4_k_cu_7588aac9_27904cute7productE,(_ZN39_INTERNAL_98b50159_4_k_cu_7588aac9_27904cuda3std3__45__cpo3endE - _ZN39_INTERNAL_98b50159_4_k_cu_7588aac9_27904cute7productE)
_ZN39_INTERNAL_98b50159_4_k_cu_7588aac9_27904cute7productE:
	.zero		1
	.type		_ZN39_INTERNAL_98b50159_4_k_cu_7588aac9_27904cuda3std3__45__cpo3endE,@object
	.size		_ZN39_INTERNAL_98b50159_4_k_cu_7588aac9_27904cuda3std3__45__cpo3endE,(_ZN39_INTERNAL_98b50159_4_k_cu_7588aac9_27904cuda3std3__419piecewise_constructE - _ZN39_INTERNAL_98b50159_4_k_cu_7588aac9_27904cuda3std3__45__cpo3endE)
_ZN39_INTERNAL_98b50159_4_k_cu_7588aac9_27904cuda3std3__45__cpo3endE:
	.zero		1
	.type		_ZN39_INTERNAL_98b50159_4_k_cu_7588aac9_27904cuda3std3__419piecewise_constructE,@object
	.size		_ZN39_INTERNAL_98b50159_4_k_cu_7588aac9_27904cuda3std3__419piecewise_constructE,(_ZN39_INTERNAL_98b50159_4_k_cu_7588aac9_27904cuda3std3__45__cpo4cendE - _ZN39_INTERNAL_98b50159_4_k_cu_7588aac9_27904cuda3std3__419piecewise_constructE)
_ZN39_INTERNAL_98b50159_4_k_cu_7588aac9_27904cuda3std3__419piecewise_constructE:
	.zero		1
	.type		_ZN39_INTERNAL_98b50159_4_k_cu_7588aac9_27904cuda3std3__45__cpo4cendE,@object
	.size		_ZN39_INTERNAL_98b50159_4_k_cu_7588aac9_27904cuda3std3__45__cpo4cendE,(_ZN39_INTERNAL_98b50159_4_k_cu_7588aac9_27904cuda3std6ranges3__45__cpo4swapE - _ZN39_INTERNAL_98b50159_4_k_cu_7588aac9_27904cuda3std3__45__cpo4cendE)
_ZN39_INTERNAL_98b50159_4_k_cu_7588aac9_27904cuda3std3__45__cpo4cendE:
	.zero		1
	.type		_ZN39_INTERNAL_98b50159_4_k_cu_7588aac9_27904cuda3std6ranges3__45__cpo4swapE,@object
	.size		_ZN39_INTERNAL_98b50159_4_k_cu_7588aac9_27904cuda3std6ranges3__45__cpo4swapE,(.L_9 - _ZN39_INTERNAL_98b50159_4_k_cu_7588aac9_27904cuda3std6ranges3__45__cpo4swapE)
_ZN39_INTERNAL_98b50159_4_k_cu_7588aac9_27904cuda3std6ranges3__45__cpo4swapE:
	.zero		1
.L_9:


//--------------------- .nv.constant0._ZN7cutlass13device_kernelINS_4gemm6kernel13GemmUniversalIN4cute5tupleIJiiiiEEENS1_10collective13CollectiveMmaINS1_34MainloopSm90TmaGmmaWarpSpecializedILi3ENS5_IJNS4_1CILi2EEENSA_ILi1EEESC_EEENS1_35KernelTmaWarpSpecializedCooperativeEEENS5_IJNSA_ILi256EEESG_NSA_ILi64EEEEEENS_10bfloat16_tENS5_IJlSC_lEEESJ_SK_NS4_8TiledMMAINS4_8MMA_AtomIJNS4_4SM904GMMA28MMA_64x256x16_F32BF16BF16_SSILNSO_5MajorE0ELSQ_0ELNSO_7ScaleInE1ELSR_1EEEEEENS4_6LayoutISD_NS5_IJSC_NSA_ILi0EEESV_EEEEENS5_IJNS4_10UnderscoreESY_SY_EEEEENS4_13SM90_TMA_LOADENS4_14ComposedLayoutINS4_7SwizzleILi3ELi4ELi3EEENS4_18smem_ptr_flag_bitsILi16EEENSU_INS5_IJNSA_ILi8EEESH_EEENS5_IJSH_SC_EEEEEEEvNS4_8identityENS4_23SM90_TMA_LOAD_MULTICASTES1B_vS1C_EENS_8epilogue10collective18CollectiveEpilogueINS1F_22Sm90TmaWarpSpecializedILi4ELi2ELi16ELb1ELb0EEEJSI_NS5_IJNSA_ILi128EEENSA_ILi32EEEEEESJ_SK_SJ_SK_NS1F_6fusion15FusionCallbacksIS1J_NS1N_13LinCombEltActINS1F_6thread4SiLuESJ_fSJ_fLNS_15FloatRoundStyleE2EEESI_S1M_JEEES11_NS12_INS13_ILi2ELi4ELi3EEES16_NSU_INS5_IJS17_S1L_EEENS5_IJS1L_SC_EEEEEEENS4_17SM75_U32x4_LDSM_NENS4_14SM90_TMA_STOREES1Z_NS4_17SM90_U32x4_STSM_NENS4_9Copy_AtomIJS22_NS_6half_tEEEEvEEEvvEEEEvNT_6ParamsE --------------------------
	.section	.nv.constant0._ZN7cutlass13device_kernelINS_4gemm6kernel13GemmUniversalIN4cute5tupleIJiiiiEEENS1_10collective13CollectiveMmaINS1_34MainloopSm90TmaGmmaWarpSpecializedILi3ENS5_IJNS4_1CILi2EEENSA_ILi1EEESC_EEENS1_35KernelTmaWarpSpecializedCooperativeEEENS5_IJNSA_ILi256EEESG_NSA_ILi64EEEEEENS_10bfloat16_tENS5_IJlSC_lEEESJ_SK_NS4_8TiledMMAINS4_8MMA_AtomIJNS4_4SM904GMMA28MMA_64x256x16_F32BF16BF16_SSILNSO_5MajorE0ELSQ_0ELNSO_7ScaleInE1ELSR_1EEEEEENS4_6LayoutISD_NS5_IJSC_NSA_ILi0EEESV_EEEEENS5_IJNS4_10UnderscoreESY_SY_EEEEENS4_13SM90_TMA_LOADENS4_14ComposedLayoutINS4_7SwizzleILi3ELi4ELi3EEENS4_18smem_ptr_flag_bitsILi16EEENSU_INS5_IJNSA_ILi8EEESH_EEENS5_IJSH_SC_EEEEEEEvNS4_8identityENS4_23SM90_TMA_LOAD_MULTICASTES1B_vS1C_EENS_8epilogue10collective18CollectiveEpilogueINS1F_22Sm90TmaWarpSpecializedILi4ELi2ELi16ELb1ELb0EEEJSI_NS5_IJNSA_ILi128EEENSA_ILi32EEEEEESJ_SK_SJ_SK_NS1F_6fusion15FusionCallbacksIS1J_NS1N_13LinCombEltActINS1F_6thread4SiLuESJ_fSJ_fLNS_15FloatRoundStyleE2EEESI_S1M_JEEES11_NS12_INS13_ILi2ELi4ELi3EEES16_NSU_INS5_IJS17_S1L_EEENS5_IJS1L_SC_EEEEEEENS4_17SM75_U32x4_LDSM_NENS4_14SM90_TMA_STOREES1Z_NS4_17SM90_U32x4_STSM_NENS4_9Copy_AtomIJS22_NS_6half_tEEEEvEEEvvEEEEvNT_6ParamsE,"a",@progbits
	.sectionflags	@""
	.align	4
.nv.constant0._ZN7cutlass13device_kernelINS_4gemm6kernel13GemmUniversalIN4cute5tupleIJiiiiEEENS1_10collective13CollectiveMmaINS1_34MainloopSm90TmaGmmaWarpSpecializedILi3ENS5_IJNS4_1CILi2EEENSA_ILi1EEESC_EEENS1_35KernelTmaWarpSpecializedCooperativeEEENS5_IJNSA_ILi256EEESG_NSA_ILi64EEEEEENS_10bfloat16_tENS5_IJlSC_lEEESJ_SK_NS4_8TiledMMAINS4_8MMA_AtomIJNS4_4SM904GMMA28MMA_64x256x16_F32BF16BF16_SSILNSO_5MajorE0ELSQ_0ELNSO_7ScaleInE1ELSR_1EEEEEENS4_6LayoutISD_NS5_IJSC_NSA_ILi0EEESV_EEEEENS5_IJNS4_10UnderscoreESY_SY_EEEEENS4_13SM90_TMA_LOADENS4_14ComposedLayoutINS4_7SwizzleILi3ELi4ELi3EEENS4_18smem_ptr_flag_bitsILi16EEENSU_INS5_IJNSA_ILi8EEESH_EEENS5_IJSH_SC_EEEEEEEvNS4_8identityENS4_23SM90_TMA_LOAD_MULTICASTES1B_vS1C_EENS_8epilogue10collective18CollectiveEpilogueINS1F_22Sm90TmaWarpSpecializedILi4ELi2ELi16ELb1ELb0EEEJSI_NS5_IJNSA_ILi128EEENSA_ILi32EEEEEESJ_SK_SJ_SK_NS1F_6fusion15FusionCallbacksIS1J_NS1N_13LinCombEltActINS1F_6thread4SiLuESJ_fSJ_fLNS_15FloatRoundStyleE2EEESI_S1M_JEEES11_NS12_INS13_ILi2ELi4ELi3EEES16_NSU_INS5_IJS17_S1L_EEENS5_IJS1L_SC_EEEEEEENS4_17SM75_U32x4_LDSM_NENS4_14SM90_TMA_STOREES1Z_NS4_17SM90_U32x4_STSM_NENS4_9Copy_AtomIJS22_NS_6half_tEEEEvEEEvvEEEEvNT_6ParamsE:
	.zero		2432


//--------------------- SYMBOLS --------------------------

	.type		.nv.reservedSmem.offset0,@object
	.size		.nv.reservedSmem.offset0,0x4
	.type		__assertfail,@function
